// auto-generated by cutlass_sweep.gemm — config: {"arch": "sm_90", "cluster_m": 2, "cluster_n": 1, "dtype": "fp16", "dtype_b": "fp16", "layout": "nt", "stages": 0, "tile_k": 32, "tile_m": 384, "tile_n": 384}
#include "cutlass/cutlass.h"
#include "cutlass/gemm/collective/collective_builder.hpp"
#include "cutlass/gemm/device/gemm_universal_adapter.h"
#include "cutlass/gemm/kernel/gemm_universal.hpp"
#include "cutlass/epilogue/collective/collective_builder.hpp"

using ElemA = cutlass::half_t;
using ElemB = cutlass::half_t;
using ElemCD = cutlass::half_t;
using Acc  = float;
using TileShape    = cute::Shape<cute::_384, cute::_384, cute::_32>;
using ClusterShape = cute::Shape<cute::_2, cute::_1, cute::_1>;

using CollectiveEpilogue = typename cutlass::epilogue::collective::CollectiveBuilder<
    cutlass::arch::Sm90, cutlass::arch::OpClassTensorOp,
    TileShape, ClusterShape,
    cutlass::epilogue::collective::EpilogueTileAuto,
    Acc, Acc,
    ElemCD, cutlass::layout::RowMajor, 128 / cutlass::sizeof_bits<ElemCD>::value,
    ElemCD, cutlass::layout::RowMajor, 128 / cutlass::sizeof_bits<ElemCD>::value,
    cutlass::epilogue::collective::EpilogueScheduleAuto
  >::CollectiveOp;

using CollectiveMainloop = typename cutlass::gemm::collective::CollectiveBuilder<
    cutlass::arch::Sm90, cutlass::arch::OpClassTensorOp,
    ElemA, cutlass::layout::RowMajor, 128 / cutlass::sizeof_bits<ElemA>::value,
    ElemB, cutlass::layout::ColumnMajor, 128 / cutlass::sizeof_bits<ElemB>::value,
    Acc,
    TileShape, ClusterShape,
    cutlass::gemm::collective::StageCountAutoCarveout<static_cast<int>(sizeof(typename CollectiveEpilogue::SharedStorage))>,
    cutlass::gemm::collective::KernelScheduleAuto
  >::CollectiveOp;

using GemmKernel = cutlass::gemm::kernel::GemmUniversal<
    cute::Shape<int,int,int,int>,
    CollectiveMainloop,
    CollectiveEpilogue
>;
using Gemm = cutlass::gemm::device::GemmUniversalAdapter<GemmKernel>;

// Force the device kernel symbol into the cubin without needing a host main.
auto* _anchor = &cutlass::device_kernel<GemmKernel>;


// ===== COMPILED SASS (sm_90a) =====

	.target	sm_90a

	.elftype	@"ET_EXEC"


//--------------------- .note.nv.tkinfo           --------------------------
	.section	.note.nv.tkinfo,"",@"SHT_NOTE"
	.sectionflags	@"SHF_NOTE_NV_TKINFO"
	.tkinfo
        /*0018*/ 	.word	0x00000002
        /*0030*/ 	.string	""
        /*0030*/ 	.string	"ptxas"
        /*0030*/ 	.string	"Cuda compilation tools, release 13.0, V13.0.88"
        /*0030*/ 	.string	"Build cuda_13.0.r13.0/compiler.36424714_0"
        /*0030*/ 	.string	"-arch sm_90a -m 64 "



//--------------------- .note.nv.cuinfo           --------------------------
	.section	.note.nv.cuinfo,"",@"SHT_NOTE"
	.sectionflags	@"SHF_NOTE_NV_CUINFO"
        /*0018*/ 	.short	0x0002
        /*001a*/ 	.short	0x005a
        /*001c*/ 	.short	0x0082
	.zero		2


//--------------------- .nv.info                  --------------------------
	.section	.nv.info,"",@"SHT_CUDA_INFO"
	.align	4


	//----- nvinfo : EIATTR_REGCOUNT
	.align		4
        /*0000*/ 	.byte	0x04, 0x2f
        /*0002*/ 	.short	(.L_15 - .L_14)
	.align		4
.L_14:
        /*0004*/ 	.word	index@(_ZN7cutlass13device_kernelINS_4gemm6kernel13GemmUniversalIN4cute5tupleIJiiiiEEENS1_10collective13CollectiveMmaINS1_34MainloopSm90TmaGmmaWarpSpecializedILi4ENS5_IJNS4_1CILi2EEENSA_ILi1EEESC_EEENS1_35KernelTmaWarpSpecializedCooperativeEEENS5_IJNSA_ILi384EEESG_NSA_ILi32EEEEEENS_6half_tENS5_IJlSC_lEEESJ_SK_NS4_8TiledMMAINS4_8MMA_AtomIJNS4_4SM904GMMA26MMA_64x192x16_F32F16F16_SSILNSO_5MajorE0ELSQ_0ELNSO_7ScaleInE1ELSR_1EEEEEENS4_6LayoutISD_NS5_IJSC_NSA_ILi0EEESV_EEEEENS5_IJNS4_10UnderscoreESY_SY_EEEEENS4_13SM90_TMA_LOADENS4_14ComposedLayoutINS4_7SwizzleILi2ELi4ELi3EEENS4_18smem_ptr_flag_bitsILi16EEENSU_INS5_IJNSA_ILi8EEESH_EEENS5_IJSH_SC_EEEEEEEvNS4_8identityENS4_23SM90_TMA_LOAD_MULTICASTES1B_vS1C_EENS_8epilogue10collective6detail29Sm90TmaWarpSpecializedAdapterINS1G_15DefaultEpilogueISJ_SK_SK_NS1F_6thread17LinearCombinationISJ_Li1EffLNS1K_9ScaleType4KindE0ELNS_15FloatRoundStyleE2ESJ_EENS1_15EpilogueDefaultEEEEEvvEEEEvNT_6ParamsE)
        /*0008*/ 	.word	0x000000a8


	//----- nvinfo : EIATTR_FRAME_SIZE
	.align		4
.L_15:
        /*000c*/ 	.byte	0x04, 0x11
        /*000e*/ 	.short	(.L_17 - .L_16)
	.align		4
.L_16:
        /*0010*/ 	.word	index@(_ZN7cutlass13device_kernelINS_4gemm6kernel13GemmUniversalIN4cute5tupleIJiiiiEEENS1_10collective13CollectiveMmaINS1_34MainloopSm90TmaGmmaWarpSpecializedILi4ENS5_IJNS4_1CILi2EEENSA_ILi1EEESC_EEENS1_35KernelTmaWarpSpecializedCooperativeEEENS5_IJNSA_ILi384EEESG_NSA_ILi32EEEEEENS_6half_tENS5_IJlSC_lEEESJ_SK_NS4_8TiledMMAINS4_8MMA_AtomIJNS4_4SM904GMMA26MMA_64x192x16_F32F16F16_SSILNSO_5MajorE0ELSQ_0ELNSO_7ScaleInE1ELSR_1EEEEEENS4_6LayoutISD_NS5_IJSC_NSA_ILi0EEESV_EEEEENS5_IJNS4_10UnderscoreESY_SY_EEEEENS4_13SM90_TMA_LOADENS4_14ComposedLayoutINS4_7SwizzleILi2ELi4ELi3EEENS4_18smem_ptr_flag_bitsILi16EEENSU_INS5_IJNSA_ILi8EEESH_EEENS5_IJSH_SC_EEEEEEEvNS4_8identityENS4_23SM90_TMA_LOAD_MULTICASTES1B_vS1C_EENS_8epilogue10collective6detail29Sm90TmaWarpSpecializedAdapterINS1G_15DefaultEpilogueISJ_SK_SK_NS1F_6thread17LinearCombinationISJ_Li1EffLNS1K_9ScaleType4KindE0ELNS_15FloatRoundStyleE2ESJ_EENS1_15EpilogueDefaultEEEEEvvEEEEvNT_6ParamsE)
        /*0014*/ 	.word	0x00000f30


	//----- nvinfo : EIATTR_MIN_STACK_SIZE
	.align		4
.L_17:
        /*0018*/ 	.byte	0x04, 0x12
        /*001a*/ 	.short	(.L_19 - .L_18)
	.align		4
.L_18:
        /*001c*/ 	.word	index@(_ZN7cutlass13device_kernelINS_4gemm6kernel13GemmUniversalIN4cute5tupleIJiiiiEEENS1_10collective13CollectiveMmaINS1_34MainloopSm90TmaGmmaWarpSpecializedILi4ENS5_IJNS4_1CILi2EEENSA_ILi1EEESC_EEENS1_35KernelTmaWarpSpecializedCooperativeEEENS5_IJNSA_ILi384EEESG_NSA_ILi32EEEEEENS_6half_tENS5_IJlSC_lEEESJ_SK_NS4_8TiledMMAINS4_8MMA_AtomIJNS4_4SM904GMMA26MMA_64x192x16_F32F16F16_SSILNSO_5MajorE0ELSQ_0ELNSO_7ScaleInE1ELSR_1EEEEEENS4_6LayoutISD_NS5_IJSC_NSA_ILi0EEESV_EEEEENS5_IJNS4_10UnderscoreESY_SY_EEEEENS4_13SM90_TMA_LOADENS4_14ComposedLayoutINS4_7SwizzleILi2ELi4ELi3EEENS4_18smem_ptr_flag_bitsILi16EEENSU_INS5_IJNSA_ILi8EEESH_EEENS5_IJSH_SC_EEEEEEEvNS4_8identityENS4_23SM90_TMA_LOAD_MULTICASTES1B_vS1C_EENS_8epilogue10collective6detail29Sm90TmaWarpSpecializedAdapterINS1G_15DefaultEpilogueISJ_SK_SK_NS1F_6thread17LinearCombinationISJ_Li1EffLNS1K_9ScaleType4KindE0ELNS_15FloatRoundStyleE2ESJ_EENS1_15EpilogueDefaultEEEEEvvEEEEvNT_6ParamsE)
        /*0020*/ 	.word	0x00000f30
.L_19:


//--------------------- .nv.compat                --------------------------
	.section	.nv.compat,"",@"SHT_CUDA_COMPAT_INFO"
	.align	4
        /*0000*/ 	.byte	0x02, 0x09, 0x01, 0x00, 0x02, 0x02, 0x04, 0x00, 0x02, 0x05, 0x05, 0x00, 0x03, 0x07, 0x01, 0x01
        /*0010*/ 	.byte	0x02, 0x03, 0x01, 0x00, 0x02, 0x06, 0x01, 0x00, 0x04, 0x0b, 0x08, 0x00, 0x00, 0x00, 0x00, 0x00
        /*0020*/ 	.byte	0x00, 0x00, 0x00, 0x00


//--------------------- .nv.info._ZN7cutlass13device_kernelINS_4gemm6kernel13GemmUniversalIN4cute5tupleIJiiiiEEENS1_10collective13CollectiveMmaINS1_34MainloopSm90TmaGmmaWarpSpecializedILi4ENS5_IJNS4_1CILi2EEENSA_ILi1EEESC_EEENS1_35KernelTmaWarpSpecializedCooperativeEEENS5_IJNSA_ILi384EEESG_NSA_ILi32EEEEEENS_6half_tENS5_IJlSC_lEEESJ_SK_NS4_8TiledMMAINS4_8MMA_AtomIJNS4_4SM904GMMA26MMA_64x192x16_F32F16F16_SSILNSO_5MajorE0ELSQ_0ELNSO_7ScaleInE1ELSR_1EEEEEENS4_6LayoutISD_NS5_IJSC_NSA_ILi0EEESV_EEEEENS5_IJNS4_10UnderscoreESY_SY_EEEEENS4_13SM90_TMA_LOADENS4_14ComposedLayoutINS4_7SwizzleILi2ELi4ELi3EEENS4_18smem_ptr_flag_bitsILi16EEENSU_INS5_IJNSA_ILi8EEESH_EEENS5_IJSH_SC_EEEEEEEvNS4_8identityENS4_23SM90_TMA_LOAD_MULTICASTES1B_vS1C_EENS_8epilogue10collective6detail29Sm90TmaWarpSpecializedAdapterINS1G_15DefaultEpilogueISJ_SK_SK_NS1F_6thread17LinearCombinationISJ_Li1EffLNS1K_9ScaleType4KindE0ELNS_15FloatRoundStyleE2ESJ_EENS1_15EpilogueDefaultEEEEEvvEEEEvNT_6ParamsE --------------------------
	.section	.nv.info._ZN7cutlass13device_kernelINS_4gemm6kernel13GemmUniversalIN4cute5tupleIJiiiiEEENS1_10collective13CollectiveMmaINS1_34MainloopSm90TmaGmmaWarpSpecializedILi4ENS5_IJNS4_1CILi2EEENSA_ILi1EEESC_EEENS1_35KernelTmaWarpSpecializedCooperativeEEENS5_IJNSA_ILi384EEESG_NSA_ILi32EEEEEENS_6half_tENS5_IJlSC_lEEESJ_SK_NS4_8TiledMMAINS4_8MMA_AtomIJNS4_4SM904GMMA26MMA_64x192x16_F32F16F16_SSILNSO_5MajorE0ELSQ_0ELNSO_7ScaleInE1ELSR_1EEEEEENS4_6LayoutISD_NS5_IJSC_NSA_ILi0EEESV_EEEEENS5_IJNS4_10UnderscoreESY_SY_EEEEENS4_13SM90_TMA_LOADENS4_14ComposedLayoutINS4_7SwizzleILi2ELi4ELi3EEENS4_18smem_ptr_flag_bitsILi16EEENSU_INS5_IJNSA_ILi8EEESH_EEENS5_IJSH_SC_EEEEEEEvNS4_8identityENS4_23SM90_TMA_LOAD_MULTICASTES1B_vS1C_EENS_8epilogue10collective6detail29Sm90TmaWarpSpecializedAdapterINS1G_15DefaultEpilogueISJ_SK_SK_NS1F_6thread17LinearCombinationISJ_Li1EffLNS1K_9ScaleType4KindE0ELNS_15FloatRoundStyleE2ESJ_EENS1_15EpilogueDefaultEEEEEvvEEEEvNT_6ParamsE,"",@"SHT_CUDA_INFO"
	.sectionflags	@""
	.align	4


	//----- nvinfo : EIATTR_CUDA_API_VERSION
	.align		4
        /*0000*/ 	.byte	0x04, 0x37
        /*0002*/ 	.short	(.L_21 - .L_20)
.L_20:
        /*0004*/ 	.word	0x00000082


	//----- nvinfo : EIATTR_KPARAM_INFO
	.align		4
.L_21:
        /*0008*/ 	.byte	0x04, 0x17
        /*000a*/ 	.short	(.L_23 - .L_22)
.L_22:
        /*000c*/ 	.word	0x00000000
        /*0010*/ 	.short	0x0000
        /*0012*/ 	.short	0x0070
        /*0014*/ 	.byte	0x00, 0xf0, 0x01, 0x10


	//----- nvinfo : EIATTR_SPARSE_MMA_MASK
	.align		4
.L_23:
        /*0018*/ 	.byte	0x03, 0x50
        /*001a*/ 	.short	0x0000


	//----- nvinfo : EIATTR_MAXREG_COUNT
	.align		4
        /*001c*/ 	.byte	0x03, 0x1b
        /*001e*/ 	.short	0x00a8


	//----- nvinfo : EIATTR_NUM_BARRIERS
	.align		4
        /*0020*/ 	.byte	0x02, 0x4c
        /*0022*/ 	.byte	0x01
	.zero		1


	//----- nvinfo : EIATTR_EXTERNS
	.align		4
        /*0024*/ 	.byte	0x04, 0x0f
        /*0026*/ 	.short	(.L_25 - .L_24)


	//   ....[0]....
	.align		4
.L_24:
        /*0028*/ 	.word	index@(__assertfail)


	//----- nvinfo : EIATTR_ANNOTATIONS
	.align		4
.L_25:
        /*002c*/ 	.byte	0x04, 0x55
        /*002e*/ 	.short	(.L_27 - .L_26)


	//   ....[0]....
.L_26:
        /*0030*/ 	.word	0x00000001
        /*0034*/ 	.byte	0x40, 0x07, 0x00, 0x00, 0x01, 0x00, 0x00, 0x00, 0x20, 0x08, 0x00, 0x00, 0x01, 0x00, 0x00, 0x00
        /* <DEDUP_REMOVED lines=1564> */
        /*6204*/ 	.byte	0x50, 0x66, 0x03, 0x00, 0x01, 0x00, 0x00, 0x00, 0x70, 0x66, 0x03, 0x00


	//----- nvinfo : EIATTR_MERCURY_ISA_VERSION
	.align		4
.L_27:
        /*6210*/ 	.byte	0x03, 0x5f
        /*6212*/ 	.short	0x0101


	//----- nvinfo : EIATTR_INT_WARP_WIDE_INSTR_OFFSETS
	.align		4
        /*6214*/ 	.byte	0x04, 0x31
        /*6216*/ 	.short	(.L_29 - .L_28)


	//   ....[0]....
.L_28:
        /*6218*/ 	.word	0x00000570


	//   ....[1]....
        /*621c*/ 	.word	0x00000580


	//   ....[2]....
        /*6220*/ 	.word	0x000006e0


	//----- nvinfo : EIATTR_COOP_GROUP_MASK_REGIDS
	.align		4
.L_29:
        /*6224*/ 	.byte	0x04, 0x29
        /*6226*/ 	.short	(.L_31 - .L_30)


	//   ....[0]....
.L_30:
        /*6228*/ 	.word	0xffffffff


	//   ....[1]....
        /*622c*/ 	.word	0xffffffff


	//   ....[2]....
        /*6230*/ 	.word	0xffffffff


	//   ....[3]....
        /*6234*/ 	.word	0xffffffff


	//   ....[4]....
        /*6238*/ 	.word	0xffffffff


	//   ....[5]....
        /*623c*/ 	.word	0xffffffff


	//----- nvinfo : EIATTR_COOP_GROUP_INSTR_OFFSETS
	.align		4
.L_31:
        /*6240*/ 	.byte	0x04, 0x28
        /*6242*/ 	.short	(.L_33 - .L_32)


	//   ....[0]....
.L_32:
        /*6244*/ 	.word	0x00000070


	//   ....[1]....
        /*6248*/ 	.word	0x00000080


	//   ....[2]....
        /*624c*/ 	.word	0x000001a0


	//   ....[3]....
        /*6250*/ 	.word	0x000003d0


	//   ....[4]....
        /*6254*/ 	.word	0x00000860


	//   ....[5]....
        /*6258*/ 	.word	0x00001430


	//----- nvinfo : EIATTR_REG_RECONFIG
	.align		4
.L_33:
        /*625c*/ 	.byte	0x01, 0x54
	.zero		2


	//----- nvinfo : EIATTR_SYSCALL_OFFSETS
	.align		4
        /*6260*/ 	.byte	0x04, 0x46
        /*6262*/ 	.short	(.L_35 - .L_34)


	//   ....[0]....
.L_34:
        /*6264*/ 	.word	0x000015e0


	//----- nvinfo : EIATTR_MBARRIER_INSTR_OFFSETS
	.align		4
.L_35:
        /*6268*/ 	.byte	0x04, 0x39
        /*626a*/ 	.short	(.L_37 - .L_36)


	//   ....[0]....
.L_36:
        /*626c*/ 	.word	0x00000320
        /*6270*/ 	.word	0x000000ff
        /*6274*/ 	.word	0x00000000
        /*6278*/ 	.short	0x0100
        /*627a*/ 	.byte	0x08
	.zero		1


	//   ....[1]....
        /*627c*/ 	.word	0x00000330
        /*6280*/ 	.word	0x000000ff
        /*6284*/ 	.word	0x00000020
        /*6288*/ 	.short	0x0100
        /*628a*/ 	.byte	0x08
	.zero		1


	//   ....[2]....
        /*628c*/ 	.word	0x00000340
        /*6290*/ 	.word	0x000000ff
        /*6294*/ 	.word	0x00000008
        /*6298*/ 	.short	0x0100
        /*629a*/ 	.byte	0x08
	.zero		1


	//   ....[3]....
        /*629c*/ 	.word	0x00000350
        /*62a0*/ 	.word	0x000000ff
        /*62a4*/ 	.word	0x00000028
        /*62a8*/ 	.short	0x0100
        /*62aa*/ 	.byte	0x08
	.zero		1


	//   ....[4]....
        /*62ac*/ 	.word	0x00000360
        /*62b0*/ 	.word	0x000000ff
        /*62b4*/ 	.word	0x00000010
        /*62b8*/ 	.short	0x0100
        /*62ba*/ 	.byte	0x08
	.zero		1


	//   ....[5]....
        /*62bc*/ 	.word	0x00000370
        /*62c0*/ 	.word	0x000000ff
        /*62c4*/ 	.word	0x00000030
        /*62c8*/ 	.short	0x0100
        /*62ca*/ 	.byte	0x08
	.zero		1


	//   ....[6]....
        /*62cc*/ 	.word	0x00000380
        /*62d0*/ 	.word	0x000000ff
        /*62d4*/ 	.word	0x00000018
        /*62d8*/ 	.short	0x0100
        /*62da*/ 	.byte	0x08
	.zero		1


	//   ....[7]....
        /*62dc*/ 	.word	0x00000390
        /*62e0*/ 	.word	0x000000ff
        /*62e4*/ 	.word	0x00000038
        /*62e8*/ 	.short	0x0100
        /*62ea*/ 	.byte	0x08
	.zero		1


	//   ....[8]....
        /*62ec*/ 	.word	0x00000760
        /*62f0*/ 	.word	0x000000ff
        /*62f4*/ 	.word	0x00000050
        /*62f8*/ 	.short	0x0100
        /*62fa*/ 	.byte	0x06
	.zero		1


	//   ....[9]....
        /*62fc*/ 	.word	0x000007b0
        /*6300*/ 	.word	0x000000ff
        /*6304*/ 	.word	0x00000058
        /*6308*/ 	.short	0x0100
        /*630a*/ 	.byte	0x06
	.zero		1


	//   ....[10]....
        /*630c*/ 	.word	0x00001680
        /*6310*/ 	.word	0x00000003
        /*6314*/ 	.word	0x00000000
        /*6318*/ 	.short	0x010a
        /*631a*/ 	.byte	0x3f
	.zero		1


	//   ....[11]....
        /*631c*/ 	.word	0x000016c0
        /*6320*/ 	.word	0x00000003
        /*6324*/ 	.word	0x00000000
        /*6328*/ 	.short	0x010a
        /*632a*/ 	.byte	0x3f
	.zero		1


	//   ....[12]....
        /*632c*/ 	.word	0x00006eb0
        /*6330*/ 	.word	0x000000ff
        /*6334*/ 	.word	0x00000000
        /*6338*/ 	.short	0x010a
        /*633a*/ 	.byte	0x04
	.zero		1


	//   ....[13]....
        /*633c*/ 	.word	0x00006ef0
        /*6340*/ 	.word	0x000000ff
        /*6344*/ 	.word	0x00000000
        /*6348*/ 	.short	0x010a
        /*634a*/ 	.byte	0x04
	.zero		1


	//   ....[14]....
        /*634c*/ 	.word	0x0000d940
        /*6350*/ 	.word	0x00000004
        /*6354*/ 	.word	0x00000000
        /*6358*/ 	.short	0x0101
        /*635a*/ 	.byte	0x3f
	.zero		1


	//   ....[15]....
        /*635c*/ 	.word	0x0000db30
        /*6360*/ 	.word	0x00000000
        /*6364*/ 	.word	0x00000000
        /*6368*/ 	.short	0x0101
        /*636a*/ 	.byte	0x3f
	.zero		1


	//   ....[16]....
        /*636c*/ 	.word	0x000361c0
        /*6370*/ 	.word	0x0000000f
        /*6374*/ 	.word	0x00000020
        /*6378*/ 	.short	0x010a
        /*637a*/ 	.byte	0x3f
	.zero		1


	//   ....[17]....
        /*637c*/ 	.word	0x000365e0
        /*6380*/ 	.word	0x00000002
        /*6384*/ 	.word	0x00000058
        /*6388*/ 	.short	0x0101
        /*638a*/ 	.byte	0x3f
	.zero		1


	//   ....[18]....
        /*638c*/ 	.word	0x00036d80
        /*6390*/ 	.word	0x00000005
        /*6394*/ 	.word	0x00000000
        /*6398*/ 	.short	0x010a
        /*639a*/ 	.byte	0x3f
	.zero		1


	//   ....[19]....
        /*639c*/ 	.word	0x00036e10
        /*63a0*/ 	.word	0x00000007
        /*63a4*/ 	.word	0x00000000
        /*63a8*/ 	.short	0x010a
        /*63aa*/ 	.byte	0x3f
	.zero		1


	//   ....[20]....
        /*63ac*/ 	.word	0x00036ea0
        /*63b0*/ 	.word	0x00000007
        /*63b4*/ 	.word	0x00000000
        /*63b8*/ 	.short	0x010a
        /*63ba*/ 	.byte	0x3f
	.zero		1


	//   ....[21]....
        /*63bc*/ 	.word	0x00036f30
        /*63c0*/ 	.word	0x00000003
        /*63c4*/ 	.word	0x00000000
        /*63c8*/ 	.short	0x010a
        /*63ca*/ 	.byte	0x3f
	.zero		1


	//   ....[22]....
        /*63cc*/ 	.word	0x00036f90
        /*63d0*/ 	.word	0x00000003
        /*63d4*/ 	.word	0x00000000
        /*63d8*/ 	.short	0x010a
        /*63da*/ 	.byte	0x3f
	.zero		1


	//   ....[23]....
        /*63dc*/ 	.word	0x00036ff0
        /*63e0*/ 	.word	0x00000006
        /*63e4*/ 	.word	0x00000000
        /*63e8*/ 	.short	0x010a
        /*63ea*/ 	.byte	0x3f
	.zero		1


	//   ....[24]....
        /*63ec*/ 	.word	0x000370c0
        /*63f0*/ 	.word	0x0000000f
        /*63f4*/ 	.word	0x00000020
        /*63f8*/ 	.short	0x010a
        /*63fa*/ 	.byte	0x3f
	.zero		1


	//   ....[25]....
        /*63fc*/ 	.word	0x00037190
        /*6400*/ 	.word	0x00000005
        /*6404*/ 	.word	0x00000000
        /*6408*/ 	.short	0x010a
        /*640a*/ 	.byte	0x3f
	.zero		1


	//   ....[26]....
        /*640c*/ 	.word	0x000371e0
        /*6410*/ 	.word	0x00000007
        /*6414*/ 	.word	0x00000000
        /*6418*/ 	.short	0x010a
        /*641a*/ 	.byte	0x3f
	.zero		1


	//   ....[27]....
        /*641c*/ 	.word	0x00037230
        /*6420*/ 	.word	0x00000007
        /*6424*/ 	.word	0x00000000
        /*6428*/ 	.short	0x010a
        /*642a*/ 	.byte	0x3f
	.zero		1


	//----- nvinfo : EIATTR_NUM_MBARRIERS
	.align		4
.L_37:
        /*642c*/ 	.byte	0x03, 0x38
        /*642e*/ 	.short	0x000a


	//----- nvinfo : EIATTR_EXIT_INSTR_OFFSETS
	.align		4
        /*6430*/ 	.byte	0x04, 0x1c
        /*6432*/ 	.short	(.L_39 - .L_38)


	//   ....[0]....
.L_38:
        /*6434*/ 	.word	0x00000ac0


	//   ....[1]....
        /*6438*/ 	.word	0x00001350


	//   ....[2]....
        /*643c*/ 	.word	0x00035850


	//   ....[3]....
        /*6440*/ 	.word	0x00035e70


	//   ....[4]....
        /*6444*/ 	.word	0x00036f80


	//----- nvinfo : EIATTR_MAX_THREADS
	.align		4
.L_39:
        /*6448*/ 	.byte	0x04, 0x05
        /*644a*/ 	.short	(.L_41 - .L_40)
.L_40:
        /*644c*/ 	.word	0x00000180
        /*6450*/ 	.word	0x00000001
        /*6454*/ 	.word	0x00000001


	//----- nvinfo : EIATTR_CRS_STACK_SIZE
	.align		4
.L_41:
        /*6458*/ 	.byte	0x04, 0x1e
        /*645a*/ 	.short	(.L_43 - .L_42)
.L_42:
        /*645c*/ 	.word	0x00000000


	//----- nvinfo : EIATTR_CBANK_PARAM_SIZE
	.align		4
.L_43:
        /*6460*/ 	.byte	0x03, 0x19
        /*6462*/ 	.short	0x0470


	//----- nvinfo : EIATTR_PARAM_CBANK
	.align		4
        /*6464*/ 	.byte	0x04, 0x0a
        /*6466*/ 	.short	(.L_45 - .L_44)
	.align		4
.L_44:
        /*6468*/ 	.word	index@(.nv.constant0._ZN7cutlass13device_kernelINS_4gemm6kernel13GemmUniversalIN4cute5tupleIJiiiiEEENS1_10collective13CollectiveMmaINS1_34MainloopSm90TmaGmmaWarpSpecializedILi4ENS5_IJNS4_1CILi2EEENSA_ILi1EEESC_EEENS1_35KernelTmaWarpSpecializedCooperativeEEENS5_IJNSA_ILi384EEESG_NSA_ILi32EEEEEENS_6half_tENS5_IJlSC_lEEESJ_SK_NS4_8TiledMMAINS4_8MMA_AtomIJNS4_4SM904GMMA26MMA_64x192x16_F32F16F16_SSILNSO_5MajorE0ELSQ_0ELNSO_7ScaleInE1ELSR_1EEEEEENS4_6LayoutISD_NS5_IJSC_NSA_ILi0EEESV_EEEEENS5_IJNS4_10UnderscoreESY_SY_EEEEENS4_13SM90_TMA_LOADENS4_14ComposedLayoutINS4_7SwizzleILi2ELi4ELi3EEENS4_18smem_ptr_flag_bitsILi16EEENSU_INS5_IJNSA_ILi8EEESH_EEENS5_IJSH_SC_EEEEEEEvNS4_8identityENS4_23SM90_TMA_LOAD_MULTICASTES1B_vS1C_EENS_8epilogue10collective6detail29Sm90TmaWarpSpecializedAdapterINS1G_15DefaultEpilogueISJ_SK_SK_NS1F_6thread17LinearCombinationISJ_Li1EffLNS1K_9ScaleType4KindE0ELNS_15FloatRoundStyleE2ESJ_EENS1_15EpilogueDefaultEEEEEvvEEEEvNT_6ParamsE)
        /*646c*/ 	.short	0x0210
        /*646e*/ 	.short	0x0470


	//----- nvinfo : EIATTR_SW_WAR
	.align		4
.L_45:
        /*6470*/ 	.byte	0x04, 0x36
        /*6472*/ 	.short	(.L_47 - .L_46)
.L_46:
        /*6474*/ 	.word	0x00000008
.L_47:


//--------------------- .nv.callgraph             --------------------------
	.section	.nv.callgraph,"",@"SHT_CUDA_CALLGRAPH"
	.align	4
	.sectionentsize	8
	.align		4
        /*0000*/ 	.word	0x00000000
	.align		4
        /*0004*/ 	.word	0xffffffff
	.align		4
        /*0008*/ 	.word	index@(_ZN7cutlass13device_kernelINS_4gemm6kernel13GemmUniversalIN4cute5tupleIJiiiiEEENS1_10collective13CollectiveMmaINS1_34MainloopSm90TmaGmmaWarpSpecializedILi4ENS5_IJNS4_1CILi2EEENSA_ILi1EEESC_EEENS1_35KernelTmaWarpSpecializedCooperativeEEENS5_IJNSA_ILi384EEESG_NSA_ILi32EEEEEENS_6half_tENS5_IJlSC_lEEESJ_SK_NS4_8TiledMMAINS4_8MMA_AtomIJNS4_4SM904GMMA26MMA_64x192x16_F32F16F16_SSILNSO_5MajorE0ELSQ_0ELNSO_7ScaleInE1ELSR_1EEEEEENS4_6LayoutISD_NS5_IJSC_NSA_ILi0EEESV_EEEEENS5_IJNS4_10UnderscoreESY_SY_EEEEENS4_13SM90_TMA_LOADENS4_14ComposedLayoutINS4_7SwizzleILi2ELi4ELi3EEENS4_18smem_ptr_flag_bitsILi16EEENSU_INS5_IJNSA_ILi8EEESH_EEENS5_IJSH_SC_EEEEEEEvNS4_8identityENS4_23SM90_TMA_LOAD_MULTICASTES1B_vS1C_EENS_8epilogue10collective6detail29Sm90TmaWarpSpecializedAdapterINS1G_15DefaultEpilogueISJ_SK_SK_NS1F_6thread17LinearCombinationISJ_Li1EffLNS1K_9ScaleType4KindE0ELNS_15FloatRoundStyleE2ESJ_EENS1_15EpilogueDefaultEEEEEvvEEEEvNT_6ParamsE)
	.align		4
        /*000c*/ 	.word	index@(__assertfail)
	.align		4
        /*0010*/ 	.word	0x00000000
	.align		4
        /*0014*/ 	.word	0xfffffffe
	.align		4
        /*0018*/ 	.word	0x00000000
	.align		4
        /*001c*/ 	.word	0xfffffffd
	.align		4
        /*0020*/ 	.word	0x00000000
	.align		4
        /*0024*/ 	.word	0xfffffffc


//--------------------- .nv.constant4             --------------------------
	.section	.nv.constant4,"a",@progbits
	.align	8
	.align		8
.nv.constant4:
        /*0000*/ 	.dword	__assertfail
	.align		8
        /*0008*/ 	.dword	__unnamed_1
	.align		8
        /*0010*/ 	.dword	_ZN39_INTERNAL_e6e24cfb_4_k_cu_33744bdc_99634cuda3std3__45__cpo5beginE
	.align		8
        /*0018*/ 	.dword	_ZN39_INTERNAL_e6e24cfb_4_k_cu_33744bdc_99634cuda3std3__45__cpo3endE
	.align		8
        /*0020*/ 	.dword	_ZN39_INTERNAL_e6e24cfb_4_k_cu_33744bdc_99634cuda3std3__45__cpo6cbeginE
	.align		8
        /*0028*/ 	.dword	_ZN39_INTERNAL_e6e24cfb_4_k_cu_33744bdc_99634cuda3std3__45__cpo4cendE
	.align		8
        /*0030*/ 	.dword	_ZN39_INTERNAL_e6e24cfb_4_k_cu_33744bdc_99634cuda3std3__441_GLOBAL__N__e6e24cfb_4_k_cu_33744bdc_99636ignoreE
	.align		8
        /*0038*/ 	.dword	_ZN39_INTERNAL_e6e24cfb_4_k_cu_33744bdc_99634cuda3std3__419piecewise_constructE
	.align		8
        /*0040*/ 	.dword	_ZN39_INTERNAL_e6e24cfb_4_k_cu_33744bdc_99634cuda3std3__48in_placeE
	.align		8
        /*0048*/ 	.dword	_ZN39_INTERNAL_e6e24cfb_4_k_cu_33744bdc_99634cuda3std6ranges3__45__cpo4swapE
	.align		8
        /*0050*/ 	.dword	_ZN39_INTERNAL_e6e24cfb_4_k_cu_33744bdc_99634cuda3std6ranges3__45__cpo9iter_moveE
	.align		8
        /*0058*/ 	.dword	_ZN39_INTERNAL_e6e24cfb_4_k_cu_33744bdc_99634cute7productE
	.align		8
        /*0060*/ 	.dword	_ZN39_INTERNAL_e6e24cfb_4_k_cu_33744bdc_99634cute1_E
	.align		8
        /*0068*/ 	.dword	$str$22
	.align		8
        /*0070*/ 	.dword	$str$23


//--------------------- .text._ZN7cutlass13device_kernelINS_4gemm6kernel13GemmUniversalIN4cute5tupleIJiiiiEEENS1_10collective13CollectiveMmaINS1_34MainloopSm90TmaGmmaWarpSpecializedILi4ENS5_IJNS4_1CILi2EEENSA_ILi1EEESC_EEENS1_35KernelTmaWarpSpecializedCooperativeEEENS5_IJNSA_ILi384EEESG_NSA_ILi32EEEEEENS_6half_tENS5_IJlSC_lEEESJ_SK_NS4_8TiledMMAINS4_8MMA_AtomIJNS4_4SM904GMMA26MMA_64x192x16_F32F16F16_SSILNSO_5MajorE0ELSQ_0ELNSO_7ScaleInE1ELSR_1EEEEEENS4_6LayoutISD_NS5_IJSC_NSA_ILi0EEESV_EEEEENS5_IJNS4_10UnderscoreESY_SY_EEEEENS4_13SM90_TMA_LOADENS4_14ComposedLayoutINS4_7SwizzleILi2ELi4ELi3EEENS4_18smem_ptr_flag_bitsILi16EEENSU_INS5_IJNSA_ILi8EEESH_EEENS5_IJSH_SC_EEEEEEEvNS4_8identityENS4_23SM90_TMA_LOAD_MULTICASTES1B_vS1C_EENS_8epilogue10collective6detail29Sm90TmaWarpSpecializedAdapterINS1G_15DefaultEpilogueISJ_SK_SK_NS1F_6thread17LinearCombinationISJ_Li1EffLNS1K_9ScaleType4KindE0ELNS_15FloatRoundStyleE2ESJ_EENS1_15EpilogueDefaultEEEEEvvEEEEvNT_6ParamsE --------------------------
	.section	.text._ZN7cutlass13device_kernelINS_4gemm6kernel13GemmUniversalIN4cute5tupleIJiiiiEEENS1_10collective13CollectiveMmaINS1_34MainloopSm90TmaGmmaWarpSpecializedILi4ENS5_IJNS4_1CILi2EEENSA_ILi1EEESC_EEENS1_35KernelTmaWarpSpecializedCooperativeEEENS5_IJNSA_ILi384EEESG_NSA_ILi32EEEEEENS_6half_tENS5_IJlSC_lEEESJ_SK_NS4_8TiledMMAINS4_8MMA_AtomIJNS4_4SM904GMMA26MMA_64x192x16_F32F16F16_SSILNSO_5MajorE0ELSQ_0ELNSO_7ScaleInE1ELSR_1EEEEEENS4_6LayoutISD_NS5_IJSC_NSA_ILi0EEESV_EEEEENS5_IJNS4_10UnderscoreESY_SY_EEEEENS4_13SM90_TMA_LOADENS4_14ComposedLayoutINS4_7SwizzleILi2ELi4ELi3EEENS4_18smem_ptr_flag_bitsILi16EEENSU_INS5_IJNSA_ILi8EEESH_EEENS5_IJSH_SC_EEEEEEEvNS4_8identityENS4_23SM90_TMA_LOAD_MULTICASTES1B_vS1C_EENS_8epilogue10collective6detail29Sm90TmaWarpSpecializedAdapterINS1G_15DefaultEpilogueISJ_SK_SK_NS1F_6thread17LinearCombinationISJ_Li1EffLNS1K_9ScaleType4KindE0ELNS_15FloatRoundStyleE2ESJ_EENS1_15EpilogueDefaultEEEEEvvEEEEvNT_6ParamsE,"ax",@progbits
	.align	128
.text._ZN7cutlass13device_kernelINS_4gemm6kernel13GemmUniversalIN4cute5tupleIJiiiiEEENS1_10collective13CollectiveMmaINS1_34MainloopSm90TmaGmmaWarpSpecializedILi4ENS5_IJNS4_1CILi2EEENSA_ILi1EEESC_EEENS1_35KernelTmaWarpSpecializedCooperativeEEENS5_IJNSA_ILi384EEESG_NSA_ILi32EEEEEENS_6half_tENS5_IJlSC_lEEESJ_SK_NS4_8TiledMMAINS4_8MMA_AtomIJNS4_4SM904GMMA26MMA_64x192x16_F32F16F16_SSILNSO_5MajorE0ELSQ_0ELNSO_7ScaleInE1ELSR_1EEEEEENS4_6LayoutISD_NS5_IJSC_NSA_ILi0EEESV_EEEEENS5_IJNS4_10UnderscoreESY_SY_EEEEENS4_13SM90_TMA_LOADENS4_14ComposedLayoutINS4_7SwizzleILi2ELi4ELi3EEENS4_18smem_ptr_flag_bitsILi16EEENSU_INS5_IJNSA_ILi8EEESH_EEENS5_IJSH_SC_EEEEEEEvNS4_8identityENS4_23SM90_TMA_LOAD_MULTICASTES1B_vS1C_EENS_8epilogue10collective6detail29Sm90TmaWarpSpecializedAdapterINS1G_15DefaultEpilogueISJ_SK_SK_NS1F_6thread17LinearCombinationISJ_Li1EffLNS1K_9ScaleType4KindE0ELNS_15FloatRoundStyleE2ESJ_EENS1_15EpilogueDefaultEEEEEvvEEEEvNT_6ParamsE:
        .type           _ZN7cutlass13device_kernelINS_4gemm6kernel13GemmUniversalIN4cute5tupleIJiiiiEEENS1_10collective13CollectiveMmaINS1_34MainloopSm90TmaGmmaWarpSpecializedILi4ENS5_IJNS4_1CILi2EEENSA_ILi1EEESC_EEENS1_35KernelTmaWarpSpecializedCooperativeEEENS5_IJNSA_ILi384EEESG_NSA_ILi32EEEEEENS_6half_tENS5_IJlSC_lEEESJ_SK_NS4_8TiledMMAINS4_8MMA_AtomIJNS4_4SM904GMMA26MMA_64x192x16_F32F16F16_SSILNSO_5MajorE0ELSQ_0ELNSO_7ScaleInE1ELSR_1EEEEEENS4_6LayoutISD_NS5_IJSC_NSA_ILi0EEESV_EEEEENS5_IJNS4_10UnderscoreESY_SY_EEEEENS4_13SM90_TMA_LOADENS4_14ComposedLayoutINS4_7SwizzleILi2ELi4ELi3EEENS4_18smem_ptr_flag_bitsILi16EEENSU_INS5_IJNSA_ILi8EEESH_EEENS5_IJSH_SC_EEEEEEEvNS4_8identityENS4_23SM90_TMA_LOAD_MULTICASTES1B_vS1C_EENS_8epilogue10collective6detail29Sm90TmaWarpSpecializedAdapterINS1G_15DefaultEpilogueISJ_SK_SK_NS1F_6thread17LinearCombinationISJ_Li1EffLNS1K_9ScaleType4KindE0ELNS_15FloatRoundStyleE2ESJ_EENS1_15EpilogueDefaultEEEEEvvEEEEvNT_6ParamsE,@function
        .size           _ZN7cutlass13device_kernelINS_4gemm6kernel13GemmUniversalIN4cute5tupleIJiiiiEEENS1_10collective13CollectiveMmaINS1_34MainloopSm90TmaGmmaWarpSpecializedILi4ENS5_IJNS4_1CILi2EEENSA_ILi1EEESC_EEENS1_35KernelTmaWarpSpecializedCooperativeEEENS5_IJNSA_ILi384EEESG_NSA_ILi32EEEEEENS_6half_tENS5_IJlSC_lEEESJ_SK_NS4_8TiledMMAINS4_8MMA_AtomIJNS4_4SM904GMMA26MMA_64x192x16_F32F16F16_SSILNSO_5MajorE0ELSQ_0ELNSO_7ScaleInE1ELSR_1EEEEEENS4_6LayoutISD_NS5_IJSC_NSA_ILi0EEESV_EEEEENS5_IJNS4_10UnderscoreESY_SY_EEEEENS4_13SM90_TMA_LOADENS4_14ComposedLayoutINS4_7SwizzleILi2ELi4ELi3EEENS4_18smem_ptr_flag_bitsILi16EEENSU_INS5_IJNSA_ILi8EEESH_EEENS5_IJSH_SC_EEEEEEEvNS4_8identityENS4_23SM90_TMA_LOAD_MULTICASTES1B_vS1C_EENS_8epilogue10collective6detail29Sm90TmaWarpSpecializedAdapterINS1G_15DefaultEpilogueISJ_SK_SK_NS1F_6thread17LinearCombinationISJ_Li1EffLNS1K_9ScaleType4KindE0ELNS_15FloatRoundStyleE2ESJ_EENS1_15EpilogueDefaultEEEEEvvEEEEvNT_6ParamsE,(.L_x_1217 - _ZN7cutlass13device_kernelINS_4gemm6kernel13GemmUniversalIN4cute5tupleIJiiiiEEENS1_10collective13CollectiveMmaINS1_34MainloopSm90TmaGmmaWarpSpecializedILi4ENS5_IJNS4_1CILi2EEENSA_ILi1EEESC_EEENS1_35KernelTmaWarpSpecializedCooperativeEEENS5_IJNSA_ILi384EEESG_NSA_ILi32EEEEEENS_6half_tENS5_IJlSC_lEEESJ_SK_NS4_8TiledMMAINS4_8MMA_AtomIJNS4_4SM904GMMA26MMA_64x192x16_F32F16F16_SSILNSO_5MajorE0ELSQ_0ELNSO_7ScaleInE1ELSR_1EEEEEENS4_6LayoutISD_NS5_IJSC_NSA_ILi0EEESV_EEEEENS5_IJNS4_10UnderscoreESY_SY_EEEEENS4_13SM90_TMA_LOADENS4_14ComposedLayoutINS4_7SwizzleILi2ELi4ELi3EEENS4_18smem_ptr_flag_bitsILi16EEENSU_INS5_IJNSA_ILi8EEESH_EEENS5_IJSH_SC_EEEEEEEvNS4_8identityENS4_23SM90_TMA_LOAD_MULTICASTES1B_vS1C_EENS_8epilogue10collective6detail29Sm90TmaWarpSpecializedAdapterINS1G_15DefaultEpilogueISJ_SK_SK_NS1F_6thread17LinearCombinationISJ_Li1EffLNS1K_9ScaleType4KindE0ELNS_15FloatRoundStyleE2ESJ_EENS1_15EpilogueDefaultEEEEEvvEEEEvNT_6ParamsE)
        .other          _ZN7cutlass13device_kernelINS_4gemm6kernel13GemmUniversalIN4cute5tupleIJiiiiEEENS1_10collective13CollectiveMmaINS1_34MainloopSm90TmaGmmaWarpSpecializedILi4ENS5_IJNS4_1CILi2EEENSA_ILi1EEESC_EEENS1_35KernelTmaWarpSpecializedCooperativeEEENS5_IJNSA_ILi384EEESG_NSA_ILi32EEEEEENS_6half_tENS5_IJlSC_lEEESJ_SK_NS4_8TiledMMAINS4_8MMA_AtomIJNS4_4SM904GMMA26MMA_64x192x16_F32F16F16_SSILNSO_5MajorE0ELSQ_0ELNSO_7ScaleInE1ELSR_1EEEEEENS4_6LayoutISD_NS5_IJSC_NSA_ILi0EEESV_EEEEENS5_IJNS4_10UnderscoreESY_SY_EEEEENS4_13SM90_TMA_LOADENS4_14ComposedLayoutINS4_7SwizzleILi2ELi4ELi3EEENS4_18smem_ptr_flag_bitsILi16EEENSU_INS5_IJNSA_ILi8EEESH_EEENS5_IJSH_SC_EEEEEEEvNS4_8identityENS4_23SM90_TMA_LOAD_MULTICASTES1B_vS1C_EENS_8epilogue10collective6detail29Sm90TmaWarpSpecializedAdapterINS1G_15DefaultEpilogueISJ_SK_SK_NS1F_6thread17LinearCombinationISJ_Li1EffLNS1K_9ScaleType4KindE0ELNS_15FloatRoundStyleE2ESJ_EENS1_15EpilogueDefaultEEEEEvvEEEEvNT_6ParamsE,@"STO_CUDA_ENTRY STV_DEFAULT"
_ZN7cutlass13device_kernelINS_4gemm6kernel13GemmUniversalIN4cute5tupleIJiiiiEEENS1_10collective13CollectiveMmaINS1_34MainloopSm90TmaGmmaWarpSpecializedILi4ENS5_IJNS4_1CILi2EEENSA_ILi1EEESC_EEENS1_35KernelTmaWarpSpecializedCooperativeEEENS5_IJNSA_ILi384EEESG_NSA_ILi32EEEEEENS_6half_tENS5_IJlSC_lEEESJ_SK_NS4_8TiledMMAINS4_8MMA_AtomIJNS4_4SM904GMMA26MMA_64x192x16_F32F16F16_SSILNSO_5MajorE0ELSQ_0ELNSO_7ScaleInE1ELSR_1EEEEEENS4_6LayoutISD_NS5_IJSC_NSA_ILi0EEESV_EEEEENS5_IJNS4_10UnderscoreESY_SY_EEEEENS4_13SM90_TMA_LOADENS4_14ComposedLayoutINS4_7SwizzleILi2ELi4ELi3EEENS4_18smem_ptr_flag_bitsILi16EEENSU_INS5_IJNSA_ILi8EEESH_EEENS5_IJSH_SC_EEEEEEEvNS4_8identityENS4_23SM90_TMA_LOAD_MULTICASTES1B_vS1C_EENS_8epilogue10collective6detail29Sm90TmaWarpSpecializedAdapterINS1G_15DefaultEpilogueISJ_SK_SK_NS1F_6thread17LinearCombinationISJ_Li1EffLNS1K_9ScaleType4KindE0ELNS_15FloatRoundStyleE2ESJ_EENS1_15EpilogueDefaultEEEEEvvEEEEvNT_6ParamsE:
[----:B------:R-:W0:Y:S02]  /*0000*/  LDC R1, c[0x0][0x28] ;  /* 0x00000a00ff017b82 */ /* 0x000e240000000800 */
[----:B0-----:R-:W-:Y:S01]  /*0010*/  VIADD R1, R1, 0xfffff0d0 ;  /* 0xfffff0d001017836 */ /* 0x001fe20000000000 */
[----:B------:R-:W0:Y:S01]  /*0020*/  S2R R4, SR_TID.X ;  /* 0x0000000000047919 */ /* 0x000e220000002100 */
[----:B------:R-:W-:Y:S01]  /*0030*/  ELECT P0, URZ, PT ;  /* 0x00000000003f782f */ /* 0x000fe20003800000 */
[----:B------:R-:W-:Y:S01]  /*0040*/  BSSY B0, `(.L_x_0) ;  /* 0x0000015000007945 */ /* 0x000fe20003800000 */
[--C-:B0-----:R-:W-:Y:S02]  /*0050*/  SHF.R.U32.HI R0, RZ, 0x5, R4.reuse ;  /* 0x00000005ff007819 */ /* 0x101fe40000011604 */
[----:B------:R-:W-:-:S03]  /*0060*/  SHF.R.U32.HI R2, RZ, 0x7, R4 ;  /* 0x00000007ff027819 */ /* 0x000fc60000011604 */
[----:B------:R-:W0:Y:S04]  /*0070*/  SHFL.IDX PT, R3, R0, RZ, 0x1f ;  /* 0x00001fff00037589 */ /* 0x000e2800000e0000 */
[----:B------:R-:W1:Y:S01]  /*0080*/  SHFL.IDX PT, R2, R2, RZ, 0x1f ;  /* 0x00001fff02027589 */ /* 0x000e6200000e0000 */
[----:B0-----:R-:W-:Y:S02]  /*0090*/  R2UR UR9, R3 ;  /* 0x00000000030972ca */ /* 0x001fe400000e0000 */
[----:B-1----:R-:W-:-:S11]  /*00a0*/  R2UR UR5, R2 ;  /* 0x00000000020572ca */ /* 0x002fd600000e0000 */
[----:B------:R-:W-:Y:S02]  /*00b0*/  USHF.R.S32.HI UR4, URZ, 0x1f, UR9 ;  /* 0x0000001f3f047899 */ /* 0x000fe40008011409 */
[----:B------:R-:W-:Y:S02]  /*00c0*/  ISETP.NE.OR P0, PT, RZ, UR9, !P0 ;  /* 0x00000009ff007c0c */ /* 0x000fe4000c705670 */
[----:B------:R-:W-:-:S04]  /*00d0*/  ULEA.HI UR4, UR4, UR9, URZ, 0x2 ;  /* 0x0000000904047291 */ /* 0x000fc8000f8f103f */
[----:B------:R-:W-:-:S04]  /*00e0*/  ULOP3.LUT UR4, UR4, 0xfffffffc, URZ, 0xc0, !UPT ;  /* 0xfffffffc04047892 */ /* 0x000fc8000f8ec03f */
[----:B------:R-:W-:-:S03]  /*00f0*/  UIADD3 UR9, UR9, -UR4, URZ ;  /* 0x8000000409097290 */ /* 0x000fc6000fffe03f */
[----:B------:R-:W-:Y:S09]  /*0100*/  @P0 BRA `(.L_x_1) ;  /* 0x0000000000200947 */ /* 0x000ff20003800000 */
[----:B------:R-:W-:Y:S02]  /*0110*/  ULDC.64 UR6, c[0x0][0x198] ;  /* 0x0000660000067ab9 */ /* 0x000fe40000000a00 */
[----:B------:R-:W-:Y:S02]  /*0120*/  UIADD3 UR10, UP0, UR6, 0xf0, URZ ;  /* 0x000000f0060a7890 */ /* 0x000fe4000ff1e03f */
[----:B------:R-:W-:Y:S02]  /*0130*/  UIADD3 UR6, UP1, UR6, 0x1f0, URZ ;  /* 0x000001f006067890 */ /* 0x000fe4000ff3e03f */
[----:B------:R-:W-:Y:S02]  /*0140*/  UIADD3.X UR11, URZ, UR7, URZ, UP0, !UPT ;  /* 0x000000073f0b7290 */ /* 0x000fe400087fe43f */
[----:B------:R-:W-:-:S07]  /*0150*/  UIADD3.X UR7, URZ, UR7, URZ, UP1, !UPT ;  /* 0x000000073f077290 */ /* 0x000fce0008ffe43f */
[----:B------:R0:W-:Y:S02]  /*0160*/  UTMACCTL.PF [UR10] ;  /* 0x000000000a0079b9 */ /* 0x0001e40008040000 */
[----:B------:R0:W-:Y:S02]  /*0170*/  UTMACCTL.PF [UR6] ;  /* 0x00000000060079b9 */ /* 0x0001e40008040000 */
[----:B0-----:R-:W-:Y:S01]  /*0180*/  NOP ;  /* 0x0000000000007918 */ /* 0x001fe20000000000 */
.L_x_1:
[----:B------:R-:W-:Y:S05]  /*0190*/  BSYNC B0 ;  /* 0x0000000000007941 */ /* 0x000fea0003800000 */
.L_x_0:
[----:B------:R-:W0:Y:S01]  /*01a0*/  SHFL.IDX PT, R2, R0, RZ, 0x1f ;  /* 0x00001fff00027589 */ /* 0x000e2200000e0000 */
[----:B------:R-:W-:Y:S01]  /*01b0*/  UISETP.NE.AND UP0, UPT, UR9, 0x3, UPT ;  /* 0x000000030900788c */ /* 0x000fe2000bf05270 */
[----:B------:R-:W-:Y:S01]  /*01c0*/  ISETP.NE.AND P1, PT, RZ, UR5, PT ;  /* 0x00000005ff007c0c */ /* 0x000fe2000bf25270 */
[----:B------:R-:W-:Y:S02]  /*01d0*/  UIADD3 UR16, UR5, -0x1, URZ ;  /* 0xffffffff05107890 */ /* 0x000fe4000fffe03f */
[----:B------:R-:W-:Y:S02]  /*01e0*/  UISETP.EQ.OR UP0, UPT, UR9, URZ, !UP0 ;  /* 0x0000003f0900728c */ /* 0x000fe4000c702670 */
[----:B------:R-:W-:Y:S02]  /*01f0*/  UISETP.GE.U32.AND UP1, UPT, UR16, 0x2, UPT ;  /* 0x000000021000788c */ /* 0x000fe4000bf26070 */
[----:B------:R-:W-:-:S04]  /*0200*/  UISETP.EQ.AND UP0, UPT, UR5, URZ, UP0 ;  /* 0x0000003f0500728c */ /* 0x000fc80008702270 */
[----:B------:R-:W-:-:S04]  /*0210*/  USEL UR40, URZ, 0x1, !UP0 ;  /* 0x000000013f287887 */ /* 0x000fc8000c000000 */
[----:B------:R-:W-:Y:S01]  /*0220*/  USEL UR40, UR40, 0x2, UP1 ;  /* 0x0000000228287887 */ /* 0x000fe20008800000 */
[----:B0-----:R-:W-:-:S13]  /*0230*/  ISETP.NE.AND P0, PT, R2, RZ, PT ;  /* 0x000000ff0200720c */ /* 0x001fda0003f05270 */
[----:B------:R-:W-:Y:S05]  /*0240*/  @P0 BRA `(.L_x_2) ;  /* 0x0000000000580947 */ /* 0x000fea0003800000 */
[----:B------:R-:W0:Y:S01]  /*0250*/  S2UR UR8, SR_CgaCtaId ;  /* 0x00000000000879c3 */ /* 0x000e220000008800 */
[----:B------:R-:W-:Y:S01]  /*0260*/  UMOV UR4, 0x400 ;  /* 0x0000040000047882 */ /* 0x000fe20000000000 */
[----:B------:R-:W-:Y:S01]  /*0270*/  UMOV UR5, 0x1 ;  /* 0x0000000100057882 */ /* 0x000fe20000000000 */
[----:B------:R-:W-:Y:S01]  /*0280*/  UMOV UR6, 0x4 ;  /* 0x0000000400067882 */ /* 0x000fe20000000000 */
[----:B------:R-:W-:Y:S01]  /*0290*/  ELECT P0, URZ, PT ;  /* 0x00000000003f782f */ /* 0x000fe20003800000 */
[----:B------:R-:W-:-:S04]  /*02a0*/  UIADD3 UR6, -UR6, 0x100000, URZ ;  /* 0x0010000006067890 */ /* 0x000fc8000fffe13f */
[----:B------:R-:W-:Y:S02]  /*02b0*/  USHF.L.U32 UR7, UR6, 0xb, URZ ;  /* 0x0000000b06077899 */ /* 0x000fe4000800063f */
[----:B------:R-:W-:Y:S02]  /*02c0*/  USHF.L.U32 UR6, UR6, 0x1, URZ ;  /* 0x0000000106067899 */ /* 0x000fe4000800063f */
[----:B0-----:R-:W-:Y:S02]  /*02d0*/  ULEA UR8, UR8, UR4, 0x18 ;  /* 0x0000000408087291 */ /* 0x001fe4000f8ec03f */
[----:B------:R-:W-:-:S04]  /*02e0*/  UIADD3 UR4, -UR5, 0x100000, URZ ;  /* 0x0010000005047890 */ /* 0x000fc8000fffe13f */
[----:B------:R-:W-:Y:S02]  /*02f0*/  USHF.L.U32 UR5, UR4, 0xb, URZ ;  /* 0x0000000b04057899 */ /* 0x000fe4000800063f */
[----:B------:R-:W-:Y:S01]  /*0300*/  USHF.L.U32 UR4, UR4, 0x1, URZ ;  /* 0x0000000104047899 */ /* 0x000fe2000800063f */
[----:B------:R-:W0:Y:S11]  /*0310*/  FENCE.VIEW.ASYNC.S ;  /* 0x00000000000073c6 */ /* 0x000e360000000000 */
[----:B0-----:R0:W1:Y:S01]  /*0320*/  SYNCS.EXCH.64 URZ, [UR8], UR4 ;  /* 0x00000004083f75b2 */ /* 0x0010620008000100 */
[----:B------:R0:W2:Y:S01]  /*0330*/  SYNCS.EXCH.64 URZ, [UR8+0x20], UR6 ;  /* 0x00002006083f75b2 */ /* 0x0000a20008000100 */
[----:B------:R0:W3:Y:S01]  /*0340*/  SYNCS.EXCH.64 URZ, [UR8+0x8], UR4 ;  /* 0x00000804083f75b2 */ /* 0x0000e20008000100 */
[----:B------:R0:W4:Y:S01]  /*0350*/  SYNCS.EXCH.64 URZ, [UR8+0x28], UR6 ;  /* 0x00002806083f75b2 */ /* 0x0001220008000100 */
[----:B------:R0:W0:Y:S01]  /*0360*/  SYNCS.EXCH.64 URZ, [UR8+0x10], UR4 ;  /* 0x00001004083f75b2 */ /* 0x0000220008000100 */
[----:B------:R0:W0:Y:S01]  /*0370*/  SYNCS.EXCH.64 URZ, [UR8+0x30], UR6 ;  /* 0x00003006083f75b2 */ /* 0x0000220008000100 */
[----:B------:R0:W0:Y:S01]  /*0380*/  SYNCS.EXCH.64 URZ, [UR8+0x18], UR4 ;  /* 0x00001804083f75b2 */ /* 0x0000220008000100 */
[----:B------:R0:W0:Y:S01]  /*0390*/  SYNCS.EXCH.64 URZ, [UR8+0x38], UR6 ;  /* 0x00003806083f75b2 */ /* 0x0000220008000100 */
[----:B------:R-:W-:Y:S01]  /*03a0*/  NOP ;  /* 0x0000000000007918 */ /* 0x000fe20000000000 */
.L_x_2:
[----:B------:R-:W5:Y:S01]  /*03b0*/  S2UR UR13, SR_CTAID.X ;  /* 0x00000000000d79c3 */ /* 0x000f620000002500 */
[----:B------:R-:W-:Y:S01]  /*03c0*/  SHF.R.S32.HI R3, RZ, 0x1f, R4 ;  /* 0x0000001fff037819 */ /* 0x000fe20000011404 */
[----:B------:R5:W1:Y:S01]  /*03d0*/  SHFL.IDX PT, R6, R0, RZ, 0x1f ;  /* 0x00001fff00067589 */ /* 0x000a6200000e0000 */
[----:B0-----:R-:W-:Y:S01]  /*03e0*/  ULDC UR4, c[0x0][0x150] ;  /* 0x0000540000047ab9 */ /* 0x001fe20000000800 */
[----:B------:R-:W-:Y:S02]  /*03f0*/  ELECT P0, URZ, PT ;  /* 0x00000000003f782f */ /* 0x000fe40003800000 */
[----:B------:R-:W-:Y:S01]  /*0400*/  LEA.HI R3, R3, R4, RZ, 0x7 ;  /* 0x0000000403037211 */ /* 0x000fe200078f38ff */
[----:B------:R-:W-:Y:S01]  /*0410*/  ULDC UR5, c[0x0][0x154] ;  /* 0x0000550000057ab9 */ /* 0x000fe20000000800 */
[----:B------:R-:W-:Y:S01]  /*0420*/  SHF.R.S32.HI R7, RZ, 0x1f, R2 ;  /* 0x0000001fff077819 */ /* 0x000fe20000011402 */
[----:B------:R-:W0:Y:S01]  /*0430*/  S2UR UR10, SR_CTAID.Y ;  /* 0x00000000000a79c3 */ /* 0x000e220000002600 */
[----:B------:R-:W-:Y:S01]  /*0440*/  LOP3.LUT R3, R3, 0xffffff80, RZ, 0xc0, !PT ;  /* 0xffffff8003037812 */ /* 0x000fe200078ec0ff */
[----:B------:R-:W-:Y:S01]  /*0450*/  ULDC UR8, c[0x0][0x144] ;  /* 0x0000510000087ab9 */ /* 0x000fe20000000800 */
[----:B------:R-:W-:Y:S01]  /*0460*/  LEA.HI R7, R7, R2, RZ, 0x2 ;  /* 0x0000000207077211 */ /* 0x000fe200078f10ff */
[----:B------:R-:W-:Y:S01]  /*0470*/  NOP ;  /* 0x0000000000007918 */ /* 0x000fe20000000000 */
[----:B------:R-:W-:Y:S01]  /*0480*/  NOP ;  /* 0x0000000000007918 */ /* 0x000fe20000000000 */
[----:B------:R-:W-:Y:S01]  /*0490*/  IMAD.IADD R3, R4, 0x1, -R3 ;  /* 0x0000000104037824 */ /* 0x000fe200078e0a03 */
[----:B------:R-:W-:Y:S01]  /*04a0*/  LOP3.LUT R7, R7, 0x3ffffffc, RZ, 0xc0, !PT ;  /* 0x3ffffffc07077812 */ /* 0x000fe200078ec0ff */
[----:B------:R-:W-:-:S03]  /*04b0*/  ULDC UR11, c[0x0][0x148] ;  /* 0x00005200000b7ab9 */ /* 0x000fc60000000800 */
[----:B------:R-:W-:Y:S01]  /*04c0*/  SHF.R.S32.HI R4, RZ, 0x1f, R3 ;  /* 0x0000001fff047819 */ /* 0x000fe20000011403 */
[----:B------:R-:W-:-:S03]  /*04d0*/  IMAD.IADD R2, R2, 0x1, -R7 ;  /* 0x0000000102027824 */ /* 0x000fc600078e0a07 */
[----:B------:R-:W-:Y:S02]  /*04e0*/  LEA.HI R4, R4, R3, RZ, 0x3 ;  /* 0x0000000304047211 */ /* 0x000fe400078f18ff */
[----:B-----5:R-:W-:Y:S02]  /*04f0*/  I2FP.F32.U32 R5, UR13 ;  /* 0x0000000d00057c45 */ /* 0x020fe40008201000 */
[--C-:B------:R-:W-:Y:S02]  /*0500*/  SHF.R.S32.HI R0, RZ, 0x3, R4.reuse ;  /* 0x00000003ff007819 */ /* 0x100fe40000011404 */
[----:B-1----:R-:W-:Y:S01]  /*0510*/  ISETP.NE.OR P0, PT, R6, RZ, !P0 ;  /* 0x000000ff0600720c */ /* 0x002fe20004705670 */
[----:B------:R-:W-:Y:S01]  /*0520*/  FMUL R8, R5, UR4 ;  /* 0x0000000405087c20 */ /* 0x000fe20008400000 */
[----:B------:R-:W-:-:S04]  /*0530*/  SHF.R.S32.HI R5, RZ, 0x1f, R4 ;  /* 0x0000001fff057819 */ /* 0x000fc80000011404 */
[----:B------:R-:W-:Y:S01]  /*0540*/  LEA.HI R5, R5, R0, RZ, 0x2 ;  /* 0x0000000005057211 */ /* 0x000fe200078f10ff */
[----:B------:R-:W1:Y:S03]  /*0550*/  F2I.U32.TRUNC.NTZ R8, R8 ;  /* 0x0000000800087305 */ /* 0x000e66000020f000 */
[----:B------:R-:W-:-:S03]  /*0560*/  LOP3.LUT R5, R5, 0xfffffffc, RZ, 0xc0, !PT ;  /* 0xfffffffc05057812 */ /* 0x000fc600078ec0ff */
[----:B------:R-:W-:Y:S01]  /*0570*/  VOTEU.ALL UP0, P0 ;  /* 0x00000000003f7886 */ /* 0x000fe20000000000 */
[----:B------:R-:W-:Y:S01]  /*0580*/  VOTEU.ALL UP1, P0 ;  /* 0x00000000003f7886 */ /* 0x000fe20000020000 */
[----:B------:R-:W-:Y:S01]  /*0590*/  IMAD.IADD R5, R0, 0x1, -R5 ;  /* 0x0000000100057824 */ /* 0x000fe200078e0a05 */
[----:B0-----:R-:W-:Y:S02]  /*05a0*/  I2FP.F32.U32 R0, UR10 ;  /* 0x0000000a00007c45 */ /* 0x001fe40008201000 */
[----:B------:R-:W0:Y:S01]  /*05b0*/  @!UP0 S2UR UR7, SR_CgaCtaId ;  /* 0x00000000000789c3 */ /* 0x000e220000008800 */
[----:B------:R-:W-:Y:S01]  /*05c0*/  IMAD R2, R2, 0x4, R5 ;  /* 0x0000000402027824 */ /* 0x000fe200078e0205 */
[----:B------:R-:W-:Y:S01]  /*05d0*/  @!UP0 UMOV UR6, 0x400 ;  /* 0x0000040000068882 */ /* 0x000fe20000000000 */
[----:B------:R-:W-:Y:S01]  /*05e0*/  FMUL R4, R0, UR5 ;  /* 0x0000000500047c20 */ /* 0x000fe20008400000 */
[----:B-1----:R-:W-:Y:S02]  /*05f0*/  R2UR UR4, R8 ;  /* 0x00000000080472ca */ /* 0x002fe400000e0000 */
[----:B------:R-:W-:-:S03]  /*0600*/  LEA.HI R0, R2, R2, RZ, 0x1 ;  /* 0x0000000202007211 */ /* 0x000fc600078f08ff */
[----:B------:R-:W1:Y:S01]  /*0610*/  F2I.U32.TRUNC.NTZ R4, R4 ;  /* 0x0000000400047305 */ /* 0x000e62000020f000 */
[----:B------:R-:W-:-:S05]  /*0620*/  LOP3.LUT R5, R0, 0xfffffffe, RZ, 0xc0, !PT ;  /* 0xfffffffe00057812 */ /* 0x000fca00078ec0ff */
[----:B------:R-:W-:Y:S02]  /*0630*/  IMAD.IADD R5, R2, 0x1, -R5 ;  /* 0x0000000102057824 */ /* 0x000fe400078e0a05 */
[----:B------:R-:W-:-:S04]  /*0640*/  UIADD3 UR4, -UR4, URZ, URZ ;  /* 0x0000003f04047290 */ /* 0x000fc8000fffe13f */
[----:B------:R-:W-:Y:S01]  /*0650*/  UIMAD UR8, UR8, UR4, UR13 ;  /* 0x00000004080872a4 */ /* 0x000fe2000f8e020d */
[----:B-1----:R-:W-:Y:S02]  /*0660*/  R2UR UR12, R4 ;  /* 0x00000000040c72ca */ /* 0x002fe400000e0000 */
[----:B------:R-:W-:Y:S01]  /*0670*/  UMOV UR4, 0x20 ;  /* 0x0000002000047882 */ /* 0x000fe20000000000 */
[----:B0-----:R-:W-:Y:S02]  /*0680*/  @!UP0 ULEA UR6, UR7, UR6, 0x18 ;  /* 0x0000000607068291 */ /* 0x001fe4000f8ec03f */
[----:B------:R-:W-:Y:S01]  /*0690*/  ISETP.NE.AND P3, PT, R5, UR8, PT ;  /* 0x0000000805007c0c */ /* 0x000fe2000bf65270 */
[----:B------:R-:W-:-:S04]  /*06a0*/  @!UP0 UIADD3 UR4, -UR4, 0x100000, URZ ;  /* 0x0010000004048890 */ /* 0x000fc8000fffe13f */
[----:B------:R-:W-:Y:S02]  /*06b0*/  @!UP0 USHF.L.U32 UR5, UR4, 0xb, URZ ;  /* 0x0000000b04058899 */ /* 0x000fe4000800063f */
[----:B------:R-:W-:Y:S01]  /*06c0*/  @!UP0 USHF.L.U32 UR4, UR4, 0x1, URZ ;  /* 0x0000000104048899 */ /* 0x000fe2000800063f */
[C---:B------:R-:W-:Y:S01]  /*06d0*/  IMAD.SHL.U32 R5, R2.reuse, 0x4, RZ ;  /* 0x0000000402057824 */ /* 0x040fe200078e00ff */
[----:B------:R-:W-:Y:S01]  /*06e0*/  VOTEU.ALL UP0, P0 ;  /* 0x00000000003f7886 */ /* 0x000fe20000000000 */
[----:B------:R-:W0:Y:S01]  /*06f0*/  LDC R4, c[0x0][0x140] ;  /* 0x00005000ff047b82 */ /* 0x000e220000000800 */
[----:B------:R-:W-:Y:S02]  /*0700*/  LOP3.LUT P0, RZ, R3, 0x7, RZ, 0xc0, !PT ;  /* 0x0000000703ff7812 */ /* 0x000fe4000780c0ff */
[----:B------:R-:W-:Y:S01]  /*0710*/  LOP3.LUT R9, R2, 0xc, R5, 0x78, !PT ;  /* 0x0000000c02097812 */ /* 0x000fe200078e7805 */
[----:B------:R-:W-:-:S03]  /*0720*/  UIADD3 UR12, -UR12, URZ, URZ ;  /* 0x0000003f0c0c7290 */ /* 0x000fc6000fffe13f */
[C---:B------:R-:W-:Y:S01]  /*0730*/  ISETP.LT.U32.AND P0, PT, R9.reuse, 0x2, !P0 ;  /* 0x000000020900780c */ /* 0x040fe20004701070 */
[----:B------:R1:W-:Y:S04]  /*0740*/  STL [R1+0x604], R9 ;  /* 0x0006040901007387 */ /* 0x0003e80000100800 */
[----:B------:R-:W5:Y:S02]  /*0750*/  FENCE.VIEW.ASYNC.S ;  /* 0x00000000000073c6 */ /* 0x000f640000000000 */
[----:B-----5:R-:W0:Y:S01]  /*0760*/  @!UP0 SYNCS.EXCH.64 URZ, [UR6+0x50], UR4 ;  /* 0x00005004063f85b2 */ /* 0x020e220008000100 */
[----:B------:R-:W-:Y:S02]  /*0770*/  @P3 LEA.HI R0, R9, R9, RZ, 0x1 ;  /* 0x0000000909003211 */ /* 0x000fe400078f08ff */
[----:B------:R-:W-:-:S02]  /*0780*/  SEL R3, RZ, 0x1, !P0 ;  /* 0x00000001ff037807 */ /* 0x000fc40004000000 */
[----:B------:R-:W-:Y:S02]  /*0790*/  @P3 SHF.R.S32.HI R0, RZ, 0x1, R0 ;  /* 0x00000001ff003819 */ /* 0x000fe40000011400 */
[----:B0-----:R-:W-:Y:S01]  /*07a0*/  ISETP.EQ.U32.AND P2, PT, R4, 0x1, PT ;  /* 0x000000010400780c */ /* 0x001fe20003f42070 */
[----:B------:R0:W1:Y:S01]  /*07b0*/  @!UP1 SYNCS.EXCH.64 URZ, [UR6+0x58], UR4 ;  /* 0x00005804063f95b2 */ /* 0x0000620008000100 */
[----:B------:R-:W-:Y:S01]  /*07c0*/  NOP ;  /* 0x0000000000007918 */ /* 0x000fe20000000000 */
[----:B0-----:R-:W-:-:S06]  /*07d0*/  UIMAD UR4, UR11, UR12, UR10 ;  /* 0x0000000c0b0472a4 */ /* 0x001fcc000f8e020a */
[----:B------:R-:W-:Y:S01]  /*07e0*/  @P3 ISETP.NE.AND P4, PT, R0, UR4, PT ;  /* 0x0000000400003c0c */ /* 0x000fe2000bf85270 */
[----:B------:R-:W-:-:S03]  /*07f0*/  IMAD.MOV.U32 R0, RZ, RZ, 0x1 ;  /* 0x00000001ff007424 */ /* 0x000fc600078e00ff */
[----:B------:R-:W-:-:S04]  /*0800*/  @P3 SEL R0, RZ, 0x1, P4 ;  /* 0x00000001ff003807 */ /* 0x000fc80002000000 */
[----:B------:R-:W-:-:S05]  /*0810*/  LOP3.LUT R0, R0, R3, RZ, 0xc0, !PT ;  /* 0x0000000300007212 */ /* 0x000fca00078ec0ff */
[----:B------:R0:W-:Y:S01]  /*0820*/  STL [R1+0x600], R0 ;  /* 0x0006000001007387 */ /* 0x0001e20000100800 */
[----:B------:R-:W-:Y:S05]  /*0830*/  @!P2 BRA `(.L_x_3) ;  /* 0x000000000008a947 */ /* 0x000fea0003800000 */
[----:B-1234-:R-:W-:Y:S01]  /*0840*/  UCGABAR_ARV ;  /* 0x00000000000079c7 */ /* 0x01efe20008000000 */
[----:B------:R-:W-:Y:S05]  /*0850*/  BRA `(.L_x_4) ;  /* 0x0000000000047947 */ /* 0x000fea0003800000 */
.L_x_3:
[----:B-1234-:R-:W-:Y:S01]  /*0860*/  NOP ;  /* 0x0000000000007918 */ /* 0x01efe20000000000 */
.L_x_4:
[----:B------:R-:W-:Y:S01]  /*0870*/  ULDC UR4, c[0x0][0x65c] ;  /* 0x0001970000047ab9 */ /* 0x000fe20000000800 */
[----:B------:R-:W-:Y:S01]  /*0880*/  UMOV UR5, URZ ;  /* 0x0000003f00057c82 */ /* 0x000fe20008000000 */
[----:B------:R-:W-:-:S03]  /*0890*/  UISETP.NE.AND UP0, UPT, UR4, 0x1, UPT ;  /* 0x000000010400788c */ /* 0x000fc6000bf05270 */
[----:B------:R-:W-:Y:S01]  /*08a0*/  UMOV UR4, UR13 ;  /* 0x0000000d00047c82 */ /* 0x000fe20008000000 */
[----:B------:R-:W-:Y:S02]  /*08b0*/  UP2UR UR41, UPR, URZ, 0x1 ;  /* 0x000000013f297883 */ /* 0x000fe40008000000 */
[----:B------:R-:W-:Y:S02]  /*08c0*/  PLOP3.LUT P0, PT, PT, PT, UP0, 0x80, 0x0 ;  /* 0x000000000000781c */ /* 0x000fe40003f0f008 */
[----:B------:R-:W-:Y:S02]  /*08d0*/  PLOP3.LUT P3, PT, PT, PT, UP0, 0x80, 0x0 ;  /* 0x000000000000781c */ /* 0x000fe40003f6f008 */
[----:B------:R-:W-:Y:S01]  /*08e0*/  PLOP3.LUT P5, PT, PT, PT, UP0, 0x80, 0x0 ;  /* 0x000000000000781c */ /* 0x000fe20003faf008 */
[----:B------:R-:W-:Y:S01]  /*08f0*/  @UP0 ULDC UR14, c[0x0][0x10] ;  /* 0x00000400000e0ab9 */ /* 0x000fe20000000800 */
[----:B------:R-:W-:Y:S01]  /*0900*/  @UP0 UMOV UR6, UR10 ;  /* 0x0000000a00060c82 */ /* 0x000fe20008000000 */
[----:B------:R-:W-:Y:S01]  /*0910*/  @UP0 UMOV UR7, URZ ;  /* 0x0000003f00070c82 */ /* 0x000fe20008000000 */
[----:B------:R-:W-:Y:S01]  /*0920*/  PLOP3.LUT P4, PT, PT, PT, UP0, 0x80, 0x0 ;  /* 0x000000000000781c */ /* 0x000fe20003f8f008 */
[----:B------:R-:W-:-:S03]  /*0930*/  @UP0 UIMAD.WIDE.U32 UR14, UR13, UR14, UR6 ;  /* 0x0000000e0d0e02a5 */ /* 0x000fc6000f8e0006 */
[----:B------:R-:W-:Y:S01]  /*0940*/  @!UP0 ULDC UR7, c[0x0][0xc] ;  /* 0x0000030000078ab9 */ /* 0x000fe20000000800 */
[----:B------:R-:W-:Y:S01]  /*0950*/  @UP0 UMOV UR6, URZ ;  /* 0x0000003f00060c82 */ /* 0x000fe20008000000 */
[----:B------:R-:W-:Y:S01]  /*0960*/  @!UP0 UIMAD.WIDE.U32 UR4, UR10, UR7, UR4 ;  /* 0x000000070a0482a5 */ /* 0x000fe2000f8e0004 */
[----:B------:R-:W-:Y:S01]  /*0970*/  IMAD.U32 R2, RZ, RZ, UR14 ;  /* 0x0000000eff027e24 */ /* 0x000fe2000f8e00ff */
[----:B------:R-:W-:Y:S02]  /*0980*/  @UP0 UIADD3 UR6, UR15, UR6, URZ ;  /* 0x000000060f060290 */ /* 0x000fe4000fffe03f */
[----:B------:R-:W-:Y:S02]  /*0990*/  IMAD.U32 R3, RZ, RZ, UR15 ;  /* 0x0000000fff037e24 */ /* 0x000fe4000f8e00ff */
[----:B------:R-:W-:Y:S02]  /*09a0*/  @P0 IMAD.MOV.U32 R7, RZ, RZ, R2 ;  /* 0x000000ffff070224 */ /* 0x000fe400078e0002 */
[----:B------:R-:W-:-:S02]  /*09b0*/  IMAD.U32 R5, RZ, RZ, UR5 ;  /* 0x00000005ff057e24 */ /* 0x000fc4000f8e00ff */
[----:B------:R-:W-:Y:S02]  /*09c0*/  IMAD.U32 R2, RZ, RZ, UR4 ;  /* 0x00000004ff027e24 */ /* 0x000fe4000f8e00ff */
[----:B------:R-:W-:Y:S02]  /*09d0*/  @P3 IMAD.U32 R6, RZ, RZ, UR6 ;  /* 0x00000006ff063e24 */ /* 0x000fe4000f8e00ff */
[----:B------:R-:W-:Y:S02]  /*09e0*/  @!P5 IMAD.MOV.U32 R6, RZ, RZ, R5 ;  /* 0x000000ffff06d224 */ /* 0x000fe400078e0005 */
[----:B------:R-:W-:Y:S02]  /*09f0*/  @!P4 IMAD.MOV.U32 R7, RZ, RZ, R2 ;  /* 0x000000ffff07c224 */ /* 0x000fe400078e0002 */
[----:B------:R-:W-:Y:S01]  /*0a00*/  IMAD.U32 R3, RZ, RZ, UR5 ;  /* 0x00000005ff037e24 */ /* 0x000fe2000f8e00ff */
[----:B------:R1:W-:Y:S01]  /*0a10*/  STL [R1+0x608], R6 ;  /* 0x0006080601007387 */ /* 0x0003e20000100800 */
[----:B------:R-:W-:-:S03]  /*0a20*/  IMAD.U32 R4, RZ, RZ, UR4 ;  /* 0x00000004ff047e24 */ /* 0x000fc6000f8e00ff */
[----:B------:R1:W-:Y:S01]  /*0a30*/  STL [R1+0x60c], R7 ;  /* 0x00060c0701007387 */ /* 0x0003e20000100800 */
[----:B------:R-:W-:Y:S05]  /*0a40*/  @!P2 BRA `(.L_x_5) ;  /* 0x00000000000ca947 */ /* 0x000fea0003800000 */
[----:B------:R-:W-:Y:S01]  /*0a50*/  UCGABAR_WAIT ;  /* 0x0000000000007dc7 */ /* 0x000fe20008000000 */
[----:B------:R-:W-:Y:S01]  /*0a60*/  CCTL.IVALL ;  /* 0x00000000ff00798f */ /* 0x000fe20002000000 */
[----:B------:R-:W-:Y:S05]  /*0a70*/  BRA `(.L_x_6) ;  /* 0x0000000000047947 */ /* 0x000fea0003800000 */
.L_x_5:
[----:B------:R-:W-:Y:S06]  /*0a80*/  BAR.SYNC.DEFER_BLOCKING 0x0 ;  /* 0x0000000000007b1d */ /* 0x000fec0000010000 */
.L_x_6:
[----:B------:R-:W-:Y:S05]  /*0a90*/  @!P1 BRA `(.L_x_7) ;  /* 0x0000034c00709947 */ /* 0x000fea0003800000 */
[----:B------:R-:W-:-:S06]  /*0aa0*/  UISETP.GT.U32.AND UP0, UPT, UR16, 0x1, UPT ;  /* 0x000000011000788c */ /* 0x000fcc000bf04070 */
[----:B------:R-:W-:-:S13]  /*0ab0*/  PLOP3.LUT P0, PT, PT, PT, UP0, 0x80, 0x0 ;  /* 0x000000000000781c */ /* 0x000fda0003f0f008 */
[----:B------:R-:W-:Y:S05]  /*0ac0*/  @P0 EXIT ;  /* 0x000000000000094d */ /* 0x000fea0003800000 */
[----:B------:R-:W-:Y:S01]  /*0ad0*/  ULDC.64 UR4, c[0x0][0x650] ;  /* 0x0001940000047ab9 */ /* 0x000fe20000000a00 */
[----:B------:R-:W-:Y:S01]  /*0ae0*/  UMOV UR42, 0xffffffff ;  /* 0xffffffff002a7882 */ /* 0x000fe20000000000 */
[----:B------:R-:W-:Y:S01]  /*0af0*/  ISETP.GE.U32.AND P0, PT, R7, UR4, PT ;  /* 0x0000000407007c0c */ /* 0x000fe2000bf06070 */
[----:B------:R-:W-:Y:S01]  /*0b00*/  UMOV UR43, 0xffffffff ;  /* 0xffffffff002b7882 */ /* 0x000fe20000000000 */
[----:B------:R-:W-:Y:S01]  /*0b10*/  UMOV UR44, 0xffffffff ;  /* 0xffffffff002c7882 */ /* 0x000fe20000000000 */
[----:B0-----:R-:W-:Y:S02]  /*0b20*/  PRMT R0, RZ, 0x7610, R0 ;  /* 0x00007610ff007816 */ /* 0x001fe40000000000 */
[----:B------:R-:W-:-:S13]  /*0b30*/  ISETP.GE.U32.AND.EX P0, PT, R6, UR5, PT, P0 ;  /* 0x0000000506007c0c */ /* 0x000fda000bf06100 */
[----:B------:R-:W-:Y:S05]  /*0b40*/  @P0 BRA `(.L_x_8) ;  /* 0x0000000400480947 */ /* 0x000fea0003800000 */
[----:B------:R-:W-:Y:S01]  /*0b50*/  ULDC.64 UR16, c[0x0][0x628] ;  /* 0x00018a0000107ab9 */ /* 0x000fe20000000a00 */
[C---:B------:R-:W-:Y:S01]  /*0b60*/  R2UR UR19, R7.reuse ;  /* 0x00000000071372ca */ /* 0x040fe200000e0000 */
[----:B------:R-:W-:Y:S01]  /*0b70*/  ULDC UR18, c[0x0][0x630] ;  /* 0x00018c0000127ab9 */ /* 0x000fe20000000800 */
[----:B------:R-:W-:Y:S02]  /*0b80*/  ISETP.NE.U32.AND P0, PT, RZ, UR16, PT ;  /* 0x00000010ff007c0c */ /* 0x000fe4000bf05070 */
[----:B------:R-:W-:Y:S02]  /*0b90*/  R2UR UR4, R7 ;  /* 0x00000000070472ca */ /* 0x000fe400000e0000 */
[----:B------:R-:W-:Y:S02]  /*0ba0*/  ISETP.NE.AND.EX P0, PT, RZ, UR17, PT, P0 ;  /* 0x00000011ff007c0c */ /* 0x000fe4000bf05300 */
[----:B------:R-:W-:-:S11]  /*0bb0*/  R2UR UR5, R6 ;  /* 0x00000000060572ca */ /* 0x000fd600000e0000 */
[----:B------:R-:W-:Y:S05]  /*0bc0*/  @!P0 BRA `(.L_x_9) ;  /* 0x0000000000308947 */ /* 0x000fea0003800000 */
[----:B------:R-:W-:Y:S01]  /*0bd0*/  R2UR UR4, R7 ;  /* 0x00000000070472ca */ /* 0x000fe200000e0000 */
[----:B------:R-:W-:Y:S01]  /*0be0*/  ULDC UR9, c[0x0][0x634] ;  /* 0x00018d0000097ab9 */ /* 0x000fe20000000800 */
[----:B------:R-:W-:-:S11]  /*0bf0*/  R2UR UR13, R6 ;  /* 0x00000000060d72ca */ /* 0x000fd600000e0000 */
[----:B------:R-:W-:-:S04]  /*0c00*/  UIADD3 UR9, UP0, UR4, UR9, URZ ;  /* 0x0000000904097290 */ /* 0x000fc8000ff1e03f */
[----:B------:R-:W-:-:S04]  /*0c10*/  UIADD3.X UR13, URZ, UR13, URZ, UP0, !UPT ;  /* 0x0000000d3f0d7290 */ /* 0x000fc800087fe43f */
[----:B------:R-:W-:-:S04]  /*0c20*/  UIMAD.WIDE.U32 UR4, UR13, UR16, URZ ;  /* 0x000000100d0472a5 */ /* 0x000fc8000f8e003f */
[----:B------:R-:W-:Y:S02]  /*0c30*/  UIMAD.WIDE.U32 UR6, UP0, UR9, UR17, UR4 ;  /* 0x00000011090672a5 */ /* 0x000fe4000f800004 */
[----:B------:R-:W-:Y:S02]  /*0c40*/  UIMAD.WIDE.U32 UR4, UR9, UR16, URZ ;  /* 0x00000010090472a5 */ /* 0x000fe4000f8e003f */
[----:B------:R-:W-:Y:S02]  /*0c50*/  UIADD3.X UR15, URZ, URZ, URZ, UP0, !UPT ;  /* 0x0000003f3f0f7290 */ /* 0x000fe400087fe43f */
[----:B------:R-:W-:Y:S01]  /*0c60*/  UIADD3 URZ, UP0, UR5, UR6, URZ ;  /* 0x00000006053f7290 */ /* 0x000fe2000ff1e03f */
[----:B------:R-:W-:-:S03]  /*0c70*/  UMOV UR14, UR7 ;  /* 0x00000007000e7c82 */ /* 0x000fc60008000000 */
[----:B------:R-:W-:-:S12]  /*0c80*/  UIMAD.WIDE.U32.X UR4, UR13, UR17, UR14, UP0 ;  /* 0x000000110d0472a5 */ /* 0x000fd800080e040e */
.L_x_9:
[----:B------:R-:W-:Y:S01]  /*0c90*/  USHF.R.U64 UR44, UR4, UR18, UR5 ;  /* 0x00000012042c7299 */ /* 0x000fe20008001205 */
[----:B------:R-:W-:Y:S01]  /*0ca0*/  R2UR UR7, R6 ;  /* 0x00000000060772ca */ /* 0x000fe200000e0000 */
[----:B------:R-:W-:Y:S02]  /*0cb0*/  USHF.R.U32.HI UR4, URZ, UR18, UR5 ;  /* 0x000000123f047299 */ /* 0x000fe40008011605 */
[----:B------:R-:W-:Y:S01]  /*0cc0*/  UIADD3 UR5, UP0, URZ, -UR44, URZ ;  /* 0x8000002c3f057290 */ /* 0x000fe2000ff1e03f */
[----:B------:R-:W-:Y:S01]  /*0cd0*/  ULDC.64 UR14, c[0x0][0x620] ;  /* 0x00018800000e7ab9 */ /* 0x000fe20000000a00 */
[----:B------:R-:W-:Y:S02]  /*0ce0*/  UMOV UR6, UR19 ;  /* 0x0000001300067c82 */ /* 0x000fe40008000000 */
[----:B------:R-:W-:Y:S01]  /*0cf0*/  UIADD3.X UR4, URZ, ~UR4, URZ, UP0, !UPT ;  /* 0x800000043f047290 */ /* 0x000fe200087fe43f */
[----:B------:R-:W-:Y:S01]  /*0d00*/  ULDC UR9, c[0x0][0x618] ;  /* 0x0001860000097ab9 */ /* 0x000fe20000000800 */
[----:B------:R-:W-:-:S02]  /*0d10*/  UIMAD UR12, UR11, UR12, UR10 ;  /* 0x0000000c0b0c72a4 */ /* 0x000fc4000f8e020a */
[----:B------:R-:W-:Y:S02]  /*0d20*/  UIMAD UR4, UR4, UR14, URZ ;  /* 0x0000000e040472a4 */ /* 0x000fe4000f8e023f */
[----:B------:R-:W-:Y:S02]  /*0d30*/  UIMAD.WIDE.U32 UR6, UR5, UR14, UR6 ;  /* 0x0000000e050672a5 */ /* 0x000fe4000f8e0006 */
[----:B------:R-:W-:Y:S01]  /*0d40*/  UIMAD UR4, UR5, UR15, UR4 ;  /* 0x0000000f050472a4 */ /* 0x000fe2000f8e0204 */
[----:B------:R-:W-:Y:S01]  /*0d50*/  ULDC UR10, c[0x0][0x608] ;  /* 0x00018200000a7ab9 */ /* 0x000fe20000000800 */
[----:B------:R-:W-:Y:S02]  /*0d60*/  ULDC UR18, c[0x0][0x658] ;  /* 0x0001960000127ab9 */ /* 0x000fe40000000800 */
[----:B------:R-:W-:Y:S01]  /*0d70*/  UIADD3 UR7, UR7, UR4, URZ ;  /* 0x0000000407077290 */ /* 0x000fe2000fffe03f */
[----:B------:R-:W-:Y:S02]  /*0d80*/  UMOV UR11, 0xffffffff ;  /* 0xffffffff000b7882 */ /* 0x000fe40000000000 */
[----:B------:R-:W-:Y:S01]  /*0d90*/  ULDC.64 UR4, c[0x0][0x640] ;  /* 0x0001900000047ab9 */ /* 0x000fe20000000a00 */
[----:B------:R-:W-:Y:S01]  /*0da0*/  USHF.R.U64 UR16, UR6, UR9, UR7 ;  /* 0x0000000906107299 */ /* 0x000fe20008001207 */
[----:B------:R-:W-:Y:S01]  /*0db0*/  ISETP.NE.U32.AND P0, PT, RZ, UR4, PT ;  /* 0x00000004ff007c0c */ /* 0x000fe2000bf05070 */
[----:B------:R-:W-:-:S02]  /*0dc0*/  USHF.R.U32.HI UR7, URZ, UR9, UR7 ;  /* 0x000000093f077299 */ /* 0x000fc40008011607 */
[----:B------:R-:W-:Y:S01]  /*0dd0*/  USHF.L.U32 UR6, UR11, UR18, URZ ;  /* 0x000000120b067299 */ /* 0x000fe2000800063f */
[----:B------:R-:W-:Y:S01]  /*0de0*/  ISETP.NE.AND.EX P0, PT, RZ, UR5, PT, P0 ;  /* 0x00000005ff007c0c */ /* 0x000fe2000bf05300 */
[----:B------:R-:W-:Y:S02]  /*0df0*/  USHF.R.U64 UR22, UR16, UR10, UR7 ;  /* 0x0000000a10167299 */ /* 0x000fe40008001207 */
[----:B------:R-:W-:Y:S02]  /*0e00*/  USHF.R.U32.HI UR7, URZ, UR10, UR7 ;  /* 0x0000000a3f077299 */ /* 0x000fe40008011607 */
[----:B------:R-:W-:Y:S02]  /*0e10*/  UISETP.NE.AND UP1, UPT, UR41, URZ, UPT ;  /* 0x0000003f2900728c */ /* 0x000fe4000bf25270 */
[----:B------:R-:W-:Y:S01]  /*0e20*/  USHF.R.U64 UR23, UR22, UR18, UR7 ;  /* 0x0000001216177299 */ /* 0x000fe20008001207 */
[----:B------:R-:W-:Y:S01]  /*0e30*/  ULDC UR17, c[0x0][0x600] ;  /* 0x0001800000117ab9 */ /* 0x000fe20000000800 */
[----:B------:R-:W-:-:S02]  /*0e40*/  ULOP3.LUT UR13, URZ, UR6, URZ, 0x33, !UPT ;  /* 0x000000063f0d7292 */ /* 0x000fc4000f8e333f */
[----:B------:R-:W-:Y:S02]  /*0e50*/  UIADD3 UR15, UR17, -0x1, URZ ;  /* 0xffffffff110f7890 */ /* 0x000fe4000fffe03f */
[----:B------:R-:W-:Y:S02]  /*0e60*/  USEL UR12, UR8, UR12, !UP1 ;  /* 0x0000000c080c7287 */ /* 0x000fe4000c800000 */
[----:B------:R-:W-:Y:S01]  /*0e70*/  USHF.R.U32.HI UR7, URZ, UR18, UR7 ;  /* 0x000000123f077299 */ /* 0x000fe20008011607 */
[----:B------:R-:W-:Y:S01]  /*0e80*/  ULDC UR19, c[0x0][0x648] ;  /* 0x0001920000137ab9 */ /* 0x000fe20000000800 */
[----:B------:R-:W-:Y:S01]  /*0e90*/  ULDC UR20, c[0x0][0x638] ;  /* 0x00018e0000147ab9 */ /* 0x000fe20000000800 */
[----:B------:R-:W-:Y:S01]  /*0ea0*/  UMOV UR21, 0x1 ;  /* 0x0000000100157882 */ /* 0x000fe20000000000 */
[----:B------:R-:W-:Y:S01]  /*0eb0*/  UMOV UR6, UR23 ;  /* 0x0000001700067c82 */ /* 0x000fe20008000000 */
[----:B------:R-:W-:Y:S07]  /*0ec0*/  @!P0 BRA `(.L_x_10) ;  /* 0x0000000000308947 */ /* 0x000fee0003800000 */
[----:B------:R-:W-:Y:S02]  /*0ed0*/  ULDC UR10, c[0x0][0x64c] ;  /* 0x00019300000a7ab9 */ /* 0x000fe40000000800 */
        /* <DEDUP_REMOVED lines=8> */
[----:B------:R-:W-:-:S07]  /*0f60*/  UIMAD.WIDE.U32.X UR4, UR14, UR5, UR10, UP0 ;  /* 0x000000050e0472a5 */ /* 0x000fce00080e040a */
[----:B------:R-:W-:Y:S01]  /*0f70*/  UMOV UR6, UR4 ;  /* 0x0000000400067c82 */ /* 0x000fe20008000000 */
[----:B------:R-:W-:-:S05]  /*0f80*/  UMOV UR7, UR5 ;  /* 0x0000000500077c82 */ /* 0x000fca0008000000 */
.L_x_10:
[----:B------:R-:W-:Y:S01]  /*0f90*/  USHF.R.U64 UR5, UR6, UR19, UR7 ;  /* 0x0000001306057299 */ /* 0x000fe20008001207 */
[----:B------:R-:W-:Y:S01]  /*0fa0*/  IMAD.MOV.U32 R0, RZ, RZ, 0x1 ;  /* 0x00000001ff007424 */ /* 0x000fe200078e00ff */
[----:B------:R-:W-:Y:S02]  /*0fb0*/  USHF.L.U32 UR4, UR21, UR18, URZ ;  /* 0x0000001215047299 */ /* 0x000fe4000800063f */
[----:B------:R-:W-:Y:S02]  /*0fc0*/  ULOP3.LUT UR13, UR22, UR13, URZ, 0xc0, !UPT ;  /* 0x0000000d160d7292 */ /* 0x000fe4000f8ec03f */
[----:B------:R-:W-:Y:S02]  /*0fd0*/  UIADD3 UR6, -UR5, URZ, URZ ;  /* 0x0000003f05067290 */ /* 0x000fe4000fffe13f */
[----:B------:R-:W-:Y:S02]  /*0fe0*/  UIMAD UR13, UR4, UR5, UR13 ;  /* 0x00000005040d72a4 */ /* 0x000fe4000f8e020d */
[----:B------:R-:W-:-:S02]  /*0ff0*/  ULOP3.LUT UR15, UR16, UR15, URZ, 0xc0, !UPT ;  /* 0x0000000f100f7292 */ /* 0x000fc4000f8ec03f */
[----:B------:R-:W-:Y:S01]  /*1000*/  UIMAD UR4, UR6, UR20, UR23 ;  /* 0x00000014060472a4 */ /* 0x000fe2000f8e0217 */
[----:B------:R-:W-:Y:S01]  /*1010*/  ULDC UR5, c[0x0][0x610] ;  /* 0x0001840000057ab9 */ /* 0x000fe20000000800 */
[----:B------:R-:W-:Y:S02]  /*1020*/  UISETP.NE.AND UP0, UPT, UR41, URZ, UPT ;  /* 0x0000003f2900728c */ /* 0x000fe4000bf05270 */
[----:B------:R-:W-:Y:S02]  /*1030*/  UIMAD UR12, UR13, UR5, UR12 ;  /* 0x000000050d0c72a4 */ /* 0x000fe4000f8e020c */
[----:B------:R-:W-:-:S04]  /*1040*/  UIMAD UR4, UR4, UR17, UR15 ;  /* 0x00000011040472a4 */ /* 0x000fc8000f8e020f */
[----:B------:R-:W-:Y:S02]  /*1050*/  USEL UR43, UR4, UR12, !UP0 ;  /* 0x0000000c042b7287 */ /* 0x000fe4000c000000 */
[----:B------:R-:W-:-:S12]  /*1060*/  USEL UR42, UR12, UR4, !UP0 ;  /* 0x000000040c2a7287 */ /* 0x000fd8000c000000 */
.L_x_8:
[----:B------:R-:W-:-:S08]  /*1070*/  NOP ;  /* 0x0000000000007918 */ /* 0x000fd00000000000 */
[----:B------:R-:W0:Y:S02]  /*1080*/  USETMAXREG.TRY_ALLOC.CTAPOOL UP0, 0xf0 ;  /* 0x000000f0000079c8 */ /* 0x000e240008000600 */
[----:B0-----:R-:W-:-:S13]  /*1090*/  PLOP3.LUT P0, PT, PT, PT, UP0, 0x80, 0x0 ;  /* 0x000000000000781c */ /* 0x001fda0003f0f008 */
[----:B------:R-:W-:Y:S05]  /*10a0*/  @!P0 BRA `(.L_x_8) ;  /* 0xfffffffc00f08947 */ /* 0x000fea000383ffff */
[----:B------:R-:W-:Y:S01]  /*10b0*/  ULDC.64 UR4, c[0x0][0x598] ;  /* 0x0001660000047ab9 */ /* 0x000fe20000000a00 */
[----:B------:R-:W-:Y:S01]  /*10c0*/  ULDC.64 UR36, c[0x0][0x208] ;  /* 0x0000820000247ab9 */ /* 0x000fe20000000a00 */
[----:B------:R-:W-:-:S04]  /*10d0*/  ISETP.NE.U32.AND P0, PT, RZ, UR4, PT ;  /* 0x00000004ff007c0c */ /* 0x000fc8000bf05070 */
[----:B------:R-:W-:-:S13]  /*10e0*/  ISETP.NE.AND.EX P0, PT, RZ, UR5, PT, P0 ;  /* 0x00000005ff007c0c */ /* 0x000fda000bf05300 */
[----:B------:R-:W-:Y:S05]  /*10f0*/  @!P0 BRA `(.L_x_11) ;  /* 0x00000000001c8947 */ /* 0x000fea0003800000 */
[----:B------:R-:W0:Y:S02]  /*1100*/  LDC.64 R2, c[0x0][0x598] ;  /* 0x00016600ff027b82 */ /* 0x000e240000000a00 */
[----:B0-----:R-:W2:Y:S02]  /*1110*/  LDG.E.64 R2, desc[UR36][R2.64] ;  /* 0x0000002402027981 */ /* 0x001ea4000c1e1b00 */
[----:B--2---:R-:W-:-:S04]  /*1120*/  ISETP.NE.U32.AND P0, PT, R2, RZ, PT ;  /* 0x000000ff0200720c */ /* 0x004fc80003f05070 */
[----:B------:R-:W-:-:S13]  /*1130*/  ISETP.NE.AND.EX P0, PT, R3, RZ, PT, P0 ;  /* 0x000000ff0300720c */ /* 0x000fda0003f05300 */
[----:B------:R-:W-:Y:S05]  /*1140*/  @!P0 BRA `(.L_x_11) ;  /* 0x0000000000088947 */ /* 0x000fea0003800000 */
[----:B------:R0:W5:Y:S01]  /*1150*/  LD.E R2, desc[UR36][R2.64] ;  /* 0x0000002402027980 */ /* 0x000162000c101900 */
[----:B------:R-:W-:Y:S05]  /*1160*/  BRA `(.L_x_12) ;  /* 0x0000000000247947 */ /* 0x000fea0003800000 */
.L_x_11:
[----:B------:R-:W-:Y:S02]  /*1170*/  ULDC.64 UR4, c[0x0][0x588] ;  /* 0x0001620000047ab9 */ /* 0x000fe40000000a00 */
[----:B------:R-:W-:-:S04]  /*1180*/  ISETP.NE.U32.AND P0, PT, RZ, UR4, PT ;  /* 0x00000004ff007c0c */ /* 0x000fc8000bf05070 */
[----:B------:R-:W-:-:S13]  /*1190*/  ISETP.NE.AND.EX P0, PT, RZ, UR5, PT, P0 ;  /* 0x00000005ff007c0c */ /* 0x000fda000bf05300 */
[----:B------:R-:W-:Y:S05]  /*11a0*/  @!P0 BRA `(.L_x_13) ;  /* 0x00000000000c8947 */ /* 0x000fea0003800000 */
[----:B------:R-:W0:Y:S02]  /*11b0*/  LDC.64 R2, c[0x0][0x588] ;  /* 0x00016200ff027b82 */ /* 0x000e240000000a00 */
[----:B0-----:R2:W5:Y:S01]  /*11c0*/  LDG.E R2, desc[UR36][R2.64] ;  /* 0x0000002402027981 */ /* 0x001562000c1e1900 */
[----:B------:R-:W-:Y:S05]  /*11d0*/  BRA `(.L_x_12) ;  /* 0x0000000000087947 */ /* 0x000fea0003800000 */
.L_x_13:
[----:B------:R-:W-:Y:S02]  /*11e0*/  ULDC UR4, c[0x0][0x580] ;  /* 0x0001600000047ab9 */ /* 0x000fe40000000800 */
[----:B------:R-:W-:-:S07]  /*11f0*/  IMAD.U32 R2, RZ, RZ, UR4 ;  /* 0x00000004ff027e24 */ /* 0x000fce000f8e00ff */
.L_x_12:
[----:B------:R-:W-:Y:S02]  /*1200*/  ULDC.64 UR4, c[0x0][0x5a0] ;  /* 0x0001680000047ab9 */ /* 0x000fe40000000a00 */
[----:B------:R-:W-:-:S04]  /*1210*/  ISETP.NE.U32.AND P0, PT, RZ, UR4, PT ;  /* 0x00000004ff007c0c */ /* 0x000fc8000bf05070 */
[----:B------:R-:W-:-:S13]  /*1220*/  ISETP.NE.AND.EX P0, PT, RZ, UR5, PT, P0 ;  /* 0x00000005ff007c0c */ /* 0x000fda000bf05300 */
[----:B------:R-:W-:Y:S05]  /*1230*/  @!P0 BRA `(.L_x_14) ;  /* 0x00000000001c8947 */ /* 0x000fea0003800000 */
[----:B------:R-:W3:Y:S02]  /*1240*/  LDC.64 R4, c[0x0][0x5a0] ;  /* 0x00016800ff047b82 */ /* 0x000ee40000000a00 */
[----:B---3--:R-:W3:Y:S02]  /*1250*/  LDG.E.64 R4, desc[UR36][R4.64] ;  /* 0x0000002404047981 */ /* 0x008ee4000c1e1b00 */
[----:B---3--:R-:W-:-:S04]  /*1260*/  ISETP.NE.U32.AND P0, PT, R4, RZ, PT ;  /* 0x000000ff0400720c */ /* 0x008fc80003f05070 */
[----:B------:R-:W-:-:S13]  /*1270*/  ISETP.NE.AND.EX P0, PT, R5, RZ, PT, P0 ;  /* 0x000000ff0500720c */ /* 0x000fda0003f05300 */
[----:B------:R-:W-:Y:S05]  /*1280*/  @!P0 BRA `(.L_x_14) ;  /* 0x0000000000088947 */ /* 0x000fea0003800000 */
[----:B------:R3:W5:Y:S01]  /*1290*/  LD.E R16, desc[UR36][R4.64] ;  /* 0x0000002404107980 */ /* 0x000762000c101900 */
[----:B------:R-:W-:Y:S05]  /*12a0*/  BRA `(.L_x_15) ;  /* 0x0000000000247947 */ /* 0x000fea0003800000 */
.L_x_14:
[----:B------:R-:W-:Y:S02]  /*12b0*/  ULDC.64 UR4, c[0x0][0x590] ;  /* 0x0001640000047ab9 */ /* 0x000fe40000000a00 */
[----:B------:R-:W-:-:S04]  /*12c0*/  ISETP.NE.U32.AND P0, PT, RZ, UR4, PT ;  /* 0x00000004ff007c0c */ /* 0x000fc8000bf05070 */
[----:B------:R-:W-:-:S13]  /*12d0*/  ISETP.NE.AND.EX P0, PT, RZ, UR5, PT, P0 ;  /* 0x00000005ff007c0c */ /* 0x000fda000bf05300 */
[----:B------:R-:W-:Y:S05]  /*12e0*/  @!P0 BRA `(.L_x_16) ;  /* 0x00000000000c8947 */ /* 0x000fea0003800000 */
[----:B------:R-:W3:Y:S02]  /*12f0*/  LDC.64 R16, c[0x0][0x590] ;  /* 0x00016400ff107b82 */ /* 0x000ee40000000a00 */
[----:B---3--:R4:W5:Y:S01]  /*1300*/  LDG.E R16, desc[UR36][R16.64] ;  /* 0x0000002410107981 */ /* 0x008962000c1e1900 */
[----:B------:R-:W-:Y:S05]  /*1310*/  BRA `(.L_x_15) ;  /* 0x0000000000087947 */ /* 0x000fea0003800000 */
.L_x_16:
[----:B------:R-:W-:Y:S02]  /*1320*/  ULDC UR4, c[0x0][0x584] ;  /* 0x0001610000047ab9 */ /* 0x000fe40000000800 */
[----:B------:R-:W-:-:S07]  /*1330*/  IMAD.U32 R16, RZ, RZ, UR4 ;  /* 0x00000004ff107e24 */ /* 0x000fce000f8e00ff */
.L_x_15:
[----:B------:R-:W-:-:S13]  /*1340*/  LOP3.LUT P0, RZ, R0, 0xff, RZ, 0xc0, !PT ;  /* 0x000000ff00ff7812 */ /* 0x000fda000780c0ff */
[----:B------:R-:W-:Y:S05]  /*1350*/  @!P0 EXIT ;  /* 0x000000000000894d */ /* 0x000fea0003800000 */
[----:B------:R-:W-:Y:S01]  /*1360*/  ULDC UR4, c[0x0][0x28c] ;  /* 0x0000a30000047ab9 */ /* 0x000fe20000000800 */
[----:B------:R-:W-:Y:S01]  /*1370*/  UMOV UR38, URZ ;  /* 0x0000003f00267c82 */ /* 0x000fe20008000000 */
[----:B------:R-:W-:Y:S01]  /*1380*/  UIADD3 UR4, UR4, 0x1f, URZ ;  /* 0x0000001f04047890 */ /* 0x000fe2000fffe03f */
[----:B------:R-:W-:-:S03]  /*1390*/  UMOV UR39, URZ ;  /* 0x0000003f00277c82 */ /* 0x000fc60008000000 */
[----:B------:R-:W-:-:S04]  /*13a0*/  USHF.R.S32.HI UR5, URZ, 0x1f, UR4 ;  /* 0x0000001f3f057899 */ /* 0x000fc80008011404 */
[----:B------:R-:W-:-:S04]  /*13b0*/  ULEA.HI UR5, UR5, UR4, URZ, 0x5 ;  /* 0x0000000405057291 */ /* 0x000fc8000f8f283f */
[----:B------:R-:W-:-:S12]  /*13c0*/  USHF.R.S32.HI UR45, URZ, 0x5, UR5 ;  /* 0x000000053f2d7899 */ /* 0x000fd80008011405 */
.L_x_1182:
[----:B------:R-:W0:Y:S01]  /*13d0*/  S2R R0, SR_TID.X ;  /* 0x0000000000007919 */ /* 0x000e220000002100 */
[----:B------:R-:W1:Y:S01]  /*13e0*/  S2UR UR6, SR_CgaCtaId ;  /* 0x00000000000679c3 */ /* 0x000e620000008800 */
[----:B------:R-:W-:Y:S02]  /*13f0*/  UMOV UR46, 0x400 ;  /* 0x00000400002e7882 */ /* 0x000fe40000000000 */
[----:B-1----:R-:W-:Y:S01]  /*1400*/  ULEA UR46, UR6, UR46, 0x18 ;  /* 0x0000002e062e7291 */ /* 0x002fe2000f8ec03f */
[----:B0-----:R-:W-:-:S04]  /*1410*/  LOP3.LUT R0, R0, 0x80, RZ, 0xc0, !PT ;  /* 0x0000008000007812 */ /* 0x001fc800078ec0ff */
[----:B------:R-:W-:-:S06]  /*1420*/  SHF.R.U32.HI R0, RZ, 0x7, R0 ;  /* 0x00000007ff007819 */ /* 0x000fcc0000011600 */
[----:B------:R-:W0:Y:S02]  /*1430*/  SHFL.IDX PT, R0, R0, RZ, 0x1f ;  /* 0x00001fff00007589 */ /* 0x000e2400000e0000 */
[----:B0-----:R-:W-:-:S13]  /*1440*/  R2UR UR4, R0 ;  /* 0x00000000000472ca */ /* 0x001fda00000e0000 */
[----:B------:R-:W-:-:S04]  /*1450*/  ULEA.HI UR5, UR4, UR4, URZ, 0x1 ;  /* 0x0000000404057291 */ /* 0x000fc8000f8f083f */
[----:B------:R-:W-:-:S04]  /*1460*/  ULOP3.LUT UR5, UR5, 0xffffe, URZ, 0xc0, !UPT ;  /* 0x000ffffe05057892 */ /* 0x000fc8000f8ec03f */
[----:B------:R-:W-:-:S03]  /*1470*/  UIADD3 UR5, UR4, -UR5, URZ ;  /* 0x8000000504057290 */ /* 0x000fc6000fffe03f */
[----:B------:R-:W-:Y:S01]  /*1480*/  ULDC UR4, c[0x0][0x28c] ;  /* 0x0000a30000047ab9 */ /* 0x000fe20000000800 */
[----:B------:R-:W-:Y:S01]  /*1490*/  ULEA UR5, UR5, UR46, 0xc ;  /* 0x0000002e05057291 */ /* 0x000fe2000f8e603f */
[----:B------:R-:W-:-:S03]  /*14a0*/  ISETP.LT.AND P0, PT, RZ, UR4, PT ;  /* 0x00000004ff007c0c */ /* 0x000fc6000bf01270 */
[----:B------:R-:W-:-:S04]  /*14b0*/  UIADD3 UR5, UR5, 0x100, URZ ;  /* 0x0000010005057890 */ /* 0x000fc8000fffe03f */
[----:B------:R-:W-:-:S04]  /*14c0*/  USHF.R.U32.HI UR5, URZ, 0x4, UR5 ;  /* 0x000000043f057899 */ /* 0x000fc80008011605 */
[----:B------:R-:W-:Y:S02]  /*14d0*/  ULOP3.LUT UR47, UR5, 0x3fff, URZ, 0xc0, !UPT ;  /* 0x00003fff052f7892 */ /* 0x000fe4000f8ec03f */
[----:B---345:R-:W-:Y:S10]  /*14e0*/  @P0 BRA `(.L_x_17) ;  /* 0x0000000000400947 */ /* 0x038ff40003800000 */
[----:B------:R-:W-:Y:S01]  /*14f0*/  MOV R0, 0x0 ;  /* 0x0000000000007802 */ /* 0x000fe20000000f00 */
[----:B------:R-:W-:Y:S01]  /*1500*/  ULDC.64 UR4, c[0x4][0x68] ;  /* 0x01001a0000047ab9 */ /* 0x000fe20000000a00 */
[----:B------:R-:W-:Y:S01]  /*1510*/  ULDC.64 UR6, c[0x4][0x8] ;  /* 0x0100020000067ab9 */ /* 0x000fe20000000a00 */
[----:B---3--:R-:W-:Y:S01]  /*1520*/  IMAD.U32 R4, RZ, RZ, UR4 ;  /* 0x00000004ff047e24 */ /* 0x008fe2000f8e00ff */
[----:B------:R0:W1:Y:S01]  /*1530*/  LDC.64 R14, c[0x4][R0] ;  /* 0x01000000000e7b82 */ /* 0x0000620000000a00 */
[----:B------:R-:W-:Y:S01]  /*1540*/  IMAD.U32 R5, RZ, RZ, UR5 ;  /* 0x00000005ff057e24 */ /* 0x000fe2000f8e00ff */
[----:B------:R-:W-:Y:S01]  /*1550*/  ULDC.64 UR4, c[0x4][0x70] ;  /* 0x01001c0000047ab9 */ /* 0x000fe20000000a00 */
[----:B------:R-:W-:Y:S02]  /*1560*/  IMAD.U32 R10, RZ, RZ, UR6 ;  /* 0x00000006ff0a7e24 */ /* 0x000fe4000f8e00ff */
[----:B------:R-:W-:Y:S02]  /*1570*/  IMAD.U32 R6, RZ, RZ, UR4 ;  /* 0x00000004ff067e24 */ /* 0x000fe4000f8e00ff */
[----:B------:R-:W-:-:S02]  /*1580*/  IMAD.U32 R7, RZ, RZ, UR5 ;  /* 0x00000005ff077e24 */ /* 0x000fc4000f8e00ff */
[----:B------:R-:W-:Y:S02]  /*1590*/  IMAD.U32 R11, RZ, RZ, UR7 ;  /* 0x00000007ff0b7e24 */ /* 0x000fe4000f8e00ff */
[----:B------:R-:W-:Y:S02]  /*15a0*/  IMAD.MOV.U32 R8, RZ, RZ, 0x1e1 ;  /* 0x000001e1ff087424 */ /* 0x000fe400078e00ff */
[----:B------:R-:W-:Y:S02]  /*15b0*/  IMAD.MOV.U32 R12, RZ, RZ, 0x1 ;  /* 0x00000001ff0c7424 */ /* 0x000fe400078e00ff */
[----:B0-----:R-:W-:-:S07]  /*15c0*/  IMAD.MOV.U32 R13, RZ, RZ, RZ ;  /* 0x000000ffff0d7224 */ /* 0x001fce00078e00ff */
[----:B------:R-:W-:-:S07]  /*15d0*/  LEPC R20, `(.L_x_17) ;  /* 0x000000001014794e */ /* 0x000fce0000000000 */
[----:B-12-45:R-:W-:Y:S05]  /*15e0*/  CALL.ABS.NOINC R14 ;  /* 0x000000000e007343 */ /* 0x036fea0003c00000 */
.L_x_17:
[----:B------:R-:W-:-:S06]  /*15f0*/  ULOP3.LUT UR4, UR40, 0x1, URZ, 0xfc, !UPT ;  /* 0x0000000128047892 */ /* 0x000fcc000f8efc3f */
[----:B------:R-:W-:-:S05]  /*1600*/  IMAD.U32 R0, RZ, RZ, UR4 ;  /* 0x00000004ff007e24 */ /* 0x000fca000f8e00ff */
[----:B------:R-:W-:-:S13]  /*1610*/  ISETP.NE.AND P0, PT, R0, 0x3, PT ;  /* 0x000000030000780c */ /* 0x000fda0003f05270 */
[----:B------:R-:W-:Y:S05]  /*1620*/  @!P0 BRA `(.L_x_18) ;  /* 0x0000000000048947 */ /* 0x000fea0003800000 */
[----:B------:R-:W-:Y:S01]  /*1630*/  BPT.TRAP 0x1 ;  /* 0x000000040000795c */ /* 0x000fe20000300000 */
.L_x_18:
[----:B--2---:R-:W-:Y:S02]  /*1640*/  IMAD.U32 R3, RZ, RZ, UR39 ;  /* 0x00000027ff037e24 */ /* 0x004fe4000f8e00ff */
[----:B------:R-:W-:-:S03]  /*1650*/  IMAD.U32 R0, RZ, RZ, UR38 ;  /* 0x00000026ff007e24 */ /* 0x000fc6000f8e00ff */
[----:B------:R-:W-:Y:S02]  /*1660*/  LEA R3, R3, UR46, 0x3 ;  /* 0x0000002e03037c11 */ /* 0x000fe4000f8e18ff */
[----:B------:R-:W-:-:S04]  /*1670*/  SHF.L.U32 R0, R0, 0x1f, RZ ;  /* 0x0000001f00007819 */ /* 0x000fc800000006ff */
[----:B------:R0:W1:Y:S01]  /*1680*/  SYNCS.PHASECHK.TRANS64.TRYWAIT P1, [R3+URZ], R0 ;  /* 0x00000000030075a7 */ /* 0x000062000802017f */
[----:B------:R-:W-:Y:S05]  /*1690*/  @!P0 BRA `(.L_x_19) ;  /* 0x0000000000048947 */ /* 0x000fea0003800000 */
[----:B------:R-:W-:Y:S01]  /*16a0*/  BPT.TRAP 0x1 ;  /* 0x000000040000795c */ /* 0x000fe20000300000 */
.L_x_19:
[----:B-1----:R-:W-:Y:S05]  /*16b0*/  @P1 BRA `(.L_x_20) ;  /* 0x0000000000081947 */ /* 0x002fea0003800000 */
[----:B------:R-:W1:Y:S02]  /*16c0*/  SYNCS.PHASECHK.TRANS64.TRYWAIT P1, [R3+URZ], R0 ;  /* 0x00000000030075a7 */ /* 0x000e64000802017f */
[----:B-1----:R-:W-:Y:S05]  /*16d0*/  @!P1 BRA `(.L_x_21) ;  /* 0x00000358002c9947 */ /* 0x002fea0003800000 */
.L_x_20:
[----:B------:R-:W-:-:S04]  /*16e0*/  UISETP.LT.AND UP0, UPT, UR45, 0x1, UPT ;  /* 0x000000012d00788c */ /* 0x000fc8000bf01270 */
[----:B------:R-:W-:-:S06]  /*16f0*/  USEL UR4, UR45, 0x1, UP0 ;  /* 0x000000012d047887 */ /* 0x000fcc0008000000 */
[----:B---3--:R-:W-:Y:S01]  /*1700*/  IMAD.U32 R5, RZ, RZ, UR4 ;  /* 0x00000004ff057e24 */ /* 0x008fe2000f8e00ff */
[----:B------:R-:W-:Y:S05]  /*1710*/  WARPSYNC.ALL ;  /* 0x0000000000007948 */ /* 0x000fea0003800000 */
[----:B------:R-:W-:-:S04]  /*1720*/  IADD3 R5, -R5, UR45, RZ ;  /* 0x0000002d05057c10 */ /* 0x000fc8000fffe1ff */
[----:B------:R-:W-:Y:S01]  /*1730*/  ISETP.GE.AND P1, PT, R5, 0x1, PT ;  /* 0x000000010500780c */ /* 0x000fe20003f26270 */
[----:B------:R-:W-:Y:S01]  /*1740*/  UIADD3 UR4, UR46, 0x18100, URZ ;  /* 0x000181002e047890 */ /* 0x000fe2000fffe03f */
[----:B------:R-:W-:Y:S01]  /*1750*/  WARPGROUP.ARRIVE ;  /* 0x00000000000079c5 */ /* 0x000fe20000000000 */
[----:B------:R-:W-:Y:S01]  /*1760*/  ULOP3.LUT UR12, UR47, 0x10000, URZ, 0xfc, !UPT ;  /* 0x000100002f0c7892 */ /* 0x000fe2000f8efc3f */
[----:B------:R-:W-:Y:S01]  /*1770*/  STL [R1+0xbd4], R17 ;  /* 0x000bd41101007387 */ /* 0x000fe20000100800 */
[----:B------:R-:W-:Y:S02]  /*1780*/  USHF.R.U32.HI UR4, URZ, 0x4, UR4 ;  /* 0x000000043f047899 */ /* 0x000fe40008011604 */
[----:B------:R-:W-:Y:S01]  /*1790*/  UIMAD UR14, UR39, 0x600, UR12 ;  /* 0x00000600270e78a4 */ /* 0x000fe2000f8e020c */
[----:B-----5:R-:W-:Y:S01]  /*17a0*/  STL [R1+0xbd0], R16 ;  /* 0x000bd01001007387 */ /* 0x020fe20000100800 */
[----:B------:R-:W-:Y:S01]  /*17b0*/  ULOP3.LUT UR4, UR4, 0x3fff, URZ, 0xc0, !UPT ;  /* 0x00003fff04047892 */ /* 0x000fe2000f8ec03f */
[----:B------:R-:W-:Y:S01]  /*17c0*/  UMOV UR5, 0x80000020 ;  /* 0x8000002000057882 */ /* 0x000fe20000000000 */
[----:B------:R-:W-:-:S02]  /*17d0*/  UMOV UR7, 0x80000020 ;  /* 0x8000002000077882 */ /* 0x000fc40000000000 */
[----:B------:R-:W-:Y:S01]  /*17e0*/  ULOP3.LUT UR13, UR4, 0x10000, URZ, 0xfc, !UPT ;  /* 0x00010000040d7892 */ /* 0x000fe2000f8efc3f */
[----:B------:R-:W-:Y:S01]  /*17f0*/  STL [R1+0xbcc], R5 ;  /* 0x000bcc0501007387 */ /* 0x000fe20000100800 */
[----:B------:R-:W-:Y:S01]  /*1800*/  UMOV UR9, UR5 ;  /* 0x0000000500097c82 */ /* 0x000fe20008000000 */
[----:B------:R-:W-:Y:S01]  /*1810*/  UMOV UR4, UR14 ;  /* 0x0000000e00047c82 */ /* 0x000fe20008000000 */
[----:B------:R-:W-:Y:S01]  /*1820*/  UIMAD UR15, UR39, 0x600, UR13 ;  /* 0x00000600270f78a4 */ /* 0x000fe2000f8e020d */
[----:B------:R-:W-:Y:S01]  /*1830*/  STL [R1+0xbc8], R2 ;  /* 0x000bc80201007387 */ /* 0x000fe20000100800 */
[----:B------:R-:W-:Y:S01]  /*1840*/  UMOV UR8, UR4 ;  /* 0x0000000400087c82 */ /* 0x000fe20008000000 */
[----:B------:R-:W-:Y:S01]  /*1850*/  UMOV UR11, 0x80000020 ;  /* 0x80000020000b7882 */ /* 0x000fe20000000000 */
[----:B------:R-:W-:-:S03]  /*1860*/  UIADD3 UR10, UR15, 0x300, URZ ;  /* 0x000003000f0a7890 */ /* 0x000fc6000fffe03f */
[----:B------:R-:W-:Y:S02]  /*1870*/  UMOV UR6, UR15 ;  /* 0x0000000f00067c82 */ /* 0x000fe40008000000 */
[----:B------:R-:W-:Y:S03]  /*1880*/  HGMMA.64x192x16.F32 R24, gdesc[UR4], RZ, !UPT, gsb0 ;  /* 0x02e00000041879f0 */ /* 0x000fe6000c0008ff */
[----:B------:R-:W-:Y:S02]  /*1890*/  WARPGROUP.DEPBAR.LE gsb0, 0x0 ;  /* 0x00008000000079c5 */ /* 0x000fe40000010000 */
[----:B------:R-:W-:Y:S04]  /*18a0*/  STL.64 [R1+0x480], R24 ;  /* 0x0004801801007387 */ /* 0x000fe80000100a00 */
        /* <DEDUP_REMOVED lines=46> */
[----:B------:R2:W-:Y:S02]  /*1b90*/  STL.64 [R1+0x5f8], R118 ;  /* 0x0005f87601007387 */ /* 0x0005e40000100a00 */
[----:B--2---:R-:W-:-:S06]  /*1ba0*/  WARPGROUP.ARRIVE ;  /* 0x00000000000079c5 */ /* 0x004fcc0000000000 */
[----:B------:R-:W-:Y:S01]  /*1bb0*/  HGMMA.64x192x16.F32 R56, gdesc[UR8], RZ, !UPT, gsb0 ;  /* 0x02e00000083879f0 */ /* 0x000fe2000c0008ff */
[----:B------:R-:W-:Y:S01]  /*1bc0*/  UIADD3 UR8, UR14, 0x200, URZ ;  /* 0x000002000e087890 */ /* 0x000fe2000fffe03f */
[----:B------:R-:W-:Y:S02]  /*1bd0*/  UMOV UR9, 0x80000020 ;  /* 0x8000002000097882 */ /* 0x000fe40000000000 */
[----:B------:R-:W-:-:S04]  /*1be0*/  UMOV UR5, UR9 ;  /* 0x0000000900057c82 */ /* 0x000fc80008000000 */
[----:B------:R-:W-:Y:S01]  /*1bf0*/  UMOV UR4, UR8 ;  /* 0x0000000800047c82 */ /* 0x000fe20008000000 */
[----:B------:R-:W-:Y:S02]  /*1c00*/  WARPGROUP.DEPBAR.LE gsb0, 0x0 ;  /* 0x00008000000079c5 */ /* 0x000fe40000010000 */
[----:B------:R-:W-:Y:S01]  /*1c10*/  STL.64 [R1+0x78], R86 ;  /* 0x0000785601007387 */ /* 0x000fe20000100a00 */
[----:B------:R-:W-:Y:S02]  /*1c20*/  IMAD.MOV.U32 R216, RZ, RZ, R132 ;  /* 0x000000ffffd87224 */ /* 0x000fe400078e0084 */
[----:B------:R-:W-:Y:S01]  /*1c30*/  IMAD.MOV.U32 R217, RZ, RZ, R133 ;  /* 0x000000ffffd97224 */ /* 0x000fe200078e0085 */
[----:B------:R-:W-:Y:S01]  /*1c40*/  STL.64 [R1+0x80], R88 ;  /* 0x0000805801007387 */ /* 0x000fe20000100a00 */
[----:B------:R-:W-:Y:S02]  /*1c50*/  IMAD.MOV.U32 R219, RZ, RZ, R135 ;  /* 0x000000ffffdb7224 */ /* 0x000fe400078e0087 */
[----:B------:R-:W-:Y:S01]  /*1c60*/  IMAD.MOV.U32 R220, RZ, RZ, R136 ;  /* 0x000000ffffdc7224 */ /* 0x000fe200078e0088 */
[----:B------:R-:W-:Y:S01]  /*1c70*/  STL.64 [R1+0x88], R90 ;  /* 0x0000885a01007387 */ /* 0x000fe20000100a00 */
[----:B------:R-:W-:-:S02]  /*1c80*/  IMAD.MOV.U32 R221, RZ, RZ, R137 ;  /* 0x000000ffffdd7224 */ /* 0x000fc400078e0089 */
[----:B------:R-:W-:Y:S01]  /*1c90*/  IMAD.MOV.U32 R222, RZ, RZ, R138 ;  /* 0x000000ffffde7224 */ /* 0x000fe200078e008a */
        /* <DEDUP_REMOVED lines=60> */
[----:B------:R2:W-:Y:S01]  /*2060*/  STL [R1+0x138], R134 ;  /* 0x0001388601007387 */ /* 0x0005e20000100800 */
[----:B------:R-:W-:-:S02]  /*2070*/  IMAD.MOV.U32 R26, RZ, RZ, R84 ;  /* 0x000000ffff1a7224 */ /* 0x000fc400078e0054 */
[----:B------:R-:W-:Y:S01]  /*2080*/  IMAD.MOV.U32 R25, RZ, RZ, R85 ;  /* 0x000000ffff197224 */ /* 0x000fe200078e0055 */
[----:B------:R-:W-:Y:S01]  /*2090*/  STL [R1+0xc20], R235 ;  /* 0x000c20eb01007387 */ /* 0x000fe20000100800 */
[----:B------:R-:W-:-:S03]  /*20a0*/  IMAD.MOV.U32 R24, RZ, RZ, R56 ;  /* 0x000000ffff187224 */ /* 0x000fc600078e0038 */
[----:B------:R-:W-:Y:S01]  /*20b0*/  STL [R1+0xc1c], R234 ;  /* 0x000c1cea01007387 */ /* 0x000fe20000100800 */
[----:B--2---:R-:W-:-:S03]  /*20c0*/  WARPGROUP.ARRIVE ;  /* 0x00000000000079c5 */ /* 0x004fc60000000000 */
[----:B------:R-:W-:Y:S03]  /*20d0*/  STL [R1+0xc18], R233 ;  /* 0x000c18e901007387 */ /* 0x000fe60000100800 */
[----:B------:R-:W-:Y:S01]  /*20e0*/  HGMMA.64x192x16.F32 R120, gdesc[UR8], RZ, !UPT, gsb0 ;  /* 0x02e00000087879f0 */ /* 0x000fe2000c0008ff */
[----:B------:R-:W-:Y:S04]  /*20f0*/  STL [R1+0xc14], R232 ;  /* 0x000c14e801007387 */ /* 0x000fe80000100800 */
        /* <DEDUP_REMOVED lines=14> */
[----:B------:R-:W-:Y:S01]  /*21e0*/  STL [R1+0xbd8], R216 ;  /* 0x000bd8d801007387 */ /* 0x000fe20000100800 */
[----:B------:R-:W-:-:S03]  /*21f0*/  WARPGROUP.DEPBAR.LE gsb0, 0x0 ;  /* 0x00008000000079c5 */ /* 0x000fc60000010000 */
        /* <DEDUP_REMOVED lines=20> */
[----:B------:R2:W-:Y:S04]  /*2340*/  STL [R1+0xa40], R218 ;  /* 0x000a40da01007387 */ /* 0x0005e80000100800 */
[----:B------:R3:W-:Y:S04]  /*2350*/  STL.64 [R1+0xa38], R214 ;  /* 0x000a38d601007387 */ /* 0x0007e80000100a00 */
[----:B------:R0:W-:Y:S01]  /*2360*/  STL.64 [R1+0xa30], R212 ;  /* 0x000a30d401007387 */ /* 0x0001e20000100a00 */
[----:B--2---:R-:W-:-:S03]  /*2370*/  IMAD.MOV.U32 R218, RZ, RZ, R25 ;  /* 0x000000ffffda7224 */ /* 0x004fc600078e0019 */
[----:B------:R2:W-:Y:S04]  /*2380*/  STL.64 [R1+0xa28], R210 ;  /* 0x000a28d201007387 */ /* 0x0005e80000100a00 */
[----:B------:R1:W-:Y:S01]  /*2390*/  STL.64 [R1+0xa20], R208 ;  /* 0x000a20d001007387 */ /* 0x0003e20000100a00 */
[----:B---3--:R-:W-:Y:S02]  /*23a0*/  IMAD.MOV.U32 R214, RZ, RZ, R27 ;  /* 0x000000ffffd67224 */ /* 0x008fe400078e001b */
[----:B------:R-:W-:Y:S01]  /*23b0*/  IMAD.MOV.U32 R215, RZ, RZ, R26 ;  /* 0x000000ffffd77224 */ /* 0x000fe200078e001a */
[----:B------:R3:W-:Y:S01]  /*23c0*/  STL.64 [R1+0xa18], R206 ;  /* 0x000a18ce01007387 */ /* 0x0007e20000100a00 */
[----:B0-----:R-:W-:Y:S02]  /*23d0*/  IMAD.MOV.U32 R212, RZ, RZ, R29 ;  /* 0x000000ffffd47224 */ /* 0x001fe400078e001d */
[----:B------:R-:W-:Y:S01]  /*23e0*/  IMAD.MOV.U32 R213, RZ, RZ, R28 ;  /* 0x000000ffffd57224 */ /* 0x000fe200078e001c */
[----:B------:R0:W-:Y:S01]  /*23f0*/  STL.64 [R1+0xa10], R204 ;  /* 0x000a10cc01007387 */ /* 0x0001e20000100a00 */
[----:B--2---:R-:W-:-:S02]  /*2400*/  IMAD.MOV.U32 R210, RZ, RZ, R31 ;  /* 0x000000ffffd27224 */ /* 0x004fc400078e001f */
[----:B------:R-:W-:Y:S01]  /*2410*/  IMAD.MOV.U32 R211, RZ, RZ, R30 ;  /* 0x000000ffffd37224 */ /* 0x000fe200078e001e */
[----:B------:R2:W-:Y:S01]  /*2420*/  STL.64 [R1+0xa08], R202 ;  /* 0x000a08ca01007387 */ /* 0x0005e20000100a00 */
[----:B-1----:R-:W-:Y:S02]  /*2430*/  IMAD.MOV.U32 R208, RZ, RZ, R33 ;  /* 0x000000ffffd07224 */ /* 0x002fe400078e0021 */
[----:B------:R-:W-:Y:S01]  /*2440*/  IMAD.MOV.U32 R209, RZ, RZ, R32 ;  /* 0x000000ffffd17224 */ /* 0x000fe200078e0020 */
[----:B------:R1:W-:Y:S01]  /*2450*/  STL.64 [R1+0xa00], R200 ;  /* 0x000a00c801007387 */ /* 0x0003e20000100a00 */
[----:B---3--:R-:W-:Y:S02]  /*2460*/  IMAD.MOV.U32 R206, RZ, RZ, R35 ;  /* 0x000000ffffce7224 */ /* 0x008fe400078e0023 */
[----:B------:R-:W-:Y:S01]  /*2470*/  IMAD.MOV.U32 R207, RZ, RZ, R34 ;  /* 0x000000ffffcf7224 */ /* 0x000fe200078e0022 */
[----:B------:R3:W-:Y:S01]  /*2480*/  STL.64 [R1+0x9f8], R198 ;  /* 0x0009f8c601007387 */ /* 0x0007e20000100a00 */
[----:B0-----:R-:W-:-:S02]  /*2490*/  IMAD.MOV.U32 R204, RZ, RZ, R37 ;  /* 0x000000ffffcc7224 */ /* 0x001fc400078e0025 */
[----:B------:R-:W-:Y:S01]  /*24a0*/  IMAD.MOV.U32 R205, RZ, RZ, R36 ;  /* 0x000000ffffcd7224 */ /* 0x000fe200078e0024 */
[----:B------:R0:W-:Y:S01]  /*24b0*/  STL.64 [R1+0x9f0], R196 ;  /* 0x0009f0c401007387 */ /* 0x0001e20000100a00 */
[----:B--2---:R-:W-:Y:S02]  /*24c0*/  IMAD.MOV.U32 R202, RZ, RZ, R39 ;  /* 0x000000ffffca7224 */ /* 0x004fe400078e0027 */
[----:B------:R-:W-:Y:S01]  /*24d0*/  IMAD.MOV.U32 R203, RZ, RZ, R38 ;  /* 0x000000ffffcb7224 */ /* 0x000fe200078e0026 */
[----:B------:R2:W-:Y:S01]  /*24e0*/  STL.64 [R1+0x9e8], R194 ;  /* 0x0009e8c201007387 */ /* 0x0005e20000100a00 */
[----:B-1----:R-:W-:Y:S02]  /*24f0*/  IMAD.MOV.U32 R200, RZ, RZ, R41 ;  /* 0x000000ffffc87224 */ /* 0x002fe400078e0029 */
[----:B------:R-:W-:Y:S01]  /*2500*/  IMAD.MOV.U32 R201, RZ, RZ, R40 ;  /* 0x000000ffffc97224 */ /* 0x000fe200078e0028 */
[----:B------:R1:W-:Y:S01]  /*2510*/  STL.64 [R1+0x9e0], R192 ;  /* 0x0009e0c001007387 */ /* 0x0003e20000100a00 */
[----:B---3--:R-:W-:-:S02]  /*2520*/  IMAD.MOV.U32 R198, RZ, RZ, R43 ;  /* 0x000000ffffc67224 */ /* 0x008fc400078e002b */
[----:B------:R-:W-:Y:S01]  /*2530*/  IMAD.MOV.U32 R199, RZ, RZ, R42 ;  /* 0x000000ffffc77224 */ /* 0x000fe200078e002a */
[----:B------:R3:W-:Y:S01]  /*2540*/  STL.64 [R1+0x9d8], R190 ;  /* 0x0009d8be01007387 */ /* 0x0007e20000100a00 */
[----:B0-----:R-:W-:Y:S02]  /*2550*/  IMAD.MOV.U32 R196, RZ, RZ, R45 ;  /* 0x000000ffffc47224 */ /* 0x001fe400078e002d */
[----:B------:R-:W-:Y:S01]  /*2560*/  IMAD.MOV.U32 R197, RZ, RZ, R44 ;  /* 0x000000ffffc57224 */ /* 0x000fe200078e002c */
[----:B------:R0:W-:Y:S01]  /*2570*/  STL.64 [R1+0x9d0], R188 ;  /* 0x0009d0bc01007387 */ /* 0x0001e20000100a00 */
[----:B--2---:R-:W-:Y:S02]  /*2580*/  IMAD.MOV.U32 R194, RZ, RZ, R47 ;  /* 0x000000ffffc27224 */ /* 0x004fe400078e002f */
[----:B------:R-:W-:Y:S01]  /*2590*/  IMAD.MOV.U32 R195, RZ, RZ, R46 ;  /* 0x000000ffffc37224 */ /* 0x000fe200078e002e */
[----:B------:R2:W-:Y:S01]  /*25a0*/  STL.64 [R1+0x9c8], R186 ;  /* 0x0009c8ba01007387 */ /* 0x0005e20000100a00 */
[----:B-1----:R-:W-:-:S02]  /*25b0*/  IMAD.MOV.U32 R192, RZ, RZ, R49 ;  /* 0x000000ffffc07224 */ /* 0x002fc400078e0031 */
[----:B------:R-:W-:Y:S01]  /*25c0*/  IMAD.MOV.U32 R193, RZ, RZ, R48 ;  /* 0x000000ffffc17224 */ /* 0x000fe200078e0030 */
[----:B------:R-:W-:Y:S01]  /*25d0*/  STL.64 [R1+0x9c0], R184 ;  /* 0x0009c0b801007387 */ /* 0x000fe20000100a00 */
[----:B---3--:R-:W-:Y:S02]  /*25e0*/  IMAD.MOV.U32 R190, RZ, RZ, R51 ;  /* 0x000000ffffbe7224 */ /* 0x008fe400078e0033 */
[----:B------:R-:W-:Y:S01]  /*25f0*/  IMAD.MOV.U32 R191, RZ, RZ, R50 ;  /* 0x000000ffffbf7224 */ /* 0x000fe200078e0032 */
[----:B------:R-:W-:Y:S01]  /*2600*/  STL.64 [R1+0x9b8], R182 ;  /* 0x0009b8b601007387 */ /* 0x000fe20000100a00 */
[----:B0-----:R-:W-:Y:S02]  /*2610*/  IMAD.MOV.U32 R188, RZ, RZ, R53 ;  /* 0x000000ffffbc7224 */ /* 0x001fe400078e0035 */
[----:B------:R-:W-:Y:S01]  /*2620*/  IMAD.MOV.U32 R189, RZ, RZ, R52 ;  /* 0x000000ffffbd7224 */ /* 0x000fe200078e0034 */
[----:B------:R-:W-:Y:S01]  /*2630*/  STL.64 [R1+0x9b0], R180 ;  /* 0x0009b0b401007387 */ /* 0x000fe20000100a00 */
[----:B--2---:R-:W-:-:S03]  /*2640*/  IMAD.MOV.U32 R187, RZ, RZ, R24 ;  /* 0x000000ffffbb7224 */ /* 0x004fc600078e0018 */
        /* <DEDUP_REMOVED lines=20> */
[----:B0-----:R-:W-:-:S06]  /*2790*/  WARPGROUP.ARRIVE ;  /* 0x00000000000079c5 */ /* 0x001fcc0000000000 */
[----:B------:R-:W-:Y:S01]  /*27a0*/  HGMMA.64x192x16.F32 R56, gdesc[UR4], RZ, !UPT, gsb0 ;  /* 0x02e00000043879f0 */ /* 0x000fe2000c0008ff */
[----:B------:R-:W-:Y:S01]  /*27b0*/  UIADD3 UR4, UR14, 0x400, URZ ;  /* 0x000004000e047890 */ /* 0x000fe2000fffe03f */
[----:B------:R-:W-:Y:S01]  /*27c0*/  UMOV UR5, 0x80000020 ;  /* 0x8000002000057882 */ /* 0x000fe20000000000 */
[----:B------:R-:W-:Y:S02]  /*27d0*/  WARPGROUP.DEPBAR.LE gsb0, 0x0 ;  /* 0x00008000000079c5 */ /* 0x000fe40000010000 */
[----:B------:R-:W-:Y:S01]  /*27e0*/  STL.64 [R1+0x300], R56 ;  /* 0x0003003801007387 */ /* 0x000fe20000100a00 */
[----:B----4-:R-:W-:Y:S02]  /*27f0*/  IMAD.MOV.U32 R17, RZ, RZ, R129 ;  /* 0x000000ffff117224 */ /* 0x010fe400078e0081 */
        /* <DEDUP_REMOVED lines=32> */
[----:B------:R-:W-:-:S03]  /*2a00*/  IMAD.MOV.U32 R0, RZ, RZ, R151 ;  /* 0x000000ffff007224 */ /* 0x000fc600078e0097 */
        /* <DEDUP_REMOVED lines=19> */
[----:B------:R0:W-:Y:S04]  /*2b40*/  STL.64 [R1+0x3f8], R118 ;  /* 0x0003f87601007387 */ /* 0x0001e80000100a00 */
[----:B------:R1:W-:Y:S04]  /*2b50*/  STL.64 [R1+0x400], R120 ;  /* 0x0004007801007387 */ /* 0x0003e80000100a00 */
[----:B------:R2:W-:Y:S01]  /*2b60*/  STL.64 [R1+0x408], R122 ;  /* 0x0004087a01007387 */ /* 0x0005e20000100a00 */
[----:B0-----:R-:W-:-:S03]  /*2b70*/  WARPGROUP.ARRIVE ;  /* 0x00000000000079c5 */ /* 0x001fc60000000000 */
[----:B------:R0:W-:Y:S04]  /*2b80*/  STL.64 [R1+0x410], R124 ;  /* 0x0004107c01007387 */ /* 0x0001e80000100a00 */
[----:B------:R3:W-:Y:S01]  /*2b90*/  STL.64 [R1+0x418], R126 ;  /* 0x0004187e01007387 */ /* 0x0007e20000100a00 */
[----:B------:R-:W-:Y:S01]  /*2ba0*/  HGMMA.64x192x16.F32 R24, gdesc[UR4], RZ, !UPT, gsb0 ;  /* 0x02e00000041879f0 */ /* 0x000fe2000c0008ff */
[----:B------:R-:W-:Y:S01]  /*2bb0*/  UMOV UR6, UR10 ;  /* 0x0000000a00067c82 */ /* 0x000fe20008000000 */
[----:B------:R-:W-:Y:S01]  /*2bc0*/  UMOV UR7, UR11 ;  /* 0x0000000b00077c82 */ /* 0x000fe20008000000 */
[----:B------:R4:W-:Y:S01]  /*2bd0*/  STL [R1+0x420], R128 ;  /* 0x0004208001007387 */ /* 0x0009e20000100800 */
[----:B------:R-:W-:-:S03]  /*2be0*/  WARPGROUP.DEPBAR.LE gsb0, 0x0 ;  /* 0x00008000000079c5 */ /* 0x000fc60000010000 */
[----:B------:R-:W-:Y:S01]  /*2bf0*/  STL.64 [R1+0x180], R24 ;  /* 0x0001801801007387 */ /* 0x000fe20000100a00 */
[----:B-1----:R-:W-:Y:S02]  /*2c00*/  IMAD.MOV.U32 R120, RZ, RZ, R34 ;  /* 0x000000ffff787224 */ /* 0x002fe400078e0022 */
[----:B------:R-:W-:Y:S01]  /*2c10*/  IMAD.MOV.U32 R121, RZ, RZ, R35 ;  /* 0x000000ffff797224 */ /* 0x000fe200078e0023 */
[----:B------:R-:W-:Y:S01]  /*2c20*/  STL.64 [R1+0x188], R26 ;  /* 0x0001881a01007387 */ /* 0x000fe20000100a00 */
[----:B--2---:R-:W-:Y:S02]  /*2c30*/  IMAD.MOV.U32 R122, RZ, RZ, R36 ;  /* 0x000000ffff7a7224 */ /* 0x004fe400078e0024 */
[----:B------:R-:W-:Y:S01]  /*2c40*/  IMAD.MOV.U32 R123, RZ, RZ, R37 ;  /* 0x000000ffff7b7224 */ /* 0x000fe200078e0025 */
[----:B------:R-:W-:Y:S01]  /*2c50*/  STL.64 [R1+0x190], R28 ;  /* 0x0001901c01007387 */ /* 0x000fe20000100a00 */
[----:B0-----:R-:W-:Y:S02]  /*2c60*/  IMAD.MOV.U32 R124, RZ, RZ, R38 ;  /* 0x000000ffff7c7224 */ /* 0x001fe400078e0026 */
[----:B------:R-:W-:Y:S01]  /*2c70*/  IMAD.MOV.U32 R125, RZ, RZ, R39 ;  /* 0x000000ffff7d7224 */ /* 0x000fe200078e0027 */
[----:B------:R-:W-:Y:S01]  /*2c80*/  STL.64 [R1+0x198], R30 ;  /* 0x0001981e01007387 */ /* 0x000fe20000100a00 */
[----:B---3--:R-:W-:-:S02]  /*2c90*/  IMAD.MOV.U32 R126, RZ, RZ, R40 ;  /* 0x000000ffff7e7224 */ /* 0x008fc400078e0028 */
[----:B------:R-:W-:Y:S01]  /*2ca0*/  IMAD.MOV.U32 R127, RZ, RZ, R41 ;  /* 0x000000ffff7f7224 */ /* 0x000fe200078e0029 */
[----:B------:R0:W-:Y:S01]  /*2cb0*/  STL.64 [R1+0x1a0], R32 ;  /* 0x0001a02001007387 */ /* 0x0001e20000100a00 */
[----:B----4-:R-:W-:Y:S02]  /*2cc0*/  IMAD.MOV.U32 R128, RZ, RZ, R42 ;  /* 0x000000ffff807224 */ /* 0x010fe400078e002a */
[----:B------:R-:W-:Y:S02]  /*2cd0*/  IMAD.MOV.U32 R129, RZ, RZ, R43 ;  /* 0x000000ffff817224 */ /* 0x000fe400078e002b */
[----:B------:R-:W-:Y:S02]  /*2ce0*/  IMAD.MOV.U32 R130, RZ, RZ, R44 ;  /* 0x000000ffff827224 */ /* 0x000fe400078e002c */
[----:B------:R-:W-:Y:S02]  /*2cf0*/  IMAD.MOV.U32 R131, RZ, RZ, R45 ;  /* 0x000000ffff837224 */ /* 0x000fe400078e002d */
[----:B------:R-:W-:-:S02]  /*2d00*/  IMAD.MOV.U32 R132, RZ, RZ, R46 ;  /* 0x000000ffff847224 */ /* 0x000fc400078e002e */
[----:B------:R-:W-:Y:S02]  /*2d10*/  IMAD.MOV.U32 R133, RZ, RZ, R47 ;  /* 0x000000ffff857224 */ /* 0x000fe400078e002f */
[----:B------:R-:W-:Y:S02]  /*2d20*/  IMAD.MOV.U32 R134, RZ, RZ, R48 ;  /* 0x000000ffff867224 */ /* 0x000fe400078e0030 */
        /* <DEDUP_REMOVED lines=71> */
[----:B0-----:R-:W-:-:S06]  /*31a0*/  WARPGROUP.ARRIVE ;  /* 0x00000000000079c5 */ /* 0x001fcc0000000000 */
        /* <DEDUP_REMOVED lines=45> */
[----:B------:R-:W-:Y:S04]  /*3480*/  STL.64 [R1+0x630], R32 ;  /* 0x0006302001007387 */ /* 0x000fe80000100a00 */
[----:B------:R-:W-:Y:S04]  /*3490*/  STL.64 [R1+0x628], R30 ;  /* 0x0006281e01007387 */ /* 0x000fe80000100a00 */
[----:B------:R-:W-:Y:S04]  /*34a0*/  STL.64 [R1+0x620], R28 ;  /* 0x0006201c01007387 */ /* 0x000fe80000100a00 */
[----:B------:R-:W-:Y:S04]  /*34b0*/  STL.64 [R1+0x618], R26 ;  /* 0x0006181a01007387 */ /* 0x000fe80000100a00 */
[----:B------:R1:W-:Y:S01]  /*34c0*/  STL.64 [R1+0x610], R24 ;  /* 0x0006101801007387 */ /* 0x0003e20000100a00 */
[----:B0-----:R-:W-:-:S03]  /*34d0*/  IMAD.MOV.U32 R34, RZ, RZ, R120 ;  /* 0x000000ffff227224 */ /* 0x001fc600078e0078 */
[----:B-1----:R-:W2:Y:S04]  /*34e0*/  LDL.LU R24, [R1+0x180] ;  /* 0x0001800001187983 */ /* 0x002ea80000300800 */
[----:B------:R-:W2:Y:S04]  /*34f0*/  LDL.LU R25, [R1+0x184] ;  /* 0x0001840001197983 */ /* 0x000ea80000300800 */
[----:B------:R-:W3:Y:S04]  /*3500*/  LDL.LU R26, [R1+0x188] ;  /* 0x00018800011a7983 */ /* 0x000ee80000300800 */
[----:B------:R-:W3:Y:S04]  /*3510*/  LDL.LU R27, [R1+0x18c] ;  /* 0x00018c00011b7983 */ /* 0x000ee80000300800 */
[----:B------:R-:W4:Y:S04]  /*3520*/  LDL.LU R28, [R1+0x190] ;  /* 0x00019000011c7983 */ /* 0x000f280000300800 */
[----:B------:R-:W4:Y:S04]  /*3530*/  LDL.LU R29, [R1+0x194] ;  /* 0x00019400011d7983 */ /* 0x000f280000300800 */
[----:B------:R-:W2:Y:S01]  /*3540*/  LDL.LU R30, [R1+0x198] ;  /* 0x00019800011e7983 */ /* 0x000ea20000300800 */
[----:B------:R-:W-:-:S03]  /*3550*/  IMAD.MOV.U32 R35, RZ, RZ, R121 ;  /* 0x000000ffff237224 */ /* 0x000fc600078e0079 */
[----:B------:R-:W2:Y:S01]  /*3560*/  LDL.LU R31, [R1+0x19c] ;  /* 0x00019c00011f7983 */ /* 0x000ea20000300800 */
[----:B------:R-:W-:-:S03]  /*3570*/  IMAD.MOV.U32 R36, RZ, RZ, R122 ;  /* 0x000000ffff247224 */ /* 0x000fc600078e007a */
[----:B------:R-:W3:Y:S01]  /*3580*/  LDL.LU R32, [R1+0x1a0] ;  /* 0x0001a00001207983 */ /* 0x000ee20000300800 */
[----:B------:R-:W-:-:S03]  /*3590*/  IMAD.MOV.U32 R37, RZ, RZ, R123 ;  /* 0x000000ffff257224 */ /* 0x000fc600078e007b */
[----:B------:R-:W3:Y:S01]  /*35a0*/  LDL.LU R33, [R1+0x1a4] ;  /* 0x0001a40001217983 */ /* 0x000ee20000300800 */
[----:B------:R-:W-:-:S03]  /*35b0*/  IMAD.MOV.U32 R38, RZ, RZ, R124 ;  /* 0x000000ffff267224 */ /* 0x000fc600078e007c */
[----:B------:R-:W4:Y:S01]  /*35c0*/  LDL.LU R120, [R1+0xc70] ;  /* 0x000c700001787983 */ /* 0x000f220000300800 */
[----:B------:R-:W-:-:S03]  /*35d0*/  IMAD.MOV.U32 R39, RZ, RZ, R125 ;  /* 0x000000ffff277224 */ /* 0x000fc600078e007d */
[----:B------:R-:W4:Y:S01]  /*35e0*/  LDL.LU R121, [R1+0xc6c] ;  /* 0x000c6c0001797983 */ /* 0x000f220000300800 */
[----:B------:R-:W-:-:S03]  /*35f0*/  IMAD.MOV.U32 R40, RZ, RZ, R126 ;  /* 0x000000ffff287224 */ /* 0x000fc600078e007e */
        /* <DEDUP_REMOVED lines=73> */
[----:B------:R-:W-:Y:S02]  /*3a90*/  IMAD.MOV.U32 R85, RZ, RZ, R174 ;  /* 0x000000ffff557224 */ /* 0x000fe400078e00ae */
[----:B------:R-:W-:Y:S01]  /*3aa0*/  IMAD.MOV.U32 R84, RZ, RZ, R175 ;  /* 0x000000ffff547224 */ /* 0x000fe200078e00af */
[----:B------:R-:W3:Y:S01]  /*3ab0*/  LDL.LU R170, [R1+0x78] ;  /* 0x0000780001aa7983 */ /* 0x000ee20000300800 */
[----:B------:R-:W-:Y:S02]  /*3ac0*/  IMAD.MOV.U32 R83, RZ, RZ, R176 ;  /* 0x000000ffff537224 */ /* 0x000fe400078e00b0 */
[----:B------:R-:W-:Y:S01]  /*3ad0*/  IMAD.MOV.U32 R82, RZ, RZ, R177 ;  /* 0x000000ffff527224 */ /* 0x000fe200078e00b1 */
[----:B------:R-:W3:Y:S01]  /*3ae0*/  LDL.LU R171, [R1+0x7c] ;  /* 0x00007c0001ab7983 */ /* 0x000ee20000300800 */
[----:B------:R-:W-:Y:S02]  /*3af0*/  IMAD.MOV.U32 R81, RZ, RZ, R178 ;  /* 0x000000ffff517224 */ /* 0x000fe400078e00b2 */
[----:B------:R-:W-:Y:S01]  /*3b00*/  IMAD.MOV.U32 R80, RZ, RZ, R179 ;  /* 0x000000ffff507224 */ /* 0x000fe200078e00b3 */
[----:B------:R-:W4:Y:S01]  /*3b10*/  LDL.LU R172, [R1+0x80] ;  /* 0x0000800001ac7983 */ /* 0x000f220000300800 */
[----:B------:R-:W-:-:S02]  /*3b20*/  IMAD.MOV.U32 R79, RZ, RZ, R180 ;  /* 0x000000ffff4f7224 */ /* 0x000fc400078e00b4 */
[----:B------:R-:W-:Y:S01]  /*3b30*/  IMAD.MOV.U32 R78, RZ, RZ, R181 ;  /* 0x000000ffff4e7224 */ /* 0x000fe200078e00b5 */
[----:B------:R-:W4:Y:S01]  /*3b40*/  LDL.LU R173, [R1+0x84] ;  /* 0x0000840001ad7983 */ /* 0x000f220000300800 */
[----:B------:R-:W-:Y:S02]  /*3b50*/  IMAD.MOV.U32 R77, RZ, RZ, R182 ;  /* 0x000000ffff4d7224 */ /* 0x000fe400078e00b6 */
[----:B------:R-:W-:Y:S01]  /*3b60*/  IMAD.MOV.U32 R76, RZ, RZ, R183 ;  /* 0x000000ffff4c7224 */ /* 0x000fe200078e00b7 */
[----:B------:R-:W2:Y:S01]  /*3b70*/  LDL.LU R174, [R1+0x88] ;  /* 0x0000880001ae7983 */ /* 0x000ea20000300800 */
[----:B------:R-:W-:Y:S02]  /*3b80*/  IMAD.MOV.U32 R75, RZ, RZ, R184 ;  /* 0x000000ffff4b7224 */ /* 0x000fe400078e00b8 */
[----:B------:R-:W-:Y:S01]  /*3b90*/  IMAD.MOV.U32 R74, RZ, RZ, R185 ;  /* 0x000000ffff4a7224 */ /* 0x000fe200078e00b9 */
[----:B------:R-:W2:Y:S01]  /*3ba0*/  LDL.LU R175, [R1+0x8c] ;  /* 0x00008c0001af7983 */ /* 0x000ea20000300800 */
[----:B------:R-:W-:-:S02]  /*3bb0*/  IMAD.MOV.U32 R73, RZ, RZ, R186 ;  /* 0x000000ffff497224 */ /* 0x000fc400078e00ba */
        /* <DEDUP_REMOVED lines=89> */
[----:B------:R-:W-:-:S03]  /*4150*/  IMAD.MOV.U32 R169, RZ, RZ, R218 ;  /* 0x000000ffffa97224 */ /* 0x000fc600078e00da */
[----:B------:R-:W3:Y:S04]  /*4160*/  LDL.LU R206, [R1+0x108] ;  /* 0x0001080001ce7983 */ /* 0x000ee80000300800 */
[----:B------:R-:W3:Y:S04]  /*4170*/  LDL.LU R207, [R1+0x10c] ;  /* 0x00010c0001cf7983 */ /* 0x000ee80000300800 */
[----:B------:R-:W4:Y:S04]  /*4180*/  LDL.LU R208, [R1+0x110] ;  /* 0x0001100001d07983 */ /* 0x000f280000300800 */
[----:B------:R-:W4:Y:S04]  /*4190*/  LDL.LU R209, [R1+0x114] ;  /* 0x0001140001d17983 */ /* 0x000f280000300800 */
[----:B------:R-:W2:Y:S04]  /*41a0*/  LDL.LU R210, [R1+0x118] ;  /* 0x0001180001d27983 */ /* 0x000ea80000300800 */
[----:B------:R-:W2:Y:S04]  /*41b0*/  LDL.LU R211, [R1+0x11c] ;  /* 0x00011c0001d37983 */ /* 0x000ea80000300800 */
[----:B------:R-:W3:Y:S04]  /*41c0*/  LDL.LU R212, [R1+0x120] ;  /* 0x0001200001d47983 */ /* 0x000ee80000300800 */
[----:B------:R-:W3:Y:S04]  /*41d0*/  LDL.LU R213, [R1+0x124] ;  /* 0x0001240001d57983 */ /* 0x000ee80000300800 */
[----:B------:R-:W4:Y:S04]  /*41e0*/  LDL.LU R214, [R1+0x128] ;  /* 0x0001280001d67983 */ /* 0x000f280000300800 */
[----:B------:R-:W4:Y:S04]  /*41f0*/  LDL.LU R215, [R1+0x12c] ;  /* 0x00012c0001d77983 */ /* 0x000f280000300800 */
[----:B----4-:R-:W-:Y:S04]  /*4200*/  STL.64 [R1+0xbc0], R214 ;  /* 0x000bc0d601007387 */ /* 0x010fe80000100a00 */
[----:B---3--:R-:W-:Y:S04]  /*4210*/  STL.64 [R1+0xbb8], R212 ;  /* 0x000bb8d401007387 */ /* 0x008fe80000100a00 */
[----:B--2---:R-:W-:Y:S04]  /*4220*/  STL.64 [R1+0xbb0], R210 ;  /* 0x000bb0d201007387 */ /* 0x004fe80000100a00 */
        /* <DEDUP_REMOVED lines=45> */
[----:B------:R-:W2:Y:S04]  /*4500*/  LDL.LU R218, [R1+0x138] ;  /* 0x0001380001da7983 */ /* 0x000ea80000300800 */
[----:B0-----:R-:W3:Y:S04]  /*4510*/  LDL.LU R120, [R1+0x480] ;  /* 0x0004800001787983 */ /* 0x001ee80000300800 */
[----:B------:R-:W3:Y:S04]  /*4520*/  LDL.LU R121, [R1+0x484] ;  /* 0x0004840001797983 */ /* 0x000ee80000300800 */
        /* <DEDUP_REMOVED lines=93> */
[----:B------:R-:W3:Y:S01]  /*4b00*/  LDL.LU R215, [R1+0x5fc] ;  /* 0x0005fc0001d77983 */ /* 0x000ee20000300800 */
[----:B------:R-:W-:-:S02]  /*4b10*/  UIADD3 UR4, UR14, 0x2, URZ ;  /* 0x000000020e047890 */ /* 0x000fc4000fffe03f */
[----:B------:R-:W-:Y:S01]  /*4b20*/  UIADD3 UR6, UR15, 0x2, URZ ;  /* 0x000000020f067890 */ /* 0x000fe2000fffe03f */
[----:B------:R-:W-:Y:S01]  /*4b30*/  UMOV UR5, 0x80000020 ;  /* 0x8000002000057882 */ /* 0x000fe20000000000 */
[----:B------:R-:W-:Y:S01]  /*4b40*/  UMOV UR7, 0x80000020 ;  /* 0x8000002000077882 */ /* 0x000fe20000000000 */
        /* <DEDUP_REMOVED lines=48> */
[----:B0-----:R-:W4:Y:S04]  /*4e50*/  LDL.LU R24, [R1+0x300] ;  /* 0x0003000001187983 */ /* 0x001f280000300800 */
[----:B------:R-:W4:Y:S04]  /*4e60*/  LDL.LU R25, [R1+0x304] ;  /* 0x0003040001197983 */ /* 0x000f280000300800 */
        /* <DEDUP_REMOVED lines=21> */
[----:B------:R-:W4:Y:S01]  /*4fc0*/  LDL.LU R47, [R1+0x35c] ;  /* 0x00035c00012f7983 */ /* 0x000f220000300800 */
[----:B---3--:R-:W-:-:S03]  /*4fd0*/  WARPGROUP.ARRIVE ;  /* 0x00000000000079c5 */ /* 0x008fc60000000000 */
[----:B------:R-:W4:Y:S03]  /*4fe0*/  LDL.LU R48, [R1+0x360] ;  /* 0x0003600001307983 */ /* 0x000f260000300800 */
[----:B------:R-:W-:Y:S01]  /*4ff0*/  HGMMA.64x192x16.F32 R120, gdesc[UR4], R120, gsb0 ;  /* 0x02e00000047879f0 */ /* 0x000fe20008000878 */
        /* <DEDUP_REMOVED lines=44> */
[----:B------:R-:W-:-:S03]  /*52c0*/  IMAD.MOV.U32 R97, RZ, RZ, R17 ;  /* 0x000000ffff617224 */ /* 0x000fc600078e0011 */
[----:B------:R-:W4:Y:S01]  /*52d0*/  LDL.LU R93, [R1+0x414] ;  /* 0x00041400015d7983 */ /* 0x000f220000300800 */
[----:B------:R-:W-:-:S03]  /*52e0*/  IMAD.MOV.U32 R98, RZ, RZ, R16 ;  /* 0x000000ffff627224 */ /* 0x000fc600078e0010 */
[----:B------:R-:W4:Y:S01]  /*52f0*/  LDL.LU R94, [R1+0x418] ;  /* 0x00041800015e7983 */ /* 0x000f220000300800 */
[----:B------:R-:W-:-:S03]  /*5300*/  IMAD.MOV.U32 R99, RZ, RZ, R5 ;  /* 0x000000ffff637224 */ /* 0x000fc600078e0005 */
[----:B------:R-:W4:Y:S01]  /*5310*/  LDL.LU R95, [R1+0x41c] ;  /* 0x00041c00015f7983 */ /* 0x000f220000300800 */
[----:B------:R-:W-:-:S03]  /*5320*/  IMAD.MOV.U32 R100, RZ, RZ, R2 ;  /* 0x000000ffff647224 */ /* 0x000fc600078e0002 */
[----:B------:R-:W4:Y:S04]  /*5330*/  LDL.LU R96, [R1+0x420] ;  /* 0x0004200001607983 */ /* 0x000f280000300800 */
[----:B------:R0:W5:Y:S04]  /*5340*/  LDL.LU R17, [R1+0xbd4] ;  /* 0x000bd40001117983 */ /* 0x0001680000300800 */
[----:B------:R0:W5:Y:S01]  /*5350*/  LDL.LU R16, [R1+0xbd0] ;  /* 0x000bd00001107983 */ /* 0x0001620000300800 */
[----:B------:R-:W-:-:S03]  /*5360*/  WARPGROUP.DEPBAR.LE gsb0, 0x0 ;  /* 0x00008000000079c5 */ /* 0x000fc60000010000 */
[----:B------:R0:W5:Y:S04]  /*5370*/  LDL.LU R5, [R1+0xbcc] ;  /* 0x000bcc0001057983 */ /* 0x0001680000300800 */
[----:B------:R0:W5:Y:S04]  /*5380*/  LDL.LU R2, [R1+0xbc8] ;  /* 0x000bc80001027983 */ /* 0x0001680000300800 */
        /* <DEDUP_REMOVED lines=48> */
[----:B-1----:R-:W2:Y:S04]  /*5690*/  LDL.LU.64 R214, [R1+0xbc0] ;  /* 0x000bc00001d67983 */ /* 0x002ea80000300a00 */
[----:B------:R-:W2:Y:S04]  /*56a0*/  LDL.LU.64 R212, [R1+0xbb8] ;  /* 0x000bb80001d47983 */ /* 0x000ea80000300a00 */
        /* <DEDUP_REMOVED lines=35> */
[----:B------:R-:W2:Y:S01]  /*58e0*/  LDL.LU.64 R140, [R1+0xa98] ;  /* 0x000a9800018c7983 */ /* 0x000ea20000300a00 */
[----:B------:R-:W-:Y:S01]  /*58f0*/  UIADD3 UR10, UR15, 0x302, URZ ;  /* 0x000003020f0a7890 */ /* 0x000fe2000fffe03f */
[----:B------:R-:W-:Y:S01]  /*5900*/  UMOV UR8, UR4 ;  /* 0x0000000400087c82 */ /* 0x000fe20008000000 */
[----:B------:R-:W-:Y:S01]  /*5910*/  UMOV UR9, UR5 ;  /* 0x0000000500097c82 */ /* 0x000fe20008000000 */
[----:B------:R-:W-:Y:S01]  /*5920*/  UMOV UR11, 0x80000020 ;  /* 0x80000020000b7882 */ /* 0x000fe20000000000 */
[----:B------:R-:W3:Y:S04]  /*5930*/  LDL.LU.64 R138, [R1+0xa90] ;  /* 0x000a9000018a7983 */ /* 0x000ee80000300a00 */
        /* <DEDUP_REMOVED lines=8> */
[----:B------:R-:W3:Y:S01]  /*59c0*/  LDL.LU.64 R120, [R1+0xa48] ;  /* 0x000a480001787983 */ /* 0x000ee20000300a00 */
[----:B--2---:R-:W-:-:S06]  /*59d0*/  WARPGROUP.ARRIVE ;  /* 0x00000000000079c5 */ /* 0x004fcc0000000000 */
[----:B------:R-:W-:Y:S03]  /*59e0*/  HGMMA.64x192x16.F32 R140, gdesc[UR8], R140, gsb0 ;  /* 0x02e00000088c79f0 */ /* 0x000fe6000800088c */
[----:B------:R-:W-:Y:S02]  /*59f0*/  WARPGROUP.DEPBAR.LE gsb0, 0x0 ;  /* 0x00008000000079c5 */ /* 0x000fe40000010000 */
[----:B------:R-:W-:Y:S04]  /*5a00*/  STL.64 [R1], R140 ;  /* 0x0000008c01007387 */ /* 0x000fe80000100a00 */
        /* <DEDUP_REMOVED lines=47> */
[----:B-1----:R0:W5:Y:S04]  /*5d00*/  LDL.LU R218, [R1+0xa40] ;  /* 0x000a400001da7983 */ /* 0x0021680000300800 */
        /* <DEDUP_REMOVED lines=38> */
[----:B------:R-:W-:Y:S01]  /*5f70*/  UIADD3 UR8, UR14, 0x202, URZ ;  /* 0x000002020e087890 */ /* 0x000fe2000fffe03f */
[----:B------:R-:W-:Y:S01]  /*5f80*/  UMOV UR9, 0x80000020 ;  /* 0x8000002000097882 */ /* 0x000fe20000000000 */
        /* <DEDUP_REMOVED lines=18> */
[----:B------:R-:W-:Y:S01]  /*60b0*/  IMAD.MOV.U32 R119, RZ, RZ, R0 ;  /* 0x000000ffff777224 */ /* 0x000fe200078e0000 */
[----:B------:R-:W-:Y:S01]  /*60c0*/  UMOV UR4, UR8 ;  /* 0x0000000800047c82 */ /* 0x000fe20008000000 */
[----:B------:R-:W-:Y:S01]  /*60d0*/  UMOV UR5, UR9 ;  /* 0x0000000900057c82 */ /* 0x000fe20008000000 */
[----:B---3--:R-:W-:-:S06]  /*60e0*/  WARPGROUP.ARRIVE ;  /* 0x00000000000079c5 */ /* 0x008fcc0000000000 */
[----:B------:R-:W-:Y:S03]  /*60f0*/  HGMMA.64x192x16.F32 R120, gdesc[UR8], R120, gsb0 ;  /* 0x02e00000087879f0 */ /* 0x000fe60008000878 */
[----:B------:R-:W-:Y:S02]  /*6100*/  WARPGROUP.DEPBAR.LE gsb0, 0x0 ;  /* 0x00008000000079c5 */ /* 0x000fe40000010000 */
[----:B----4-:R-:W-:-:S15]  /*6110*/  WARPGROUP.ARRIVE ;  /* 0x00000000000079c5 */ /* 0x010fde0000000000 */
[----:B------:R-:W-:Y:S03]  /*6120*/  HGMMA.64x192x16.F32 R24, gdesc[UR4], R24, gsb0 ;  /* 0x02e00000041879f0 */ /* 0x000fe60008000818 */
        /* <DEDUP_REMOVED lines=98> */
[----:B------:R-:W-:Y:S01]  /*6750*/  UMOV UR5, 0x80000020 ;  /* 0x8000002000057882 */ /* 0x000fe20000000000 */
[----:B--2---:R-:W-:-:S07]  /*6760*/  WARPGROUP.ARRIVE ;  /* 0x00000000000079c5 */ /* 0x004fce0000000000 */
        /* <DEDUP_REMOVED lines=98> */
[----:B------:R-:W-:Y:S01]  /*6d90*/  UMOV UR6, UR10 ;  /* 0x0000000a00067c82 */ /* 0x000fe20008000000 */
[----:B------:R-:W-:Y:S01]  /*6da0*/  UMOV UR7, UR11 ;  /* 0x0000000b00077c82 */ /* 0x000fe20008000000 */
[----:B--2---:R-:W-:-:S06]  /*6db0*/  WARPGROUP.ARRIVE ;  /* 0x00000000000079c5 */ /* 0x004fcc0000000000 */
[----:B------:R-:W-:Y:S03]  /*6dc0*/  HGMMA.64x192x16.F32 R24, gdesc[UR4], R24, gsb0 ;  /* 0x02e00000041879f0 */ /* 0x000fe60008000818 */
[----:B------:R-:W-:Y:S02]  /*6dd0*/  WARPGROUP.DEPBAR.LE gsb0, 0x0 ;  /* 0x00008000000079c5 */ /* 0x000fe40000010000 */
[----:B0-----:R-:W-:Y:S05]  /*6de0*/  @!P1 BRA `(.L_x_22) ;  /* 0x0000006c00109947 */ /* 0x001fea0003800000 */
[----:B------:R-:W-:Y:S01]  /*6df0*/  UIADD3 UR15, UR39, 0x1, URZ ;  /* 0x00000001270f7890 */ /* 0x000fe2000fffe03f */
[----:B-----5:R-:W-:Y:S01]  /*6e00*/  IMAD.MOV.U32 R0, RZ, RZ, R5 ;  /* 0x000000ffff007224 */ /* 0x020fe200078e0005 */
[----:B------:R-:W-:Y:S02]  /*6e10*/  UMOV UR14, UR39 ;  /* 0x00000027000e7c82 */ /* 0x000fe40008000000 */
[----:B------:R-:W-:-:S04]  /*6e20*/  UISETP.NE.AND UP0, UPT, UR15, 0x4, UPT ;  /* 0x000000040f00788c */ /* 0x000fc8000bf05270 */
[----:B------:R-:W-:Y:S02]  /*6e30*/  USEL UR4, URZ, 0x1, UP0 ;  /* 0x000000013f047887 */ /* 0x000fe40008000000 */
[----:B------:R-:W-:Y:S02]  /*6e40*/  USEL UR15, UR15, URZ, UP0 ;  /* 0x0000003f0f0f7287 */ /* 0x000fe40008000000 */
[----:B------:R-:W-:-:S06]  /*6e50*/  ULOP3.LUT UR4, UR38, UR4, URZ, 0x3c, !UPT ;  /* 0x0000000426047292 */ /* 0x000fcc000f8e3c3f */
[----:B------:R-:W-:-:S07]  /*6e60*/  IMAD.U32 R3, RZ, RZ, UR4 ;  /* 0x00000004ff037e24 */ /* 0x000fce000f8e00ff */
.L_x_29:
[----:B------:R-:W-:Y:S05]  /*6e70*/  @!P0 BRA `(.L_x_23) ;  /* 0x0000000000048947 */ /* 0x000fea0003800000 */
[----:B------:R-:W-:Y:S01]  /*6e80*/  BPT.TRAP 0x1 ;  /* 0x000000040000795c */ /* 0x000fe20000300000 */
.L_x_23:
[----:B------:R-:W-:Y:S01]  /*6e90*/  ULEA UR4, UR15, UR46, 0x3 ;  /* 0x0000002e0f047291 */ /* 0x000fe2000f8e183f */
[----:B------:R-:W-:-:S08]  /*6ea0*/  SHF.L.U32 R4, R3, 0x1f, RZ ;  /* 0x0000001f03047819 */ /* 0x000fd000000006ff */
[----:B------:R0:W1:Y:S01]  /*6eb0*/  SYNCS.PHASECHK.TRANS64.TRYWAIT P1, [UR4], R4 ;  /* 0x00000004ff0075a7 */ /* 0x0000620008020144 */
[----:B------:R-:W-:Y:S05]  /*6ec0*/  @!P0 BRA `(.L_x_24) ;  /* 0x0000000000048947 */ /* 0x000fea0003800000 */
[----:B------:R-:W-:Y:S01]  /*6ed0*/  BPT.TRAP 0x1 ;  /* 0x000000040000795c */ /* 0x000fe20000300000 */
.L_x_24:
[----:B-1----:R-:W-:Y:S05]  /*6ee0*/  @P1 BRA `(.L_x_25) ;  /* 0x0000000000081947 */ /* 0x002fea0003800000 */
[----:B------:R-:W1:Y:S02]  /*6ef0*/  SYNCS.PHASECHK.TRANS64.TRYWAIT P1, [UR4], R4 ;  /* 0x00000004ff0075a7 */ /* 0x000e640008020144 */
[----:B-1----:R-:W-:Y:S05]  /*6f00*/  @!P1 BRA `(.L_x_26) ;  /* 0x0000030000349947 */ /* 0x002fea0003800000 */
.L_x_25:
        /* <DEDUP_REMOVED lines=48> */
[----:B--2---:R-:W2:Y:S04]  /*7210*/  LDL.LU.64 R120, [R1+0x480] ;  /* 0x0004800001787983 */ /* 0x004ea80000300a00 */
        /* <DEDUP_REMOVED lines=47> */
[----:B------:R-:W-:-:S02]  /*7510*/  UIMAD UR16, UR15, 0x600, UR12 ;  /* 0x000006000f1078a4 */ /* 0x000fc4000f8e020c */
[----:B------:R-:W-:Y:S01]  /*7520*/  UIMAD UR17, UR15, 0x600, UR13 ;  /* 0x000006000f1178a4 */ /* 0x000fe2000f8e020d */
[----:B------:R-:W-:Y:S04]  /*7530*/  STL.64 [R1+0xda8], R118 ;  /* 0x000da87601007387 */ /* 0x000fe80000100a00 */
[----:B------:R-:W-:Y:S01]  /*7540*/  STL.64 [R1+0xda0], R116 ;  /* 0x000da07401007387 */ /* 0x000fe20000100a00 */
[----:B------:R-:W-:-:S03]  /*7550*/  UMOV UR8, UR16 ;  /* 0x0000001000087c82 */ /* 0x000fc60008000000 */
[----:B------:R-:W-:Y:S01]  /*7560*/  STL.64 [R1+0xd98], R114 ;  /* 0x000d987201007387 */ /* 0x000fe20000100a00 */
[----:B------:R-:W-:Y:S01]  /*7570*/  UMOV UR9, 0x80000020 ;  /* 0x8000002000097882 */ /* 0x000fe20000000000 */
[----:B------:R-:W-:Y:S02]  /*7580*/  UMOV UR10, UR17 ;  /* 0x00000011000a7c82 */ /* 0x000fe40008000000 */
[----:B------:R-:W-:Y:S01]  /*7590*/  STL.64 [R1+0xd90], R112 ;  /* 0x000d907001007387 */ /* 0x000fe20000100a00 */
[----:B------:R-:W-:-:S03]  /*75a0*/  UMOV UR11, 0x80000020 ;  /* 0x80000020000b7882 */ /* 0x000fc60000000000 */
        /* <DEDUP_REMOVED lines=44> */
[----:B------:R-:W4:Y:S04]  /*7870*/  LDL.LU.64 R20, [R1] ;  /* 0x0000000001147983 */ /* 0x000f280000300a00 */
[----:B------:R-:W4:Y:S04]  /*7880*/  LDL.LU.64 R22, [R1+0x8] ;  /* 0x0000080001167983 */ /* 0x000f280000300a00 */
[----:B---3--:R-:W4:Y:S04]  /*7890*/  LDL.LU.64 R24, [R1+0x10] ;  /* 0x0000100001187983 */ /* 0x008f280000300a00 */
[----:B------:R-:W4:Y:S04]  /*78a0*/  LDL.LU.64 R26, [R1+0x18] ;  /* 0x00001800011a7983 */ /* 0x000f280000300a00 */
        /* <DEDUP_REMOVED lines=21> */
[----:B------:R-:W4:Y:S01]  /*7a00*/  LDL.LU.64 R70, [R1+0xc8] ;  /* 0x0000c80001467983 */ /* 0x000f220000300a00 */
[----:B--2---:R-:W-:-:S03]  /*7a10*/  WARPGROUP.ARRIVE ;  /* 0x00000000000079c5 */ /* 0x004fc60000000000 */
[----:B------:R-:W4:Y:S04]  /*7a20*/  LDL.LU.64 R72, [R1+0xd0] ;  /* 0x0000d00001487983 */ /* 0x000f280000300a00 */
[----:B------:R-:W4:Y:S01]  /*7a30*/  LDL.LU.64 R74, [R1+0xd8] ;  /* 0x0000d800014a7983 */ /* 0x000f220000300a00 */
[----:B------:R-:W-:Y:S03]  /*7a40*/  HGMMA.64x192x16.F32 R120, gdesc[UR8], R120, gsb0 ;  /* 0x02e00000087879f0 */ /* 0x000fe60008000878 */
        /* <DEDUP_REMOVED lines=20> */
[----:B------:R-:W-:Y:S04]  /*7b90*/  STL [R1+0xbdc], R17 ;  /* 0x000bdc1101007387 */ /* 0x000fe80000100800 */
[----:B------:R-:W-:Y:S04]  /*7ba0*/  STL [R1+0xbd8], R16 ;  /* 0x000bd81001007387 */ /* 0x000fe80000100800 */
[----:B------:R-:W-:Y:S04]  /*7bb0*/  STL [R1+0xbd4], R5 ;  /* 0x000bd40501007387 */ /* 0x000fe80000100800 */
[----:B------:R-:W-:Y:S04]  /*7bc0*/  STL [R1+0xbd0], R3 ;  /* 0x000bd00301007387 */ /* 0x000fe80000100800 */
[----:B------:R-:W-:Y:S04]  /*7bd0*/  STL [R1+0xbcc], R2 ;  /* 0x000bcc0201007387 */ /* 0x000fe80000100800 */
[----:B------:R-:W-:Y:S01]  /*7be0*/  STL [R1+0xbc8], R0 ;  /* 0x000bc80001007387 */ /* 0x000fe20000100800 */
[----:B------:R-:W-:-:S03]  /*7bf0*/  WARPGROUP.DEPBAR.LE gsb0, 0x0 ;  /* 0x00008000000079c5 */ /* 0x000fc60000010000 */
        /* <DEDUP_REMOVED lines=97> */
[----:B----4-:R-:W-:Y:S01]  /*8210*/  WARPGROUP.ARRIVE ;  /* 0x00000000000079c5 */ /* 0x010fe20000000000 */
[----:B------:R-:W-:Y:S01]  /*8220*/  UMOV UR4, UR8 ;  /* 0x0000000800047c82 */ /* 0x000fe20008000000 */
[----:B------:R-:W-:Y:S01]  /*8230*/  UMOV UR5, UR9 ;  /* 0x0000000900057c82 */ /* 0x000fe20008000000 */
[----:B------:R-:W-:-:S05]  /*8240*/  UMOV UR7, 0x80000020 ;  /* 0x8000002000077882 */ /* 0x000fca0000000000 */
[----:B------:R-:W-:Y:S01]  /*8250*/  HGMMA.64x192x16.F32 R20, gdesc[UR4], R20, gsb0 ;  /* 0x02e00000041479f0 */ /* 0x000fe20008000814 */
[----:B------:R-:W-:Y:S01]  /*8260*/  UIADD3 UR4, UR16, 0x200, URZ ;  /* 0x0000020010047890 */ /* 0x000fe2000fffe03f */
[----:B------:R-:W-:Y:S01]  /*8270*/  UMOV UR5, 0x80000020 ;  /* 0x8000002000057882 */ /* 0x000fe20000000000 */
[----:B------:R-:W-:Y:S02]  /*8280*/  WARPGROUP.DEPBAR.LE gsb0, 0x0 ;  /* 0x00008000000079c5 */ /* 0x000fe40000010000 */
[----:B------:R-:W-:Y:S01]  /*8290*/  STL.64 [R1], R20 ;  /* 0x0000001401007387 */ /* 0x000fe20000100a00 */
[----:B------:R-:W-:Y:S02]  /*82a0*/  IMAD.MOV.U32 R216, RZ, RZ, R96 ;  /* 0x000000ffffd87224 */ /* 0x000fe400078e0060 */
[----:B------:R-:W-:Y:S01]  /*82b0*/  IMAD.MOV.U32 R217, RZ, RZ, R97 ;  /* 0x000000ffffd97224 */ /* 0x000fe200078e0061 */
[----:B------:R-:W-:Y:S01]  /*82c0*/  STL.64 [R1+0x8], R22 ;  /* 0x0000081601007387 */ /* 0x000fe20000100a00 */
[----:B------:R-:W-:-:S02]  /*82d0*/  IMAD.MOV.U32 R219, RZ, RZ, R99 ;  /* 0x000000ffffdb7224 */ /* 0x000fc400078e0063 */
[----:B------:R-:W-:Y:S01]  /*82e0*/  IMAD.MOV.U32 R220, RZ, RZ, R100 ;  /* 0x000000ffffdc7224 */ /* 0x000fe200078e0064 */
[----:B------:R3:W-:Y:S01]  /*82f0*/  STL.64 [R1+0x10], R24 ;  /* 0x0000101801007387 */ /* 0x0007e20000100a00 */
[----:B------:R-:W-:Y:S02]  /*8300*/  IMAD.MOV.U32 R221, RZ, RZ, R101 ;  /* 0x000000ffffdd7224 */ /* 0x000fe400078e0065 */
[----:B------:R-:W-:Y:S01]  /*8310*/  IMAD.MOV.U32 R222, RZ, RZ, R102 ;  /* 0x000000ffffde7224 */ /* 0x000fe200078e0066 */
[----:B------:R4:W-:Y:S01]  /*8320*/  STL.64 [R1+0x18], R26 ;  /* 0x0000181a01007387 */ /* 0x0009e20000100a00 */
[----:B------:R-:W-:Y:S02]  /*8330*/  IMAD.MOV.U32 R223, RZ, RZ, R103 ;  /* 0x000000ffffdf7224 */ /* 0x000fe400078e0067 */
[----:B------:R-:W-:Y:S01]  /*8340*/  IMAD.MOV.U32 R224, RZ, RZ, R104 ;  /* 0x000000ffffe07224 */ /* 0x000fe200078e0068 */
[----:B------:R0:W-:Y:S01]  /*8350*/  STL.64 [R1+0x20], R28 ;  /* 0x0000201c01007387 */ /* 0x0001e20000100a00 */
        /* <DEDUP_REMOVED lines=15> */
[----:B------:R-:W-:-:S03]  /*8450*/  IMAD.MOV.U32 R234, RZ, RZ, R114 ;  /* 0x000000ffffea7224 */ /* 0x000fc600078e0072 */
[----:B------:R1:W-:Y:S04]  /*8460*/  STL.64 [R1+0x50], R40 ;  /* 0x0000502801007387 */ /* 0x0003e80000100a00 */
        /* <DEDUP_REMOVED lines=11> */
[----:B------:R1:W-:Y:S01]  /*8520*/  STL.64 [R1+0xb0], R64 ;  /* 0x0000b04001007387 */ /* 0x0003e20000100a00 */
[----:B--2---:R-:W-:-:S03]  /*8530*/  WARPGROUP.ARRIVE ;  /* 0x00000000000079c5 */ /* 0x004fc60000000000 */
[----:B------:R2:W-:Y:S03]  /*8540*/  STL.64 [R1+0xb8], R66 ;  /* 0x0000b84201007387 */ /* 0x0005e60000100a00 */
[----:B------:R-:W-:Y:S01]  /*8550*/  HGMMA.64x192x16.F32 R120, gdesc[UR4], R120, gsb0 ;  /* 0x02e00000047879f0 */ /* 0x000fe20008000878 */
        /* <DEDUP_REMOVED lines=14> */
[----:B------:R2:W-:Y:S04]  /*8640*/  STL [R1+0x138], R98 ;  /* 0x0001386201007387 */ /* 0x0005e80000100800 */
[----:B---3--:R-:W3:Y:S04]  /*8650*/  LDL.LU.64 R24, [R1+0x180] ;  /* 0x0001800001187983 */ /* 0x008ee80000300a00 */
[----:B----4-:R-:W3:Y:S04]  /*8660*/  LDL.LU.64 R26, [R1+0x188] ;  /* 0x00018800011a7983 */ /* 0x010ee80000300a00 */
[----:B0-----:R-:W3:Y:S04]  /*8670*/  LDL.LU.64 R28, [R1+0x190] ;  /* 0x00019000011c7983 */ /* 0x001ee80000300a00 */
[----:B-1----:R-:W3:Y:S04]  /*8680*/  LDL.LU.64 R30, [R1+0x198] ;  /* 0x00019800011e7983 */ /* 0x002ee80000300a00 */
        /* <DEDUP_REMOVED lines=17> */
[----:B--2---:R-:W3:Y:S04]  /*87a0*/  LDL.LU.64 R66, [R1+0x228] ;  /* 0x0002280001427983 */ /* 0x004ee80000300a00 */
        /* <DEDUP_REMOVED lines=85> */
[----:B0-----:R-:W2:Y:S04]  /*8d00*/  LDL.LU.64 R140, [R1+0x300] ;  /* 0x00030000018c7983 */ /* 0x001ea80000300a00 */
        /* <DEDUP_REMOVED lines=50> */
[----:B------:R-:W-:Y:S01]  /*9030*/  HGMMA.64x192x16.F32 R140, gdesc[UR8], R140, gsb0 ;  /* 0x02e00000088c79f0 */ /* 0x000fe2000800088c */
[----:B------:R-:W-:Y:S01]  /*9040*/  UIADD3 UR8, UR16, 0x400, URZ ;  /* 0x0000040010087890 */ /* 0x000fe2000fffe03f */
[----:B------:R-:W-:Y:S01]  /*9050*/  UMOV UR9, 0x80000020 ;  /* 0x8000002000097882 */ /* 0x000fe20000000000 */
[----:B------:R-:W-:Y:S02]  /*9060*/  WARPGROUP.DEPBAR.LE gsb0, 0x0 ;  /* 0x00008000000079c5 */ /* 0x000fe40000010000 */
[----:B---3--:R-:W-:Y:S01]  /*9070*/  WARPGROUP.ARRIVE ;  /* 0x00000000000079c5 */ /* 0x008fe20000000000 */
[----:B------:R0:W-:Y:S01]  /*9080*/  STL.64 [R1+0x300], R140 ;  /* 0x0003008c01007387 */ /* 0x0001e20000100a00 */
[----:B------:R-:W-:Y:S02]  /*9090*/  IMAD.MOV.U32 R17, RZ, RZ, R213 ;  /* 0x000000ffff117224 */ /* 0x000fe400078e00d5 */
[----:B------:R-:W-:Y:S01]  /*90a0*/  IMAD.MOV.U32 R16, RZ, RZ, R214 ;  /* 0x000000ffff107224 */ /* 0x000fe200078e00d6 */
[----:B------:R1:W-:Y:S10]  /*90b0*/  STL.64 [R1+0x308], R142 ;  /* 0x0003088e01007387 */ /* 0x0003f40000100a00 */
[----:B------:R-:W-:Y:S01]  /*90c0*/  HGMMA.64x192x16.F32 R24, gdesc[UR8], R24, gsb0 ;  /* 0x02e00000081879f0 */ /* 0x000fe20008000818 */
        /* <DEDUP_REMOVED lines=55> */
[----:B------:R4:W-:Y:S01]  /*9440*/  STL [R1+0x420], R212 ;  /* 0x000420d401007387 */ /* 0x0009e20000100800 */
[----:B------:R-:W-:-:S02]  /*9450*/  WARPGROUP.DEPBAR.LE gsb0, 0x0 ;  /* 0x00008000000079c5 */ /* 0x000fc40000010000 */
[----:B0-----:R-:W-:Y:S02]  /*9460*/  IMAD.MOV.U32 R141, RZ, RZ, R118 ;  /* 0x000000ffff8d7224 */ /* 0x001fe400078e0076 */
[----:B------:R-:W-:Y:S02]  /*9470*/  IMAD.MOV.U32 R140, RZ, RZ, R119 ;  /* 0x000000ffff8c7224 */ /* 0x000fe400078e0077 */
[----:B-1----:R-:W-:Y:S01]  /*9480*/  IMAD.MOV.U32 R143, RZ, RZ, R116 ;  /* 0x000000ffff8f7224 */ /* 0x002fe200078e0074 */
[----:B------:R-:W4:Y:S01]  /*9490*/  LDL.LU.64 R118, [R1+0xda8] ;  /* 0x000da80001767983 */ /* 0x000f220000300a00 */
[----:B------:R-:W-:Y:S02]  /*94a0*/  IMAD.MOV.U32 R142, RZ, RZ, R117 ;  /* 0x000000ffff8e7224 */ /* 0x000fe400078e0075 */
[----:B--2---:R-:W-:Y:S01]  /*94b0*/  IMAD.MOV.U32 R145, RZ, RZ, R114 ;  /* 0x000000ffff917224 */ /* 0x004fe200078e0072 */
[----:B------:R-:W2:Y:S01]  /*94c0*/  LDL.LU.64 R116, [R1+0xda0] ;  /* 0x000da00001747983 */ /* 0x000ea20000300a00 */
[----:B------:R-:W-:-:S02]  /*94d0*/  IMAD.MOV.U32 R144, RZ, RZ, R115 ;  /* 0x000000ffff907224 */ /* 0x000fc400078e0073 */
[----:B---3--:R-:W-:Y:S01]  /*94e0*/  IMAD.MOV.U32 R147, RZ, RZ, R112 ;  /* 0x000000ffff937224 */ /* 0x008fe200078e0070 */
[----:B------:R-:W2:Y:S01]  /*94f0*/  LDL.LU.64 R114, [R1+0xd98] ;  /* 0x000d980001727983 */ /* 0x000ea20000300a00 */
[----:B------:R-:W-:Y:S02]  /*9500*/  IMAD.MOV.U32 R146, RZ, RZ, R113 ;  /* 0x000000ffff927224 */ /* 0x000fe400078e0071 */
[----:B----4-:R-:W-:Y:S01]  /*9510*/  IMAD.MOV.U32 R149, RZ, RZ, R110 ;  /* 0x000000ffff957224 */ /* 0x010fe200078e006e */
[----:B------:R-:W2:Y:S01]  /*9520*/  LDL.LU.64 R112, [R1+0xd90] ;  /* 0x000d900001707983 */ /* 0x000ea20000300a00 */
[----:B------:R-:W-:Y:S02]  /*9530*/  IMAD.MOV.U32 R148, RZ, RZ, R111 ;  /* 0x000000ffff947224 */ /* 0x000fe400078e006f */
[----:B------:R-:W-:Y:S01]  /*9540*/  IMAD.MOV.U32 R151, RZ, RZ, R108 ;  /* 0x000000ffff977224 */ /* 0x000fe200078e006c */
[----:B------:R-:W2:Y:S01]  /*9550*/  LDL.LU.64 R110, [R1+0xd88] ;  /* 0x000d8800016e7983 */ /* 0x000ea20000300a00 */
[----:B------:R-:W-:-:S02]  /*9560*/  IMAD.MOV.U32 R150, RZ, RZ, R109 ;  /* 0x000000ffff967224 */ /* 0x000fc400078e006d */
[----:B------:R-:W-:Y:S01]  /*9570*/  IMAD.MOV.U32 R153, RZ, RZ, R106 ;  /* 0x000000ffff997224 */ /* 0x000fe200078e006a */
[----:B------:R-:W2:Y:S01]  /*9580*/  LDL.LU.64 R108, [R1+0xd80] ;  /* 0x000d8000016c7983 */ /* 0x000ea20000300a00 */
[----:B------:R-:W-:Y:S02]  /*9590*/  IMAD.MOV.U32 R152, RZ, RZ, R107 ;  /* 0x000000ffff987224 */ /* 0x000fe400078e006b */
[----:B------:R-:W-:Y:S01]  /*95a0*/  IMAD.MOV.U32 R155, RZ, RZ, R104 ;  /* 0x000000ffff9b7224 */ /* 0x000fe200078e0068 */
        /* <DEDUP_REMOVED lines=121> */
[----:B------:R-:W-:-:S03]  /*9d40*/  IMAD.MOV.U32 R234, RZ, RZ, R25 ;  /* 0x000000ffffea7224 */ /* 0x000fc600078e0019 */
[----:B------:R-:W2:Y:S01]  /*9d50*/  LDL.LU.64 R24, [R1+0xc30] ;  /* 0x000c300001187983 */ /* 0x000ea20000300a00 */
[----:B------:R-:W-:Y:S01]  /*9d60*/  UMOV UR4, UR8 ;  /* 0x0000000800047c82 */ /* 0x000fe20008000000 */
[----:B------:R-:W-:Y:S01]  /*9d70*/  UMOV UR5, UR9 ;  /* 0x0000000900057c82 */ /* 0x000fe20008000000 */
[----:B--2---:R-:W-:-:S06]  /*9d80*/  WARPGROUP.ARRIVE ;  /* 0x00000000000079c5 */ /* 0x004fcc0000000000 */
        /* <DEDUP_REMOVED lines=48> */
[----:B------:R2:W-:Y:S04]  /*a090*/  STL.64 [R1+0x618], R26 ;  /* 0x0006181a01007387 */ /* 0x0005e80000100a00 */
[----:B------:R3:W-:Y:S01]  /*a0a0*/  STL.64 [R1+0x610], R24 ;  /* 0x0006101801007387 */ /* 0x0007e20000100a00 */
[----:B0-----:R-:W-:-:S02]  /*a0b0*/  IMAD.MOV.U32 R30, RZ, RZ, R229 ;  /* 0x000000ffff1e7224 */ /* 0x001fc400078e00e5 */
[----:B-1----:R-:W-:Y:S02]  /*a0c0*/  IMAD.MOV.U32 R28, RZ, RZ, R231 ;  /* 0x000000ffff1c7224 */ /* 0x002fe400078e00e7 */
[----:B--2---:R-:W-:Y:S02]  /*a0d0*/  IMAD.MOV.U32 R26, RZ, RZ, R233 ;  /* 0x000000ffff1a7224 */ /* 0x004fe400078e00e9 */
[----:B---3--:R-:W-:Y:S02]  /*a0e0*/  IMAD.MOV.U32 R24, RZ, RZ, R235 ;  /* 0x000000ffff187224 */ /* 0x008fe400078e00eb */
[----:B------:R-:W2:Y:S01]  /*a0f0*/  LDL.LU R235, [R1+0xc28] ;  /* 0x000c280001eb7983 */ /* 0x000ea20000300800 */
[----:B------:R-:W-:Y:S02]  /*a100*/  IMAD.MOV.U32 R25, RZ, RZ, R234 ;  /* 0x000000ffff197224 */ /* 0x000fe400078e00ea */
[----:B------:R-:W-:Y:S01]  /*a110*/  IMAD.MOV.U32 R27, RZ, RZ, R232 ;  /* 0x000000ffff1b7224 */ /* 0x000fe200078e00e8 */
        /* <DEDUP_REMOVED lines=36> */
[----:B------:R-:W3:Y:S01]  /*a360*/  LDL.LU R140, [R1] ;  /* 0x00000000018c7983 */ /* 0x000ee20000300800 */
        /* <DEDUP_REMOVED lines=141> */
[----:B------:R-:W2:Y:S04]  /*ac40*/  LDL.LU R211, [R1+0x11c] ;  /* 0x00011c0001d37983 */ /* 0x000ea80000300800 */
[----:B------:R-:W3:Y:S04]  /*ac50*/  LDL.LU R212, [R1+0x120] ;  /* 0x0001200001d47983 */ /* 0x000ee80000300800 */
[----:B------:R-:W3:Y:S04]  /*ac60*/  LDL.LU R213, [R1+0x124] ;  /* 0x0001240001d57983 */ /* 0x000ee80000300800 */
[----:B------:R-:W4:Y:S04]  /*ac70*/  LDL.LU R214, [R1+0x128] ;  /* 0x0001280001d67983 */ /* 0x000f280000300800 */
[----:B------:R-:W4:Y:S01]  /*ac80*/  LDL.LU R215, [R1+0x12c] ;  /* 0x00012c0001d77983 */ /* 0x000f220000300800 */
[----:B------:R-:W-:-:S03]  /*ac90*/  IMAD.MOV.U32 R43, RZ, RZ, R218 ;  /* 0x000000ffff2b7224 */ /* 0x000fc600078e00da */
        /* <DEDUP_REMOVED lines=277> */
[----:B------:R0:W5:Y:S01]  /*bdf0*/  LDL.LU R17, [R1+0xbdc] ;  /* 0x000bdc0001117983 */ /* 0x0001620000300800 */
[----:B------:R-:W-:-:S03]  /*be00*/  IMAD.MOV.U32 R102, RZ, RZ, R0 ;  /* 0x000000ffff667224 */ /* 0x000fc600078e0000 */
[----:B------:R0:W5:Y:S04]  /*be10*/  LDL.LU R16, [R1+0xbd8] ;  /* 0x000bd80001107983 */ /* 0x0001680000300800 */
[----:B------:R0:W5:Y:S01]  /*be20*/  LDL.LU R5, [R1+0xbd4] ;  /* 0x000bd40001057983 */ /* 0x0001620000300800 */
[----:B------:R-:W-:-:S03]  /*be30*/  WARPGROUP.DEPBAR.LE gsb0, 0x0 ;  /* 0x00008000000079c5 */ /* 0x000fc60000010000 */
[----:B------:R0:W5:Y:S04]  /*be40*/  LDL.LU R3, [R1+0xbd0] ;  /* 0x000bd00001037983 */ /* 0x0001680000300800 */
        /* <DEDUP_REMOVED lines=422> */
[----:B------:R-:W-:Y:S01]  /*d8b0*/  BPT.TRAP 0x1 ;  /* 0x000000040000795c */ /* 0x000fe20000300000 */
.L_x_27:
[----:B------:R-:W2:Y:S04]  /*d8c0*/  LDL R4, [R1+0x600] ;  /* 0x0006000001047983 */ /* 0x000ea80000100800 */
[----:B------:R-:W3:Y:S01]  /*d8d0*/  LDL R6, [R1+0x604] ;  /* 0x0006040001067983 */ /* 0x000ee20000100800 */
[----:B------:R-:W-:Y:S01]  /*d8e0*/  UISETP.GT.U32.AND UP0, UPT, UR40, 0x1, UPT ;  /* 0x000000012800788c */ /* 0x000fe2000bf04070 */
[----:B--2---:R-:W-:Y:S01]  /*d8f0*/  ISETP.NE.AND P1, PT, R4, RZ, PT ;  /* 0x000000ff0400720c */ /* 0x004fe20003f25270 */
[----:B------:R-:W-:-:S12]  /*d900*/  IMAD.U32 R4, RZ, RZ, UR14 ;  /* 0x0000000eff047e24 */ /* 0x000fd8000f8e00ff */
[----:B------:R-:W-:-:S05]  /*d910*/  @P1 LEA R4, R4, UR46, 0x3 ;  /* 0x0000002e04041c11 */ /* 0x000fca000f8e18ff */
[----:B------:R-:W-:-:S05]  /*d920*/  @P1 VIADD R4, R4, 0x20 ;  /* 0x0000002004041836 */ /* 0x000fca0000000000 */
[----:B---3--:R-:W-:-:S04]  /*d930*/  @P1 PRMT R4, R6, 0x654, R4 ;  /* 0x0000065406041816 */ /* 0x008fc80000000004 */
[----:B------:R0:W-:Y:S01]  /*d940*/  @P1 SYNCS.ARRIVE.TRANS64.RED.A1T0 RZ, [R4+URZ], RZ ;  /* 0x000000ff04ff19a7 */ /* 0x0001e2000810043f */
[----:B------:R-:W-:-:S13]  /*d950*/  PLOP3.LUT P1, PT, PT, PT, UP0, 0x80, 0x0 ;  /* 0x000000000000781c */ /* 0x000fda0003f2f008 */
[----:B0-----:R-:W-:Y:S05]  /*d960*/  @P1 BRA `(.L_x_28) ;  /* 0x0000000000041947 */ /* 0x001fea0003800000 */
[----:B------:R-:W-:Y:S01]  /*d970*/  BPT.TRAP 0x1 ;  /* 0x000000040000795c */ /* 0x000fe20000300000 */
.L_x_28:
[----:B------:R-:W-:Y:S01]  /*d980*/  UIADD3 UR15, UR15, 0x1, URZ ;  /* 0x000000010f0f7890 */ /* 0x000fe2000fffe03f */
[C---:B-----5:R-:W-:Y:S01]  /*d990*/  ISETP.GT.AND P1, PT, R0.reuse, 0x1, PT ;  /* 0x000000010000780c */ /* 0x060fe20003f24270 */
[----:B------:R-:W-:Y:S01]  /*d9a0*/  UIADD3 UR14, UR14, 0x1, URZ ;  /* 0x000000010e0e7890 */ /* 0x000fe2000fffe03f */
[----:B------:R-:W-:Y:S01]  /*d9b0*/  VIADD R0, R0, 0xffffffff ;  /* 0xffffffff00007836 */ /* 0x000fe20000000000 */
[----:B------:R-:W-:Y:S02]  /*d9c0*/  UISETP.NE.AND UP0, UPT, UR15, 0x4, UPT ;  /* 0x000000040f00788c */ /* 0x000fe4000bf05270 */
[----:B------:R-:W-:Y:S02]  /*d9d0*/  UISETP.NE.AND UP1, UPT, UR14, 0x4, UPT ;  /* 0x000000040e00788c */ /* 0x000fe4000bf25270 */
[----:B------:R-:W-:Y:S02]  /*d9e0*/  USEL UR4, URZ, 0x1, UP0 ;  /* 0x000000013f047887 */ /* 0x000fe40008000000 */
[----:B------:R-:W-:-:S02]  /*d9f0*/  USEL UR15, UR15, URZ, UP0 ;  /* 0x0000003f0f0f7287 */ /* 0x000fc40008000000 */
[----:B------:R-:W-:Y:S02]  /*da00*/  USEL UR14, UR14, URZ, UP1 ;  /* 0x0000003f0e0e7287 */ /* 0x000fe40008800000 */
[----:B------:R-:W-:Y:S01]  /*da10*/  LOP3.LUT R3, R3, UR4, RZ, 0x3c, !PT ;  /* 0x0000000403037c12 */ /* 0x000fe2000f8e3cff */
[----:B------:R-:W-:Y:S09]  /*da20*/  @P1 BRA `(.L_x_29) ;  /* 0xffffff9400101947 */ /* 0x000ff2000383ffff */
.L_x_22:
[----:B------:R-:W0:Y:S02]  /*da30*/  LDC R0, c[0x0][0x28c] ;  /* 0x0000a300ff007b82 */ /* 0x000e240000000800 */
[----:B0-----:R-:W-:-:S13]  /*da40*/  ISETP.GE.AND P1, PT, R0, 0x1, PT ;  /* 0x000000010000780c */ /* 0x001fda0003f26270 */
[----:B------:R-:W-:Y:S05]  /*da50*/  @!P1 BRA `(.L_x_30) ;  /* 0x0000000000449947 */ /* 0x000fea0003800000 */
[----:B------:R-:W-:Y:S05]  /*da60*/  @!P0 BRA `(.L_x_31) ;  /* 0x0000000000048947 */ /* 0x000fea0003800000 */
[----:B------:R-:W-:Y:S01]  /*da70*/  BPT.TRAP 0x1 ;  /* 0x000000040000795c */ /* 0x000fe20000300000 */
.L_x_31:
[----:B------:R-:W2:Y:S04]  /*da80*/  LDL R0, [R1+0x600] ;  /* 0x0006000001007983 */ /* 0x000ea80000100800 */
[----:B------:R-:W3:Y:S01]  /*da90*/  LDL R3, [R1+0x604] ;  /* 0x0006040001037983 */ /* 0x000ee20000100800 */
[----:B------:R-:W-:Y:S01]  /*daa0*/  UISETP.GT.U32.AND UP0, UPT, UR40, 0x1, UPT ;  /* 0x000000012800788c */ /* 0x000fe2000bf04070 */
[----:B--2---:R-:W-:Y:S01]  /*dab0*/  ISETP.NE.AND P0, PT, R0, RZ, PT ;  /* 0x000000ff0000720c */ /* 0x004fe20003f05270 */
[----:B---3--:R-:W-:-:S12]  /*dac0*/  IMAD.MOV.U32 R4, RZ, RZ, R3 ;  /* 0x000000ffff047224 */ /* 0x008fd800078e0003 */
[----:B-----5:R-:W-:-:S04]  /*dad0*/  @P0 VIADD R0, R5, UR39 ;  /* 0x0000002705000c36 */ /* 0x020fc80008000000 */
[----:B------:R-:W-:Y:S02]  /*dae0*/  @P0 IMAD.SHL.U32 R0, R0, 0x8, RZ ;  /* 0x0000000800000824 */ /* 0x000fe400078e00ff */
[----:B------:R-:W-:-:S03]  /*daf0*/  IMAD.U32 R3, RZ, RZ, UR46 ;  /* 0x0000002eff037e24 */ /* 0x000fc6000f8e00ff */
[----:B------:R-:W-:-:S04]  /*db00*/  @P0 LOP3.LUT R0, R0, 0x18, RZ, 0xc0, !PT ;  /* 0x0000001800000812 */ /* 0x000fc800078ec0ff */
[----:B------:R-:W-:-:S04]  /*db10*/  @P0 IADD3 R0, R3, 0x20, R0 ;  /* 0x0000002003000810 */ /* 0x000fc80007ffe000 */
[----:B------:R-:W-:-:S04]  /*db20*/  @P0 PRMT R0, R4, 0x654, R0 ;  /* 0x0000065404000816 */ /* 0x000fc80000000000 */
[----:B------:R0:W-:Y:S01]  /*db30*/  @P0 SYNCS.ARRIVE.TRANS64.RED.A1T0 RZ, [R0+URZ], RZ ;  /* 0x000000ff00ff09a7 */ /* 0x0001e2000810043f */
[----:B------:R-:W-:-:S13]  /*db40*/  PLOP3.LUT P0, PT, PT, PT, UP0, 0x80, 0x0 ;  /* 0x000000000000781c */ /* 0x000fda0003f0f008 */
[----:B0-----:R-:W-:Y:S05]  /*db50*/  @P0 BRA `(.L_x_30) ;  /* 0x0000000000040947 */ /* 0x001fea0003800000 */
[----:B------:R-:W-:Y:S01]  /*db60*/  BPT.TRAP 0x1 ;  /* 0x000000040000795c */ /* 0x000fe20000300000 */
.L_x_30:
[----:B------:R-:W0:Y:S01]  /*db70*/  S2R R6, SR_TID.X ;  /* 0x0000000000067919 */ /* 0x000e220000002100 */
[----:B------:R-:W-:Y:S01]  /*db80*/  UIMAD UR43, UR43, 0x180, URZ ;  /* 0x000001802b2b78a4 */ /* 0x000fe2000f8e023f */
[----:B------:R-:W-:Y:S01]  /*db90*/  ULDC UR8, c[0x0][0x288] ;  /* 0x0000a20000087ab9 */ /* 0x000fe20000000800 */
[----:B------:R-:W-:Y:S02]  /*dba0*/  UIADD3 UR39, UR45, UR39, URZ ;  /* 0x000000272d277290 */ /* 0x000fe4000fffe03f */
[----:B------:R-:W-:Y:S02]  /*dbb0*/  UIMAD.WIDE UR6, UR42, 0x180, URZ ;  /* 0x000001802a0678a5 */ /* 0x000fe4000f8e023f */
[----:B------:R-:W-:Y:S01]  /*dbc0*/  IMAD.U32 R12, RZ, RZ, UR43 ;  /* 0x0000002bff0c7e24 */ /* 0x000fe2000f8e00ff */
[----:B------:R-:W-:Y:S02]  /*dbd0*/  UIMAD UR42, UR42, 0x180, URZ ;  /* 0x000001802a2a78a4 */ /* 0x000fe4000f8e023f */
[----:B------:R-:W-:Y:S01]  /*dbe0*/  UISETP.GE.AND UP2, UPT, UR43, UR8, UPT ;  /* 0x000000082b00728c */ /* 0x000fe2000bf46270 */
[----:B------:R-:W-:Y:S01]  /*dbf0*/  ULDC UR9, c[0x0][0x284] ;  /* 0x0000a10000097ab9 */ /* 0x000fe20000000800 */
[----:B------:R-:W-:-:S02]  /*dc00*/  USHF.R.U32.HI UR4, URZ, 0x2, UR39 ;  /* 0x000000023f047899 */ /* 0x000fc40008011627 */
[----:B------:R-:W-:Y:S02]  /*dc10*/  UISETP.GE.OR UP2, UPT, UR42, UR9, UP2 ;  /* 0x000000092a00728c */ /* 0x000fe40009746670 */
[----:B------:R-:W-:Y:S02]  /*dc20*/  ULOP3.LUT UR4, UR4, 0x1, URZ, 0xc0, !UPT ;  /* 0x0000000104047892 */ /* 0x000fe4000f8ec03f */
[----:B------:R-:W-:Y:S01]  /*dc30*/  USHF.R.S32.HI UR12, URZ, 0x1f, UR44 ;  /* 0x0000001f3f0c7899 */ /* 0x000fe2000801142c */
[----:B------:R-:W-:Y:S01]  /*dc40*/  ULDC.64 UR10, c[0x0][0x5d0] ;  /* 0x00017400000a7ab9 */ /* 0x000fe20000000a00 */
[----:B------:R-:W-:Y:S01]  /*dc50*/  UISETP.GT.U32.AND UP1, UPT, UR39, 0x3, UPT ;  /* 0x000000032700788c */ /* 0x000fe2000bf24070 */
[----:B------:R-:W-:Y:S01]  /*dc60*/  PLOP3.LUT P0, PT, PT, PT, UP2, 0x80, 0x0 ;  /* 0x000000000000781c */ /* 0x000fe20003f0f028 */
[----:B------:R-:W-:Y:S02]  /*dc70*/  UISETP.NE.U32.AND UP0, UPT, UR4, 0x1, UPT ;  /* 0x000000010400788c */ /* 0x000fe4000bf05070 */
[----:B------:R-:W-:-:S02]  /*dc80*/  UIMAD UR5, UR12, UR10, URZ ;  /* 0x0000000a0c0572a4 */ /* 0x000fc4000f8e023f */
[----:B------:R-:W-:Y:S02]  /*dc90*/  UISETP.LT.U32.AND UP1, UPT, UR45, 0x4, UP1 ;  /* 0x000000042d00788c */ /* 0x000fe40008f21070 */
[----:B------:R-:W-:Y:S01]  /*dca0*/  UISETP.GT.U32.AND UP0, UPT, UR45, 0x3, !UP0 ;  /* 0x000000032d00788c */ /* 0x000fe2000c704070 */
[--C-:B0-----:R-:W-:Y:S01]  /*dcb0*/  SHF.R.U32.HI R3, RZ, 0x7, R6.reuse ;  /* 0x00000007ff037819 */ /* 0x101fe20000011606 */
[C---:B------:R-:W-:Y:S01]  /*dcc0*/  IMAD.SHL.U32 R13, R6.reuse, 0x2, RZ ;  /* 0x00000002060d7824 */ /* 0x040fe200078e00ff */
[----:B------:R-:W-:Y:S01]  /*dcd0*/  SHF.R.U32.HI R4, RZ, 0x2, R6 ;  /* 0x00000002ff047819 */ /* 0x000fe20000011606 */
[----:B------:R-:W-:Y:S01]  /*dce0*/  UIMAD UR5, UR44, UR11, UR5 ;  /* 0x0000000b2c0572a4 */ /* 0x000fe2000f8e0205 */
[----:B-----5:R-:W-:Y:S01]  /*dcf0*/  LOP3.LUT R5, R6, 0x60, RZ, 0xc0, !PT ;  /* 0x0000006006057812 */ /* 0x020fe200078ec0ff */
[----:B------:R-:W-:Y:S01]  /*dd00*/  USEL UR4, URZ, 0x1, !UP0 ;  /* 0x000000013f047887 */ /* 0x000fe2000c000000 */
[----:B------:R-:W-:Y:S01]  /*dd10*/  LOP3.LUT R3, R3, 0x1, RZ, 0xc0, !PT ;  /* 0x0000000103037812 */ /* 0x000fe200078ec0ff */
[----:B------:R-:W-:Y:S01]  /*dd20*/  ULOP3.LUT UR39, UR39, 0x3, URZ, 0xc0, !UPT ;  /* 0x0000000327277892 */ /* 0x000fe2000f8ec03f */
[----:B------:R-:W-:-:S02]  /*dd30*/  LOP3.LUT R4, R4, 0x7, RZ, 0xc0, !PT ;  /* 0x0000000704047812 */ /* 0x000fc400078ec0ff */
[----:B------:R-:W-:Y:S01]  /*dd40*/  SHF.R.U32.HI R5, RZ, 0x1, R5 ;  /* 0x00000001ff057819 */ /* 0x000fe20000011605 */
[C---:B------:R-:W-:Y:S01]  /*dd50*/  IMAD.SHL.U32 R10, R3.reuse, 0x40, RZ ;  /* 0x00000040030a7824 */ /* 0x040fe200078e00ff */
[----:B------:R-:W-:Y:S02]  /*dd60*/  LOP3.LUT R12, R12, 0x6, R13, 0xf8, !PT ;  /* 0x000000060c0c7812 */ /* 0x000fe400078ef80d */
[--C-:B------:R-:W-:Y:S02]  /*dd70*/  IADD3 R0, RZ, -R5, -R4.reuse ;  /* 0x80000005ff007210 */ /* 0x100fe40007ffe804 */
[----:B------:R-:W-:Y:S01]  /*dd80*/  LOP3.LUT R10, R10, 0x40, R4, 0xe2, !PT ;  /* 0x000000400a0a7812 */ /* 0x000fe200078ee204 */
[----:B------:R-:W-:Y:S01]  /*dd90*/  IMAD.MOV.U32 R4, RZ, RZ, -0x2 ;  /* 0xfffffffeff047424 */ /* 0x000fe200078e00ff */
[----:B------:R-:W-:Y:S01]  /*dda0*/  SHF.R.S32.HI R13, RZ, 0x1f, R12 ;  /* 0x0000001fff0d7819 */ /* 0x000fe2000001140c */
[----:B------:R-:W-:Y:S01]  /*ddb0*/  IMAD R0, R3, -0x40, R0 ;  /* 0xffffffc003007824 */ /* 0x000fe200078e0200 */
[----:B------:R-:W-:Y:S01]  /*ddc0*/  LOP3.LUT R3, R6, 0x3, RZ, 0xc0, !PT ;  /* 0x0000000306037812 */ /* 0x000fe200078ec0ff */
[----:B------:R-:W-:Y:S01]  /*ddd0*/  IMAD.U32 R6, RZ, RZ, UR10 ;  /* 0x0000000aff067e24 */ /* 0x000fe2000f8e00ff */
[----:B------:R-:W-:-:S03]  /*dde0*/  LOP3.LUT R10, R10, UR6, R5, 0xfe, !PT ;  /* 0x000000060a0a7c12 */ /* 0x000fc6000f8efe05 */
[----:B------:R-:W-:Y:S01]  /*ddf0*/  IMAD R3, R3, R4, UR8 ;  /* 0x0000000803037e24 */ /* 0x000fe2000f8e0204 */
[----:B------:R-:W-:Y:S01]  /*de00*/  USEL UR8, URZ, 0x1, !UP1 ;  /* 0x000000013f087887 */ /* 0x000fe2000c800000 */
[----:B------:R-:W-:Y:S02]  /*de10*/  IMAD.U32 R4, RZ, RZ, UR9 ;  /* 0x00000009ff047e24 */ /* 0x000fe4000f8e00ff */
[----:B------:R-:W-:Y:S01]  /*de20*/  IMAD.WIDE.U32 R6, R6, UR44, R12 ;  /* 0x0000002c06067c25 */ /* 0x000fe2000f8e000c */
[----:B------:R-:W-:Y:S02]  /*de30*/  ULOP3.LUT UR38, UR4, UR38, UR8, 0x96, !UPT ;  /* 0x0000002604267292 */ /* 0x000fe4000f8e9608 */
[----:B------:R-:W-:Y:S01]  /*de40*/  IADD3 R0, R4, -UR42, R0 ;  /* 0x8000002a04007c10 */ /* 0x000fe2000fffe000 */
[----:B------:R-:W-:Y:S01]  /*de50*/  VIADD R7, R7, UR5 ;  /* 0x0000000507077c36 */ /* 0x000fe20008000000 */
[----:B------:R-:W-:Y:S01]  /*de60*/  UMOV UR42, 0xffffffff ;  /* 0xffffffff002a7882 */ /* 0x000fe20000000000 */
[----:B------:R-:W-:Y:S01]  /*de70*/  VIADD R3, R3, -UR43 ;  /* 0x8000002b03037c36 */ /* 0x000fe20008000000 */
[----:B------:R-:W-:Y:S06]  /*de80*/  @P0 BRA `(.L_x_32) ;  /* 0x0000027000940947 */ /* 0x000fec0003800000 */
[----:B------:R-:W-:Y:S01]  /*de90*/  FSETP.NEU.AND P0, PT, R16, RZ, PT ;  /* 0x000000ff1000720b */ /* 0x000fe20003f0d000 */
[----:B------:R-:W-:Y:S01]  /*dea0*/  ULDC.64 UR8, c[0x0][0x5c8] ;  /* 0x0001720000087ab9 */ /* 0x000fe20000000a00 */
[----:B------:R-:W-:Y:S01]  /*deb0*/  ISETP.GT.AND P5, PT, R3, RZ, PT ;  /* 0x000000ff0300720c */ /* 0x000fe20003fa4270 */
[----:B------:R-:W-:Y:S01]  /*dec0*/  UIMAD UR4, UR7, UR8, URZ ;  /* 0x00000008070472a4 */ /* 0x000fe2000f8e023f */
[----:B------:R-:W-:Y:S01]  /*ded0*/  IMAD.U32 R19, RZ, RZ, UR9 ;  /* 0x00000009ff137e24 */ /* 0x000fe2000f8e00ff */
[----:B------:R-:W-:Y:S01]  /*dee0*/  BSSY B0, `(.L_x_32) ;  /* 0x000271f000007945 */ /* 0x000fe20003800000 */
[----:B------:R-:W-:Y:S01]  /*def0*/  IMAD.WIDE.U32 R6, R10, UR8, R6 ;  /* 0x000000080a067c25 */ /* 0x000fe2000f8e0006 */
[----:B------:R-:W-:-:S03]  /*df00*/  ISETP.GT.AND P1, PT, R0, RZ, P5 ;  /* 0x000000ff0000720c */ /* 0x000fc60002f24270 */
[----:B------:R-:W-:-:S04]  /*df10*/  IMAD R19, R10, R19, UR4 ;  /* 0x000000040a137e24 */ /* 0x000fc8000f8e0213 */
[----:B------:R-:W-:Y:S01]  /*df20*/  IMAD.IADD R19, R7, 0x1, R19 ;  /* 0x0000000107137824 */ /* 0x000fe200078e0213 */
[----:B------:R-:W-:Y:S06]  /*df30*/  @!P0 BRA `(.L_x_33) ;  /* 0x000001a800fc8947 */ /* 0x000fec0003800000 */
[----:B------:R-:W0:Y:S01]  /*df40*/  LDC.64 R220, c[0x0][0x5b8] ;  /* 0x00016e00ffdc7b82 */ /* 0x000e220000000a00 */
[----:B------:R-:W2:Y:S01]  /*df50*/  LDL.LU R20, [R1+0x480] ;  /* 0x0004800001147983 */ /* 0x000ea20000300800 */
[----:B------:R-:W-:-:S06]  /*df60*/  ULDC.64 UR4, c[0x0][0x5c0] ;  /* 0x0001700000047ab9 */ /* 0x000fcc0000000a00 */
[----:B------:R-:W1:Y:S08]  /*df70*/  LDC.64 R8, c[0x0][0x5b0] ;  /* 0x00016c00ff087b82 */ /* 0x000e700000000a00 */
[----:B------:R-:W3:Y:S01]  /*df80*/  LDC.64 R22, c[0x0][0x5a8] ;  /* 0x00016a00ff167b82 */ /* 0x000ee20000000a00 */
[C---:B0-----:R-:W-:Y:S02]  /*df90*/  IMAD R219, R220.reuse, UR12, RZ ;  /* 0x0000000cdcdb7c24 */ /* 0x041fe4000f8e02ff */
[----:B------:R-:W-:-:S04]  /*dfa0*/  IMAD.WIDE.U32 R222, R220, UR44, R12 ;  /* 0x0000002cdcde7c25 */ /* 0x000fc8000f8e000c */
[----:B------:R-:W-:Y:S02]  /*dfb0*/  IMAD R219, R221, UR44, R219 ;  /* 0x0000002cdddb7c24 */ /* 0x000fe4000f8e02db */
[----:B-1----:R-:W-:Y:S02]  /*dfc0*/  IMAD R18, R8, UR7, RZ ;  /* 0x0000000708127c24 */ /* 0x002fe4000f8e02ff */
[----:B------:R-:W-:Y:S02]  /*dfd0*/  IMAD.IADD R217, R223, 0x1, R219 ;  /* 0x00000001dfd97824 */ /* 0x000fe400078e02db */
[----:B------:R-:W-:Y:S02]  /*dfe0*/  IMAD.MOV.U32 R216, RZ, RZ, R222 ;  /* 0x000000ffffd87224 */ /* 0x000fe400078e00de */
[C---:B------:R-:W-:Y:S02]  /*dff0*/  IMAD R18, R10.reuse, R9, R18 ;  /* 0x000000090a127224 */ /* 0x040fe400078e0212 */
[----:B------:R-:W-:-:S04]  /*e000*/  IMAD.WIDE.U32 R4, R10, R8, R216 ;  /* 0x000000080a047225 */ /* 0x000fc800078e00d8 */
[----:B------:R-:W-:Y:S01]  /*e010*/  IMAD.IADD R5, R5, 0x1, R18 ;  /* 0x0000000105057824 */ /* 0x000fe200078e0212 */
[----:B---3--:R-:W-:-:S04]  /*e020*/  LEA R14, P0, R4, R22, 0x1 ;  /* 0x00000016040e7211 */ /* 0x008fc800078008ff */
[----:B------:R-:W-:-:S05]  /*e030*/  LEA.HI.X R15, R4, R23, R5, 0x1, P0 ;  /* 0x00000017040f7211 */ /* 0x000fca00000f0c05 */
[----:B------:R-:W3:Y:S01]  /*e040*/  @P1 LDG.E.LTC128B.U16 R11, desc[UR36][R14.64] ;  /* 0x000000240e0b1981 */ /* 0x000ee2000c1e1520 */
[----:B------:R-:W-:Y:S01]  /*e050*/  ISETP.GT.AND P2, PT, R3, 0x1, PT ;  /* 0x000000010300780c */ /* 0x000fe20003f44270 */
[----:B------:R-:W-:Y:S01]  /*e060*/  BSSY B1, `(.L_x_34) ;  /* 0x0000013000017945 */ /* 0x000fe20003800000 */
[----:B------:R-:W-:-:S11]  /*e070*/  LOP3.LUT R17, R17, 0xfffffffd, RZ, 0xc0, !PT ;  /* 0xfffffffd11117812 */ /* 0x000fd600078ec0ff */
[----:B------:R-:W-:Y:S01]  /*e080*/  @P2 LOP3.LUT R17, R17, 0x2, RZ, 0xfc, !PT ;  /* 0x0000000211112812 */ /* 0x000fe200078efcff */
[----:B---3--:R-:W-:-:S05]  /*e090*/  HADD2.F32 R4, -RZ, R11.H0_H0 ;  /* 0x2000000bff047230 */ /* 0x008fca0000004100 */
[----:B------:R-:W-:-:S04]  /*e0a0*/  FMUL R4, R4, R16 ;  /* 0x0000001004047220 */ /* 0x000fc80000400000 */
[----:B--2---:R-:W-:Y:S01]  /*e0b0*/  FFMA R7, R20, R2, R4 ;  /* 0x0000000214077223 */ /* 0x004fe20000000004 */
[----:B------:R-:W-:-:S04]  /*e0c0*/  LEA R4, P0, R6, UR4, 0x1 ;  /* 0x0000000406047c11 */ /* 0x000fc8000f8008ff */
[----:B------:R-:W-:Y:S02]  /*e0d0*/  LEA.HI.X R5, R6, UR5, R19, 0x1, P0 ;  /* 0x0000000506057c11 */ /* 0x000fe400080f0c13 */
[----:B------:R-:W-:-:S05]  /*e0e0*/  F2FP.F16.F32.PACK_AB R6, RZ, R7 ;  /* 0x00000007ff06723e */ /* 0x000fca00000000ff */
[----:B------:R0:W-:Y:S02]  /*e0f0*/  @P1 STG.E.U16 desc[UR36][R4.64], R6 ;  /* 0x0000000604001986 */ /* 0x0001e4000c101524 */
[----:B0-----:R-:W-:-:S04]  /*e100*/  IMAD.WIDE.U32 R6, R10, R8, R12 ;  /* 0x000000080a067225 */ /* 0x001fc800078e000c */
[----:B------:R-:W-:Y:S02]  /*e110*/  IMAD.IADD R7, R18, 0x1, R7 ;  /* 0x0000000112077824 */ /* 0x000fe400078e0207 */
[----:B------:R-:W-:-:S04]  /*e120*/  IMAD.WIDE.U32 R6, R220, UR44, R6 ;  /* 0x0000002cdc067c25 */ /* 0x000fc8000f8e0006 */
[----:B------:R-:W-:Y:S01]  /*e130*/  IMAD.IADD R7, R219, 0x1, R7 ;  /* 0x00000001db077824 */ /* 0x000fe200078e0207 */
[----:B------:R-:W-:-:S04]  /*e140*/  LEA R20, P0, R6, R22, 0x1 ;  /* 0x0000001606147211 */ /* 0x000fc800078008ff */
[----:B------:R-:W-:Y:S02]  /*e150*/  LEA.HI.X R21, R6, R23, R7, 0x1, P0 ;  /* 0x0000001706157211 */ /* 0x000fe400000f0c07 */
[----:B------:R-:W-:-:S13]  /*e160*/  ISETP.GT.AND P0, PT, R0, RZ, P2 ;  /* 0x000000ff0000720c */ /* 0x000fda0001704270 */
[----:B------:R-:W-:Y:S05]  /*e170*/  @!P0 BRA `(.L_x_35) ;  /* 0x0000000000048947 */ /* 0x000fea0003800000 */
[----:B------:R0:W5:Y:S02]  /*e180*/  LDG.E.LTC128B.U16 R11, desc[UR36][R20.64+0x2] ;  /* 0x00000224140b7981 */ /* 0x000164000c1e1520 */
.L_x_35:
[----:B------:R-:W-:Y:S05]  /*e190*/  BSYNC B1 ;  /* 0x0000000000017941 */ /* 0x000fea0003800000 */
.L_x_34:
[----:B------:R-:W2:Y:S01]  /*e1a0*/  LDL R7, [R1+0x484] ;  /* 0x0004840001077983 */ /* 0x000ea20000100800 */
[----:B-----5:R-:W-:Y:S01]  /*e1b0*/  HADD2.F32 R6, -RZ, R11.H0_H0 ;  /* 0x2000000bff067230 */ /* 0x020fe20000004100 */
[C---:B------:R-:W-:Y:S01]  /*e1c0*/  SHF.L.U64.HI R225, R8.reuse, 0x3, R9 ;  /* 0x0000000308e17819 */ /* 0x040fe20000010209 */
[----:B------:R-:W-:Y:S01]  /*e1d0*/  IMAD.SHL.U32 R224, R8, 0x8, RZ ;  /* 0x0000000808e07824 */ /* 0x000fe200078e00ff */
[----:B------:R-:W3:Y:S02]  /*e1e0*/  LDL.LU R221, [R1+0x488] ;  /* 0x0004880001dd7983 */ /* 0x000ee40000300800 */
[----:B------:R-:W-:-:S04]  /*e1f0*/  FMUL R6, R6, R16 ;  /* 0x0000001006067220 */ /* 0x000fc80000400000 */
[----:B--2---:R-:W-:-:S05]  /*e200*/  FFMA R6, R7, R2, R6 ;  /* 0x0000000207067223 */ /* 0x004fca0000000006 */
[----:B------:R-:W-:-:S05]  /*e210*/  F2FP.F16.F32.PACK_AB R6, RZ, R6 ;  /* 0x00000006ff06723e */ /* 0x000fca00000000ff */
[----:B------:R1:W-:Y:S01]  /*e220*/  @P0 STG.E.U16 desc[UR36][R4.64+0x2], R6 ;  /* 0x0000020604000986 */ /* 0x0003e2000c101524 */
[----:B------:R-:W-:Y:S01]  /*e230*/  ISETP.GT.AND P0, PT, R0, 0x8, P5 ;  /* 0x000000080000780c */ /* 0x000fe20002f04270 */
[----:B-1----:R-:W-:-:S04]  /*e240*/  IMAD.WIDE.U32 R6, R10, R8, R224 ;  /* 0x000000080a067225 */ /* 0x002fc800078e00e0 */
[----:B------:R-:W-:Y:S01]  /*e250*/  IMAD.IADD R18, R18, 0x1, R7 ;  /* 0x0000000112127824 */ /* 0x000fe200078e0207 */
[----:B------:R-:W-:-:S05]  /*e260*/  IADD3 R7, P1, R222, R6, RZ ;  /* 0x00000006de077210 */ /* 0x000fca0007f3e0ff */
[----:B------:R-:W-:Y:S01]  /*e270*/  IMAD.X R15, R18, 0x1, R217, P1 ;  /* 0x00000001120f7824 */ /* 0x000fe200008e06d9 */
[----:B------:R-:W-:-:S04]  /*e280*/  LEA R14, P1, R7, R22, 0x1 ;  /* 0x00000016070e7211 */ /* 0x000fc800078208ff */
[----:B------:R-:W-:-:S05]  /*e290*/  LEA.HI.X R15, R7, R23, R15, 0x1, P1 ;  /* 0x00000017070f7211 */ /* 0x000fca00008f0c0f */
[----:B------:R1:W2:Y:S01]  /*e2a0*/  @P0 LDG.E.LTC128B.U16 R11, desc[UR36][R14.64] ;  /* 0x000000240e0b0981 */ /* 0x0002a2000c1e1520 */
[----:B------:R-:W-:Y:S01]  /*e2b0*/  IADD3 R6, P1, R12, R6, RZ ;  /* 0x000000060c067210 */ /* 0x000fe20007f3e0ff */
[----:B------:R-:W-:Y:S01]  /*e2c0*/  BSSY B1, `(.L_x_36) ;  /* 0x0000016000017945 */ /* 0x000fe20003800000 */
[----:B------:R-:W-:-:S03]  /*e2d0*/  ISETP.GT.AND P2, PT, R0, 0x8, P2 ;  /* 0x000000080000780c */ /* 0x000fc60001744270 */
[----:B------:R-:W-:Y:S02]  /*e2e0*/  IMAD.X R7, R13, 0x1, R18, P1 ;  /* 0x000000010d077824 */ /* 0x000fe400008e0612 */
[----:B------:R-:W-:-:S04]  /*e2f0*/  IMAD.WIDE.U32 R6, R220, UR44, R6 ;  /* 0x0000002cdc067c25 */ /* 0x000fc8000f8e0006 */
[----:B------:R-:W-:Y:S01]  /*e300*/  IMAD.IADD R7, R219, 0x1, R7 ;  /* 0x00000001db077824 */ /* 0x000fe200078e0207 */
[C---:B------:R-:W-:Y:S01]  /*e310*/  LEA R18, P1, R6.reuse, R22, 0x1 ;  /* 0x0000001606127211 */ /* 0x040fe200078208ff */
[----:B-1----:R-:W-:Y:S02]  /*e320*/  IMAD.U32 R15, RZ, RZ, UR8 ;  /* 0x00000008ff0f7e24 */ /* 0x002fe4000f8e00ff */
[----:B------:R-:W-:Y:S01]  /*e330*/  IMAD.U32 R14, RZ, RZ, UR9 ;  /* 0x00000009ff0e7e24 */ /* 0x000fe2000f8e00ff */
[----:B------:R-:W-:Y:S01]  /*e340*/  LEA.HI.X R19, R6, R23, R7, 0x1, P1 ;  /* 0x0000001706137211 */ /* 0x000fe200008f0c07 */
[----:B------:R-:W-:-:S04]  /*e350*/  IMAD.U32 R6, RZ, RZ, UR8 ;  /* 0x00000008ff067e24 */ /* 0x000fc8000f8e00ff */
[----:B------:R-:W-:-:S05]  /*e360*/  IMAD.SHL.U32 R226, R6, 0x10, RZ ;  /* 0x0000001006e27824 */ /* 0x000fca00078e00ff */
[----:B------:R-:W-:Y:S01]  /*e370*/  IADD3 R6, P1, R226, R4, RZ ;  /* 0x00000004e2067210 */ /* 0x000fe20007f3e0ff */
[----:B--2---:R-:W-:-:S05]  /*e380*/  HADD2.F32 R7, -RZ, R11.H0_H0 ;  /* 0x2000000bff077230 */ /* 0x004fca0000004100 */
[----:B------:R-:W-:-:S04]  /*e390*/  FMUL R7, R7, R16 ;  /* 0x0000001007077220 */ /* 0x000fc80000400000 */
[----:B---3--:R-:W-:Y:S01]  /*e3a0*/  FFMA R7, R221, R2, R7 ;  /* 0x00000002dd077223 */ /* 0x008fe20000000007 */
[----:B------:R-:W-:-:S04]  /*e3b0*/  SHF.L.U64.HI R221, R15, 0x4, R14 ;  /* 0x000000040fdd7819 */ /* 0x000fc8000001020e */
[----:B------:R-:W-:-:S04]  /*e3c0*/  F2FP.F16.F32.PACK_AB R7, RZ, R7 ;  /* 0x00000007ff07723e */ /* 0x000fc800000000ff */
[----:B------:R-:W-:Y:S01]  /*e3d0*/  PRMT R14, R7, 0x7610, R14 ;  /* 0x00007610070e7816 */ /* 0x000fe2000000000e */
[----:B------:R-:W-:-:S05]  /*e3e0*/  IMAD.X R7, R221, 0x1, R5, P1 ;  /* 0x00000001dd077824 */ /* 0x000fca00008e0605 */
[----:B------:R1:W-:Y:S01]  /*e3f0*/  @P0 STG.E.U16 desc[UR36][R6.64], R14 ;  /* 0x0000000e06000986 */ /* 0x0003e2000c101524 */
[----:B------:R-:W-:Y:S05]  /*e400*/  @!P2 BRA `(.L_x_37) ;  /* 0x000000000004a947 */ /* 0x000fea0003800000 */
[----:B------:R2:W5:Y:S02]  /*e410*/  LDG.E.LTC128B.U16 R11, desc[UR36][R18.64+0x2] ;  /* 0x00000224120b7981 */ /* 0x000564000c1e1520 */
.L_x_37:
[----:B------:R-:W-:Y:S05]  /*e420*/  BSYNC B1 ;  /* 0x0000000000017941 */ /* 0x000fea0003800000 */
.L_x_36:
[----:B------:R-:W3:Y:S01]  /*e430*/  LDL.LU R15, [R1+0x48c] ;  /* 0x00048c00010f7983 */ /* 0x000ee20000300800 */
[----:B-1---5:R-:W-:Y:S01]  /*e440*/  HADD2.F32 R14, -RZ, R11.H0_H0 ;  /* 0x2000000bff0e7230 */ /* 0x022fe20000004100 */
[----:B------:R-:W-:Y:S01]  /*e450*/  ISETP.GT.AND P4, PT, R3, 0x8, PT ;  /* 0x000000080300780c */ /* 0x000fe20003f84270 */
[----:B------:R-:W-:Y:S01]  /*e460*/  BSSY B1, `(.L_x_38) ;  /* 0x000000a000017945 */ /* 0x000fe20003800000 */
[----:B------:R-:W-:Y:S02]  /*e470*/  LOP3.LUT R17, R17, 0xfffffffb, RZ, 0xc0, !PT ;  /* 0xfffffffb11117812 */ /* 0x000fe400078ec0ff */
[----:B------:R-:W-:Y:S01]  /*e480*/  FMUL R14, R14, R16 ;  /* 0x000000100e0e7220 */ /* 0x000fe20000400000 */
[----:B------:R-:W-:-:S08]  /*e490*/  ISETP.GT.AND P0, PT, R0, RZ, P4 ;  /* 0x000000ff0000720c */ /* 0x000fd00002704270 */
[----:B------:R-:W-:Y:S01]  /*e4a0*/  @P4 LOP3.LUT R17, R17, 0x4, RZ, 0xfc, !PT ;  /* 0x0000000411114812 */ /* 0x000fe200078efcff */
[----:B---3--:R-:W-:-:S05]  /*e4b0*/  FFMA R14, R15, R2, R14 ;  /* 0x000000020f0e7223 */ /* 0x008fca000000000e */
[----:B------:R-:W-:-:S05]  /*e4c0*/  F2FP.F16.F32.PACK_AB R14, RZ, R14 ;  /* 0x0000000eff0e723e */ /* 0x000fca00000000ff */
[----:B------:R1:W-:Y:S01]  /*e4d0*/  @P2 STG.E.U16 desc[UR36][R6.64+0x2], R14 ;  /* 0x0000020e06002986 */ /* 0x0003e2000c101524 */
[----:B------:R-:W-:Y:S05]  /*e4e0*/  @!P0 BRA `(.L_x_39) ;  /* 0x0000000000048947 */ /* 0x000fea0003800000 */
[----:B------:R3:W5:Y:S02]  /*e4f0*/  LDG.E.LTC128B.U16 R11, desc[UR36][R20.64+0x10] ;  /* 0x00001024140b7981 */ /* 0x000764000c1e1520 */
.L_x_39:
[----:B------:R-:W-:Y:S05]  /*e500*/  BSYNC B1 ;  /* 0x0000000000017941 */ /* 0x000fea0003800000 */
.L_x_38:
[----:B------:R-:W4:Y:S01]  /*e510*/  LDL.LU R15, [R1+0x490] ;  /* 0x00049000010f7983 */ /* 0x000f220000300800 */
[----:B-1---5:R-:W-:Y:S01]  /*e520*/  HADD2.F32 R14, -RZ, R11.H0_H0 ;  /* 0x2000000bff0e7230 */ /* 0x022fe20000004100 */
[----:B------:R-:W-:Y:S01]  /*e530*/  ISETP.GT.AND P3, PT, R3, 0x9, PT ;  /* 0x000000090300780c */ /* 0x000fe20003f64270 */
[----:B------:R-:W-:Y:S01]  /*e540*/  BSSY B1, `(.L_x_40) ;  /* 0x000000a000017945 */ /* 0x000fe20003800000 */
[----:B------:R-:W-:Y:S02]  /*e550*/  LOP3.LUT R17, R17, 0xfffffff7, RZ, 0xc0, !PT ;  /* 0xfffffff711117812 */ /* 0x000fe400078ec0ff */
[----:B------:R-:W-:Y:S01]  /*e560*/  FMUL R14, R14, R16 ;  /* 0x000000100e0e7220 */ /* 0x000fe20000400000 */
[----:B------:R-:W-:-:S08]  /*e570*/  ISETP.GT.AND P1, PT, R0, RZ, P3 ;  /* 0x000000ff0000720c */ /* 0x000fd00001f24270 */
[----:B------:R-:W-:Y:S01]  /*e580*/  @P3 LOP3.LUT R17, R17, 0x8, RZ, 0xfc, !PT ;  /* 0x0000000811113812 */ /* 0x000fe200078efcff */
[----:B----4-:R-:W-:-:S05]  /*e590*/  FFMA R14, R15, R2, R14 ;  /* 0x000000020f0e7223 */ /* 0x010fca000000000e */
[----:B------:R-:W-:-:S05]  /*e5a0*/  F2FP.F16.F32.PACK_AB R14, RZ, R14 ;  /* 0x0000000eff0e723e */ /* 0x000fca00000000ff */
[----:B------:R1:W-:Y:S01]  /*e5b0*/  @P0 STG.E.U16 desc[UR36][R4.64+0x10], R14 ;  /* 0x0000100e04000986 */ /* 0x0003e2000c101524 */
[----:B------:R-:W-:Y:S05]  /*e5c0*/  @!P1 BRA `(.L_x_41) ;  /* 0x0000000000049947 */ /* 0x000fea0003800000 */
[----:B------:R4:W5:Y:S02]  /*e5d0*/  LDG.E.LTC128B.U16 R11, desc[UR36][R20.64+0x12] ;  /* 0x00001224140b7981 */ /* 0x000964000c1e1520 */
.L_x_41:
[----:B------:R-:W-:Y:S05]  /*e5e0*/  BSYNC B1 ;  /* 0x0000000000017941 */ /* 0x000fea0003800000 */
.L_x_40:
[----:B------:R-:W2:Y:S01]  /*e5f0*/  LDL.LU R15, [R1+0x494] ;  /* 0x00049400010f7983 */ /* 0x000ea20000300800 */
[----:B-1---5:R-:W-:Y:S01]  /*e600*/  HADD2.F32 R14, -RZ, R11.H0_H0 ;  /* 0x2000000bff0e7230 */ /* 0x022fe20000004100 */
[----:B------:R-:W-:Y:S01]  /*e610*/  ISETP.GT.AND P2, PT, R0, 0x8, P4 ;  /* 0x000000080000780c */ /* 0x000fe20002744270 */
[----:B------:R-:W-:Y:S03]  /*e620*/  BSSY B1, `(.L_x_42) ;  /* 0x0000007000017945 */ /* 0x000fe60003800000 */
[----:B------:R-:W-:-:S04]  /*e630*/  FMUL R14, R14, R16 ;  /* 0x000000100e0e7220 */ /* 0x000fc80000400000 */
[----:B--2---:R-:W-:-:S05]  /*e640*/  FFMA R14, R15, R2, R14 ;  /* 0x000000020f0e7223 */ /* 0x004fca000000000e */
[----:B------:R-:W-:-:S05]  /*e650*/  F2FP.F16.F32.PACK_AB R14, RZ, R14 ;  /* 0x0000000eff0e723e */ /* 0x000fca00000000ff */
[----:B------:R1:W-:Y:S01]  /*e660*/  @P1 STG.E.U16 desc[UR36][R4.64+0x12], R14 ;  /* 0x0000120e04001986 */ /* 0x0003e2000c101524 */
[----:B------:R-:W-:Y:S05]  /*e670*/  @!P2 BRA `(.L_x_43) ;  /* 0x000000000004a947 */ /* 0x000fea0003800000 */
[----:B------:R2:W5:Y:S02]  /*e680*/  LDG.E.LTC128B.U16 R11, desc[UR36][R18.64+0x10] ;  /* 0x00001024120b7981 */ /* 0x000564000c1e1520 */
.L_x_43:
[----:B------:R-:W-:Y:S05]  /*e690*/  BSYNC B1 ;  /* 0x0000000000017941 */ /* 0x000fea0003800000 */
.L_x_42:
[----:B------:R-:W3:Y:S01]  /*e6a0*/  LDL.LU R15, [R1+0x498] ;  /* 0x00049800010f7983 */ /* 0x000ee20000300800 */
[----:B-1---5:R-:W-:Y:S01]  /*e6b0*/  HADD2.F32 R14, -RZ, R11.H0_H0 ;  /* 0x2000000bff0e7230 */ /* 0x022fe20000004100 */
[----:B------:R-:W-:Y:S01]  /*e6c0*/  ISETP.GT.AND P0, PT, R0, 0x8, P3 ;  /* 0x000000080000780c */ /* 0x000fe20001f04270 */
[----:B------:R-:W-:Y:S03]  /*e6d0*/  BSSY B1, `(.L_x_44) ;  /* 0x0000007000017945 */ /* 0x000fe60003800000 */
[----:B------:R-:W-:-:S04]  /*e6e0*/  FMUL R14, R14, R16 ;  /* 0x000000100e0e7220 */ /* 0x000fc80000400000 */
[----:B---3--:R-:W-:-:S05]  /*e6f0*/  FFMA R14, R15, R2, R14 ;  /* 0x000000020f0e7223 */ /* 0x008fca000000000e */
[----:B------:R-:W-:-:S05]  /*e700*/  F2FP.F16.F32.PACK_AB R14, RZ, R14 ;  /* 0x0000000eff0e723e */ /* 0x000fca00000000ff */
[----:B------:R1:W-:Y:S01]  /*e710*/  @P2 STG.E.U16 desc[UR36][R6.64+0x10], R14 ;  /* 0x0000100e06002986 */ /* 0x0003e2000c101524 */
[----:B------:R-:W-:Y:S05]  /*e720*/  @!P0 BRA `(.L_x_45) ;  /* 0x0000000000048947 */ /* 0x000fea0003800000 */
[----:B------:R3:W5:Y:S02]  /*e730*/  LDG.E.LTC128B.U16 R11, desc[UR36][R18.64+0x12] ;  /* 0x00001224120b7981 */ /* 0x000764000c1e1520 */
.L_x_45:
[----:B------:R-:W-:Y:S05]  /*e740*/  BSYNC B1 ;  /* 0x0000000000017941 */ /* 0x000fea0003800000 */
.L_x_44:
[----:B------:R-:W2:Y:S01]  /*e750*/  LDL.LU R15, [R1+0x49c] ;  /* 0x00049c00010f7983 */ /* 0x000ea20000300800 */
[----:B-1---5:R-:W-:Y:S01]  /*e760*/  HADD2.F32 R14, -RZ, R11.H0_H0 ;  /* 0x2000000bff0e7230 */ /* 0x022fe20000004100 */
[----:B------:R-:W-:Y:S01]  /*e770*/  ISETP.GT.AND P3, PT, R3, 0x10, PT ;  /* 0x000000100300780c */ /* 0x000fe20003f64270 */
[----:B------:R-:W-:Y:S01]  /*e780*/  BSSY B1, `(.L_x_46) ;  /* 0x000000a000017945 */ /* 0x000fe20003800000 */
[----:B------:R-:W-:Y:S02]  /*e790*/  LOP3.LUT R17, R17, 0xffffffef, RZ, 0xc0, !PT ;  /* 0xffffffef11117812 */ /* 0x000fe400078ec0ff */
[----:B------:R-:W-:Y:S01]  /*e7a0*/  FMUL R14, R14, R16 ;  /* 0x000000100e0e7220 */ /* 0x000fe20000400000 */
[----:B------:R-:W-:-:S08]  /*e7b0*/  ISETP.GT.AND P1, PT, R0, RZ, P3 ;  /* 0x000000ff0000720c */ /* 0x000fd00001f24270 */
[----:B------:R-:W-:Y:S01]  /*e7c0*/  @P3 LOP3.LUT R17, R17, 0x10, RZ, 0xfc, !PT ;  /* 0x0000001011113812 */ /* 0x000fe200078efcff */
[----:B--2---:R-:W-:-:S05]  /*e7d0*/  FFMA R14, R15, R2, R14 ;  /* 0x000000020f0e7223 */ /* 0x004fca000000000e */
[----:B------:R-:W-:-:S05]  /*e7e0*/  F2FP.F16.F32.PACK_AB R14, RZ, R14 ;  /* 0x0000000eff0e723e */ /* 0x000fca00000000ff */
[----:B------:R1:W-:Y:S01]  /*e7f0*/  @P0 STG.E.U16 desc[UR36][R6.64+0x12], R14 ;  /* 0x0000120e06000986 */ /* 0x0003e2000c101524 */
[----:B------:R-:W-:Y:S05]  /*e800*/  @!P1 BRA `(.L_x_47) ;  /* 0x0000000000049947 */ /* 0x000fea0003800000 */
[----:B------:R2:W5:Y:S02]  /*e810*/  LDG.E.LTC128B.U16 R11, desc[UR36][R20.64+0x20] ;  /* 0x00002024140b7981 */ /* 0x000564000c1e1520 */
.L_x_47:
[----:B------:R-:W-:Y:S05]  /*e820*/  BSYNC B1 ;  /* 0x0000000000017941 */ /* 0x000fea0003800000 */
.L_x_46:
        /* <DEDUP_REMOVED lines=13> */
.L_x_49:
[----:B------:R-:W-:Y:S05]  /*e900*/  BSYNC B1 ;  /* 0x0000000000017941 */ /* 0x000fea0003800000 */
.L_x_48:
[----:B------:R-:W2:Y:S01]  /*e910*/  LDL.LU R15, [R1+0x4a4] ;  /* 0x0004a400010f7983 */ /* 0x000ea20000300800 */
[----:B-1---5:R-:W-:Y:S01]  /*e920*/  HADD2.F32 R14, -RZ, R11.H0_H0 ;  /* 0x2000000bff0e7230 */ /* 0x022fe20000004100 */
[----:B------:R-:W-:Y:S04]  /*e930*/  BSSY B1, `(.L_x_50) ;  /* 0x0000008000017945 */ /* 0x000fe80003800000 */
[----:B------:R-:W-:-:S04]  /*e940*/  FMUL R14, R14, R16 ;  /* 0x000000100e0e7220 */ /* 0x000fc80000400000 */
[----:B--2---:R-:W-:-:S05]  /*e950*/  FFMA R14, R15, R2, R14 ;  /* 0x000000020f0e7223 */ /* 0x004fca000000000e */
[----:B------:R-:W-:-:S05]  /*e960*/  F2FP.F16.F32.PACK_AB R14, RZ, R14 ;  /* 0x0000000eff0e723e */ /* 0x000fca00000000ff */
[----:B------:R1:W-:Y:S01]  /*e970*/  @P0 STG.E.U16 desc[UR36][R4.64+0x22], R14 ;  /* 0x0000220e04000986 */ /* 0x0003e2000c101524 */
[----:B------:R-:W-:-:S13]  /*e980*/  ISETP.GT.AND P0, PT, R0, 0x8, P3 ;  /* 0x000000080000780c */ /* 0x000fda0001f04270 */
[----:B-1----:R-:W-:Y:S05]  /*e990*/  @!P0 BRA `(.L_x_51) ;  /* 0x0000000000048947 */ /* 0x002fea0003800000 */
[----:B------:R1:W5:Y:S02]  /*e9a0*/  LDG.E.LTC128B.U16 R11, desc[UR36][R18.64+0x20] ;  /* 0x00002024120b7981 */ /* 0x000364000c1e1520 */
.L_x_51:
[----:B------:R-:W-:Y:S05]  /*e9b0*/  BSYNC B1 ;  /* 0x0000000000017941 */ /* 0x000fea0003800000 */
.L_x_50:
[----:B------:R-:W2:Y:S01]  /*e9c0*/  LDL.LU R15, [R1+0x4a8] ;  /* 0x0004a800010f7983 */ /* 0x000ea20000300800 */
[----:B-----5:R-:W-:Y:S01]  /*e9d0*/  HADD2.F32 R14, -RZ, R11.H0_H0 ;  /* 0x2000000bff0e7230 */ /* 0x020fe20000004100 */
[----:B------:R-:W-:Y:S04]  /*e9e0*/  BSSY B1, `(.L_x_52) ;  /* 0x0000008000017945 */ /* 0x000fe80003800000 */
[----:B------:R-:W-:-:S04]  /*e9f0*/  FMUL R14, R14, R16 ;  /* 0x000000100e0e7220 */ /* 0x000fc80000400000 */
[----:B--2---:R-:W-:-:S05]  /*ea00*/  FFMA R14, R15, R2, R14 ;  /* 0x000000020f0e7223 */ /* 0x004fca000000000e */
[----:B------:R-:W-:-:S05]  /*ea10*/  F2FP.F16.F32.PACK_AB R14, RZ, R14 ;  /* 0x0000000eff0e723e */ /* 0x000fca00000000ff */
[----:B------:R2:W-:Y:S01]  /*ea20*/  @P0 STG.E.U16 desc[UR36][R6.64+0x20], R14 ;  /* 0x0000200e06000986 */ /* 0x0005e2000c101524 */
[----:B------:R-:W-:-:S13]  /*ea30*/  ISETP.GT.AND P0, PT, R0, 0x8, P2 ;  /* 0x000000080000780c */ /* 0x000fda0001704270 */
[----:B--2---:R-:W-:Y:S05]  /*ea40*/  @!P0 BRA `(.L_x_53) ;  /* 0x0000000000048947 */ /* 0x004fea0003800000 */
[----:B------:R2:W5:Y:S02]  /*ea50*/  LDG.E.LTC128B.U16 R11, desc[UR36][R18.64+0x22] ;  /* 0x00002224120b7981 */ /* 0x000564000c1e1520 */
.L_x_53:
[----:B------:R-:W-:Y:S05]  /*ea60*/  BSYNC B1 ;  /* 0x0000000000017941 */ /* 0x000fea0003800000 */
.L_x_52:
[----:B------:R-:W3:Y:S01]  /*ea70*/  LDL.LU R15, [R1+0x4ac] ;  /* 0x0004ac00010f7983 */ /* 0x000ee20000300800 */
[----:B-----5:R-:W-:Y:S01]  /*ea80*/  HADD2.F32 R14, -RZ, R11.H0_H0 ;  /* 0x2000000bff0e7230 */ /* 0x020fe20000004100 */
[----:B------:R-:W-:Y:S01]  /*ea90*/  ISETP.GT.AND P2, PT, R3, 0x18, PT ;  /* 0x000000180300780c */ /* 0x000fe20003f44270 */
[----:B------:R-:W-:Y:S01]  /*eaa0*/  BSSY B1, `(.L_x_54) ;  /* 0x000000a000017945 */ /* 0x000fe20003800000 */
[----:B------:R-:W-:Y:S02]  /*eab0*/  LOP3.LUT R218, R218, 0xfffffbff, RZ, 0xc0, !PT ;  /* 0xfffffbffdada7812 */ /* 0x000fe400078ec0ff */
[----:B------:R-:W-:-:S09]  /*eac0*/  FMUL R14, R14, R16 ;  /* 0x000000100e0e7220 */ /* 0x000fd20000400000 */
[----:B------:R-:W-:Y:S01]  /*ead0*/  @P2 LOP3.LUT R218, R218, 0x400, RZ, 0xfc, !PT ;  /* 0x00000400dada2812 */ /* 0x000fe200078efcff */
[----:B---3--:R-:W-:-:S05]  /*eae0*/  FFMA R14, R15, R2, R14 ;  /* 0x000000020f0e7223 */ /* 0x008fca000000000e */
[----:B------:R-:W-:-:S05]  /*eaf0*/  F2FP.F16.F32.PACK_AB R14, RZ, R14 ;  /* 0x0000000eff0e723e */ /* 0x000fca00000000ff */
[----:B------:R3:W-:Y:S01]  /*eb00*/  @P0 STG.E.U16 desc[UR36][R6.64+0x22], R14 ;  /* 0x0000220e06000986 */ /* 0x0007e2000c101524 */
[----:B------:R-:W-:-:S13]  /*eb10*/  ISETP.GT.AND P0, PT, R0, RZ, P2 ;  /* 0x000000ff0000720c */ /* 0x000fda0001704270 */
[----:B---3--:R-:W-:Y:S05]  /*eb20*/  @!P0 BRA `(.L_x_55) ;  /* 0x0000000000048947 */ /* 0x008fea0003800000 */
[----:B------:R3:W5:Y:S02]  /*eb30*/  LDG.E.LTC128B.U16 R11, desc[UR36][R20.64+0x30] ;  /* 0x00003024140b7981 */ /* 0x000764000c1e1520 */
.L_x_55:
[----:B------:R-:W-:Y:S05]  /*eb40*/  BSYNC B1 ;  /* 0x0000000000017941 */ /* 0x000fea0003800000 */
.L_x_54:
[----:B------:R-:W2:Y:S01]  /*eb50*/  LDL.LU R15, [R1+0x4b0] ;  /* 0x0004b000010f7983 */ /* 0x000ea20000300800 */
[----:B-----5:R-:W-:Y:S01]  /*eb60*/  HADD2.F32 R14, -RZ, R11.H0_H0 ;  /* 0x2000000bff0e7230 */ /* 0x020fe20000004100 */
[----:B------:R-:W-:Y:S01]  /*eb70*/  ISETP.GT.AND P1, PT, R3, 0x19, PT ;  /* 0x000000190300780c */ /* 0x000fe20003f24270 */
[----:B------:R-:W-:Y:S01]  /*eb80*/  BSSY B1, `(.L_x_56) ;  /* 0x000000a000017945 */ /* 0x000fe20003800000 */
[----:B------:R-:W-:Y:S02]  /*eb90*/  LOP3.LUT R218, R218, 0xfffffdff, RZ, 0xc0, !PT ;  /* 0xfffffdffdada7812 */ /* 0x000fe400078ec0ff */
[----:B------:R-:W-:-:S09]  /*eba0*/  FMUL R14, R14, R16 ;  /* 0x000000100e0e7220 */ /* 0x000fd20000400000 */
[----:B------:R-:W-:Y:S01]  /*ebb0*/  @P1 LOP3.LUT R218, R218, 0x200, RZ, 0xfc, !PT ;  /* 0x00000200dada1812 */ /* 0x000fe200078efcff */
[----:B--2---:R-:W-:-:S05]  /*ebc0*/  FFMA R14, R15, R2, R14 ;  /* 0x000000020f0e7223 */ /* 0x004fca000000000e */
[----:B------:R-:W-:-:S05]  /*ebd0*/  F2FP.F16.F32.PACK_AB R14, RZ, R14 ;  /* 0x0000000eff0e723e */ /* 0x000fca00000000ff */
[----:B------:R2:W-:Y:S01]  /*ebe0*/  @P0 STG.E.U16 desc[UR36][R4.64+0x30], R14 ;  /* 0x0000300e04000986 */ /* 0x0005e2000c101524 */
[----:B------:R-:W-:-:S13]  /*ebf0*/  ISETP.GT.AND P0, PT, R0, RZ, P1 ;  /* 0x000000ff0000720c */ /* 0x000fda0000f04270 */
[----:B--2---:R-:W-:Y:S05]  /*ec00*/  @!P0 BRA `(.L_x_57) ;  /* 0x0000000000048947 */ /* 0x004fea0003800000 */
[----:B------:R2:W5:Y:S02]  /*ec10*/  LDG.E.LTC128B.U16 R11, desc[UR36][R20.64+0x32] ;  /* 0x00003224140b7981 */ /* 0x000564000c1e1520 */
.L_x_57:
[----:B------:R-:W-:Y:S05]  /*ec20*/  BSYNC B1 ;  /* 0x0000000000017941 */ /* 0x000fea0003800000 */
.L_x_56:
[----:B------:R-:W3:Y:S01]  /*ec30*/  LDL.LU R15, [R1+0x4b4] ;  /* 0x0004b400010f7983 */ /* 0x000ee20000300800 */
[----:B-----5:R-:W-:Y:S01]  /*ec40*/  HADD2.F32 R14, -RZ, R11.H0_H0 ;  /* 0x2000000bff0e7230 */ /* 0x020fe20000004100 */
[----:B------:R-:W-:Y:S04]  /*ec50*/  BSSY B1, `(.L_x_58) ;  /* 0x0000008000017945 */ /* 0x000fe80003800000 */
[----:B------:R-:W-:-:S04]  /*ec60*/  FMUL R14, R14, R16 ;  /* 0x000000100e0e7220 */ /* 0x000fc80000400000 */
[----:B---3--:R-:W-:-:S05]  /*ec70*/  FFMA R14, R15, R2, R14 ;  /* 0x000000020f0e7223 */ /* 0x008fca000000000e */
[----:B------:R-:W-:-:S05]  /*ec80*/  F2FP.F16.F32.PACK_AB R14, RZ, R14 ;  /* 0x0000000eff0e723e */ /* 0x000fca00000000ff */
[----:B------:R3:W-:Y:S01]  /*ec90*/  @P0 STG.E.U16 desc[UR36][R4.64+0x32], R14 ;  /* 0x0000320e04000986 */ /* 0x0007e2000c101524 */
[----:B------:R-:W-:-:S13]  /*eca0*/  ISETP.GT.AND P0, PT, R0, 0x8, P2 ;  /* 0x000000080000780c */ /* 0x000fda0001704270 */
[----:B---3--:R-:W-:Y:S05]  /*ecb0*/  @!P0 BRA `(.L_x_59) ;  /* 0x0000000000048947 */ /* 0x008fea0003800000 */
[----:B------:R3:W5:Y:S02]  /*ecc0*/  LDG.E.LTC128B.U16 R11, desc[UR36][R18.64+0x30] ;  /* 0x00003024120b7981 */ /* 0x000764000c1e1520 */
.L_x_59:
[----:B------:R-:W-:Y:S05]  /*ecd0*/  BSYNC B1 ;  /* 0x0000000000017941 */ /* 0x000fea0003800000 */
.L_x_58:
        /* <DEDUP_REMOVED lines=10> */
.L_x_61:
[----:B------:R-:W-:Y:S05]  /*ed80*/  BSYNC B1 ;  /* 0x0000000000017941 */ /* 0x000fea0003800000 */
.L_x_60:
        /* <DEDUP_REMOVED lines=13> */
.L_x_63:
[----:B------:R-:W-:Y:S05]  /*ee60*/  BSYNC B1 ;  /* 0x0000000000017941 */ /* 0x000fea0003800000 */
.L_x_62:
        /* <DEDUP_REMOVED lines=13> */
.L_x_65:
[----:B------:R-:W-:Y:S05]  /*ef40*/  BSYNC B1 ;  /* 0x0000000000017941 */ /* 0x000fea0003800000 */
.L_x_64:
        /* <DEDUP_REMOVED lines=10> */
.L_x_67:
[----:B------:R-:W-:Y:S05]  /*eff0*/  BSYNC B1 ;  /* 0x0000000000017941 */ /* 0x000fea0003800000 */
.L_x_66:
        /* <DEDUP_REMOVED lines=10> */
.L_x_69:
[----:B------:R-:W-:Y:S05]  /*f0a0*/  BSYNC B1 ;  /* 0x0000000000017941 */ /* 0x000fea0003800000 */
.L_x_68:
        /* <DEDUP_REMOVED lines=13> */
.L_x_71:
[----:B------:R-:W-:Y:S05]  /*f180*/  BSYNC B1 ;  /* 0x0000000000017941 */ /* 0x000fea0003800000 */
.L_x_70:
        /* <DEDUP_REMOVED lines=13> */
.L_x_73:
[----:B------:R-:W-:Y:S05]  /*f260*/  BSYNC B1 ;  /* 0x0000000000017941 */ /* 0x000fea0003800000 */
.L_x_72:
        /* <DEDUP_REMOVED lines=10> */
.L_x_75:
[----:B------:R-:W-:Y:S05]  /*f310*/  BSYNC B1 ;  /* 0x0000000000017941 */ /* 0x000fea0003800000 */
.L_x_74:
        /* <DEDUP_REMOVED lines=10> */
.L_x_77:
[----:B------:R-:W-:Y:S05]  /*f3c0*/  BSYNC B1 ;  /* 0x0000000000017941 */ /* 0x000fea0003800000 */
.L_x_76:
        /* <DEDUP_REMOVED lines=13> */
.L_x_79:
[----:B------:R-:W-:Y:S05]  /*f4a0*/  BSYNC B1 ;  /* 0x0000000000017941 */ /* 0x000fea0003800000 */
.L_x_78:
        /* <DEDUP_REMOVED lines=13> */
.L_x_81:
[----:B------:R-:W-:Y:S05]  /*f580*/  BSYNC B1 ;  /* 0x0000000000017941 */ /* 0x000fea0003800000 */
.L_x_80:
        /* <DEDUP_REMOVED lines=10> */
.L_x_83:
[----:B------:R-:W-:Y:S05]  /*f630*/  BSYNC B1 ;  /* 0x0000000000017941 */ /* 0x000fea0003800000 */
.L_x_82:
        /* <DEDUP_REMOVED lines=10> */
.L_x_85:
[----:B------:R-:W-:Y:S05]  /*f6e0*/  BSYNC B1 ;  /* 0x0000000000017941 */ /* 0x000fea0003800000 */
.L_x_84:
        /* <DEDUP_REMOVED lines=13> */
.L_x_87:
[----:B------:R-:W-:Y:S05]  /*f7c0*/  BSYNC B1 ;  /* 0x0000000000017941 */ /* 0x000fea0003800000 */
.L_x_86:
        /* <DEDUP_REMOVED lines=13> */
.L_x_89:
[----:B------:R-:W-:Y:S05]  /*f8a0*/  BSYNC B1 ;  /* 0x0000000000017941 */ /* 0x000fea0003800000 */
.L_x_88:
        /* <DEDUP_REMOVED lines=10> */
.L_x_91:
[----:B------:R-:W-:Y:S05]  /*f950*/  BSYNC B1 ;  /* 0x0000000000017941 */ /* 0x000fea0003800000 */
.L_x_90:
        /* <DEDUP_REMOVED lines=10> */
.L_x_93:
[----:B------:R-:W-:Y:S05]  /*fa00*/  BSYNC B1 ;  /* 0x0000000000017941 */ /* 0x000fea0003800000 */
.L_x_92:
        /* <DEDUP_REMOVED lines=13> */
.L_x_95:
[----:B------:R-:W-:Y:S05]  /*fae0*/  BSYNC B1 ;  /* 0x0000000000017941 */ /* 0x000fea0003800000 */
.L_x_94:
        /* <DEDUP_REMOVED lines=13> */
.L_x_97:
[----:B------:R-:W-:Y:S05]  /*fbc0*/  BSYNC B1 ;  /* 0x0000000000017941 */ /* 0x000fea0003800000 */
.L_x_96:
        /* <DEDUP_REMOVED lines=10> */
.L_x_99:
[----:B------:R-:W-:Y:S05]  /*fc70*/  BSYNC B1 ;  /* 0x0000000000017941 */ /* 0x000fea0003800000 */
.L_x_98:
        /* <DEDUP_REMOVED lines=10> */
.L_x_101:
[----:B------:R-:W-:Y:S05]  /*fd20*/  BSYNC B1 ;  /* 0x0000000000017941 */ /* 0x000fea0003800000 */
.L_x_100:
[----:B------:R-:W3:Y:S01]  /*fd30*/  LDL.LU R15, [R1+0x50c] ;  /* 0x00050c00010f7983 */ /* 0x000ee20000300800 */
[----:B-----5:R-:W-:Y:S01]  /*fd40*/  HADD2.F32 R14, -RZ, R11.H0_H0 ;  /* 0x2000000bff0e7230 */ /* 0x020fe20000004100 */
[----:B------:R-:W-:Y:S01]  /*fd50*/  ISETP.GT.AND P2, PT, R3, 0x48, PT ;  /* 0x000000480300780c */ /* 0x000fe20003f44270 */
[----:B------:R-:W-:Y:S01]  /*fd60*/  BSSY B1, `(.L_x_102) ;  /* 0x000000b000017945 */ /* 0x000fe20003800000 */
[----:B------:R-:W-:Y:S02]  /*fd70*/  LOP3.LUT R17, R17, 0xbfffffff, RZ, 0xc0, !PT ;  /* 0xbfffffff11117812 */ /* 0x000fe400078ec0ff */
[----:B------:R-:W-:Y:S01]  /*fd80*/  FMUL R14, R14, R16 ;  /* 0x000000100e0e7220 */ /* 0x000fe20000400000 */
[----:B------:R-:W-:-:S08]  /*fd90*/  PRMT R230, R11, 0x7610, R230 ;  /* 0x000076100be67816 */ /* 0x000fd000000000e6 */
[----:B------:R-:W-:Y:S01]  /*fda0*/  @P2 LOP3.LUT R17, R17, 0x40000000, RZ, 0xfc, !PT ;  /* 0x4000000011112812 */ /* 0x000fe200078efcff */
[----:B---3--:R-:W-:-:S05]  /*fdb0*/  FFMA R14, R15, R2, R14 ;  /* 0x000000020f0e7223 */ /* 0x008fca000000000e */
[----:B------:R-:W-:-:S05]  /*fdc0*/  F2FP.F16.F32.PACK_AB R14, RZ, R14 ;  /* 0x0000000eff0e723e */ /* 0x000fca00000000ff */
[----:B------:R3:W-:Y:S01]  /*fdd0*/  @P0 STG.E.U16 desc[UR36][R6.64+0x82], R14 ;  /* 0x0000820e06000986 */ /* 0x0007e2000c101524 */
[----:B------:R-:W-:-:S13]  /*fde0*/  ISETP.GT.AND P0, PT, R0, RZ, P2 ;  /* 0x000000ff0000720c */ /* 0x000fda0001704270 */
[----:B---3--:R-:W-:Y:S05]  /*fdf0*/  @!P0 BRA `(.L_x_103) ;  /* 0x0000000000048947 */ /* 0x008fea0003800000 */
[----:B------:R3:W5:Y:S02]  /*fe00*/  LDG.E.LTC128B.U16 R230, desc[UR36][R20.64+0x90] ;  /* 0x0000902414e67981 */ /* 0x000764000c1e1520 */
.L_x_103:
[----:B------:R-:W-:Y:S05]  /*fe10*/  BSYNC B1 ;  /* 0x0000000000017941 */ /* 0x000fea0003800000 */
.L_x_102:
        /* <DEDUP_REMOVED lines=10> */
[----:B------:R-:W-:-:S05]  /*fec0*/  IADD3 R223, P0, R10, 0x80, RZ ;  /* 0x000000800adf7810 */ /* 0x000fca0007f1e0ff */
[----:B------:R-:W-:-:S04]  /*fed0*/  IMAD.WIDE.U32 R14, R223, R8, R216 ;  /* 0x00000008df0e7225 */ /* 0x000fc800078e00d8 */
[----:B------:R-:W-:-:S04]  /*fee0*/  IMAD.WIDE.U32 R234, R223, R8, R224 ;  /* 0x00000008dfea7225 */ /* 0x000fc800078e00e0 */
[----:B--2---:R-:W-:Y:S01]  /*fef0*/  IMAD.X R11, RZ, RZ, UR7, P0 ;  /* 0x00000007ff0b7e24 */ /* 0x004fe200080e06ff */
[----:B------:R-:W-:-:S03]  /*ff00*/  LEA R228, P0, R14, R22, 0x1 ;  /* 0x000000160ee47211 */ /* 0x000fc600078008ff */
[----:B------:R-:W-:-:S04]  /*ff10*/  IMAD R11, R11, R8, RZ ;  /* 0x000000080b0b7224 */ /* 0x000fc800078e02ff */
[----:B------:R-:W-:-:S04]  /*ff20*/  IMAD R231, R223, R9, R11 ;  /* 0x00000009dfe77224 */ /* 0x000fc800078e020b */
[----:B------:R-:W-:-:S05]  /*ff30*/  IMAD.IADD R11, R15, 0x1, R231 ;  /* 0x000000010f0b7824 */ /* 0x000fca00078e02e7 */
[----:B------:R-:W-:Y:S02]  /*ff40*/  LEA.HI.X R229, R14, R23, R11, 0x1, P0 ;  /* 0x000000170ee57211 */ /* 0x000fe400000f0c0b */
[----:B------:R-:W-:-:S05]  /*ff50*/  IADD3 R221, P0, R10, 0x100, RZ ;  /* 0x000001000add7810 */ /* 0x000fca0007f1e0ff */
[----:B------:R-:W-:Y:S02]  /*ff60*/  IMAD.X R10, RZ, RZ, UR7, P0 ;  /* 0x00000007ff0a7e24 */ /* 0x000fe400080e06ff */
[----:B------:R-:W-:-:S04]  /*ff70*/  IMAD.WIDE.U32 R232, R221, R8, R224 ;  /* 0x00000008dde87225 */ /* 0x000fc800078e00e0 */
[----:B------:R-:W-:-:S04]  /*ff80*/  IMAD R10, R10, R8, RZ ;  /* 0x000000080a0a7224 */ /* 0x000fc800078e02ff */
[C---:B------:R-:W-:Y:S02]  /*ff90*/  IMAD R9, R221.reuse, R9, R10 ;  /* 0x00000009dd097224 */ /* 0x040fe400078e020a */
[----:B------:R-:W-:-:S04]  /*ffa0*/  IMAD.WIDE.U32 R10, R221, R8, R216 ;  /* 0x00000008dd0a7225 */ /* 0x000fc800078e00d8 */
[----:B------:R-:W-:Y:S01]  /*ffb0*/  IMAD.IADD R11, R11, 0x1, R9 ;  /* 0x000000010b0b7824 */ /* 0x000fe200078e0209 */
[----:B------:R-:W-:Y:S01]  /*ffc0*/  LEA R236, P0, R10, R22, 0x1 ;  /* 0x000000160aec7211 */ /* 0x000fe200078008ff */
[----:B------:R-:W-:-:S03]  /*ffd0*/  IMAD.IADD R216, R9, 0x1, R233 ;  /* 0x0000000109d87824 */ /* 0x000fc600078e02e9 */
[----:B------:R-:W-:Y:S01]  /*ffe0*/  LEA.HI.X R237, R10, R23, R11, 0x1, P0 ;  /* 0x000000170aed7211 */ /* 0x000fe200000f0c0b */
[----:B------:R-:W-:-:S04]  /*fff0*/  IMAD.WIDE.U32 R10, R223, R8, R12 ;  /* 0x00000008df0a7225 */ /* 0x000fc800078e000c */
[C---:B------:R-:W-:Y:S02]  /*10000*/  IMAD.IADD R11, R231.reuse, 0x1, R11 ;  /* 0x00000001e70b7824 */ /* 0x040fe400078e020b */
[----:B------:R-:W-:Y:S02]  /*10010*/  IMAD.IADD R223, R231, 0x1, R235 ;  /* 0x00000001e7df7824 */ /* 0x000fe400078e02eb */
[----:B------:R-:W-:-:S04]  /*10020*/  IMAD.WIDE.U32 R10, R220, UR44, R10 ;  /* 0x0000002cdc0a7c25 */ /* 0x000fc8000f8e000a */
[----:B------:R-:W-:Y:S01]  /*10030*/  IMAD.IADD R11, R219, 0x1, R11 ;  /* 0x00000001db0b7824 */ /* 0x000fe200078e020b */
[----:B------:R-:W-:-:S04]  /*10040*/  LEA R14, P0, R10, R22, 0x1 ;  /* 0x000000160a0e7211 */ /* 0x000fc800078008ff */
[----:B------:R-:W-:Y:S01]  /*10050*/  LEA.HI.X R15, R10, R23, R11, 0x1, P0 ;  /* 0x000000170a0f7211 */ /* 0x000fe200000f0c0b */
[----:B------:R-:W-:-:S04]  /*10060*/  IMAD.WIDE.U32 R10, R221, R8, R12 ;  /* 0x00000008dd0a7225 */ /* 0x000fc800078e000c */
[----:B------:R-:W-:Y:S02]  /*10070*/  IMAD.IADD R11, R9, 0x1, R11 ;  /* 0x00000001090b7824 */ /* 0x000fe400078e020b */
[----:B------:R-:W-:-:S04]  /*10080*/  IMAD.WIDE.U32 R226, R220, UR44, R10 ;  /* 0x0000002cdce27c25 */ /* 0x000fc8000f8e000a */
[----:B------:R-:W-:Y:S01]  /*10090*/  IMAD.IADD R11, R219, 0x1, R227 ;  /* 0x00000001db0b7824 */ /* 0x000fe200078e02e3 */
[----:B------:R-:W-:-:S04]  /*100a0*/  LEA R10, P0, R226, R22, 0x1 ;  /* 0x00000016e20a7211 */ /* 0x000fc800078008ff */
[----:B------:R-:W-:Y:S02]  /*100b0*/  LEA.HI.X R11, R226, R23, R11, 0x1, P0 ;  /* 0x00000017e20b7211 */ /* 0x000fe400000f0c0b */
[----:B------:R-:W-:-:S05]  /*100c0*/  IADD3 R226, P0, R12, R234, RZ ;  /* 0x000000ea0ce27210 */ /* 0x000fca0007f1e0ff */
[----:B------:R-:W-:Y:S01]  /*100d0*/  IMAD.X R227, R13, 0x1, R223, P0 ;  /* 0x000000010de37824 */ /* 0x000fe200000e06df */
[----:B------:R-:W-:Y:S01]  /*100e0*/  IADD3 R224, P0, R12, R232, RZ ;  /* 0x000000e80ce07210 */ /* 0x000fe20007f1e0ff */
[----:B------:R-:W-:-:S04]  /*100f0*/  IMAD.WIDE.U32 R8, R220, UR44, R226 ;  /* 0x0000002cdc087c25 */ /* 0x000fc8000f8e00e2 */
[----:B------:R-:W-:Y:S01]  /*10100*/  IMAD.X R225, R13, 0x1, R216, P0 ;  /* 0x000000010de17824 */ /* 0x000fe200000e06d8 */
[----:B------:R-:W-:Y:S01]  /*10110*/  LEA R12, P0, R8, R22, 0x1 ;  /* 0x00000016080c7211 */ /* 0x000fe200078008ff */
[----:B------:R-:W-:Y:S02]  /*10120*/  IMAD.IADD R9, R219, 0x1, R9 ;  /* 0x00000001db097824 */ /* 0x000fe400078e0209 */
[----:B------:R-:W-:-:S03]  /*10130*/  IMAD.WIDE.U32 R220, R220, UR44, R224 ;  /* 0x0000002cdcdc7c25 */ /* 0x000fc6000f8e00e0 */
[----:B------:R-:W-:Y:S01]  /*10140*/  LEA.HI.X R13, R8, R23, R9, 0x1, P0 ;  /* 0x00000017080d7211 */ /* 0x000fe200000f0c09 */
[----:B------:R-:W-:Y:S01]  /*10150*/  IMAD.IADD R219, R219, 0x1, R221 ;  /* 0x00000001dbdb7824 */ /* 0x000fe200078e02dd */
[----:B------:R-:W-:-:S04]  /*10160*/  LEA R8, P0, R220, R22, 0x1 ;  /* 0x00000016dc087211 */ /* 0x000fc800078008ff */
[----:B------:R-:W-:Y:S02]  /*10170*/  LEA.HI.X R9, R220, R23, R219, 0x1, P0 ;  /* 0x00000017dc097211 */ /* 0x000fe400000f0cdb */
[----:B------:R-:W-:-:S05]  /*10180*/  IADD3 R234, P0, R222, R234, RZ ;  /* 0x000000eadeea7210 */ /* 0x000fca0007f1e0ff */
[----:B------:R-:W-:Y:S01]  /*10190*/  IMAD.X R223, R223, 0x1, R217, P0 ;  /* 0x00000001dfdf7824 */ /* 0x000fe200000e06d9 */
[----:B------:R-:W-:-:S05]  /*101a0*/  IADD3 R232, P0, R222, R232, RZ ;  /* 0x000000e8dee87210 */ /* 0x000fca0007f1e0ff */
[----:B------:R-:W-:Y:S01]  /*101b0*/  IMAD.X R216, R216, 0x1, R217, P0 ;  /* 0x00000001d8d87824 */ /* 0x000fe200000e06d9 */
[----:B------:R-:W-:-:S04]  /*101c0*/  LEA R222, P0, R234, R22, 0x1 ;  /* 0x00000016eade7211 */ /* 0x000fc800078008ff */
[-C--:B------:R-:W-:Y:S02]  /*101d0*/  LEA.HI.X R223, R234, R23.reuse, R223, 0x1, P0 ;  /* 0x00000017eadf7211 */ /* 0x080fe400000f0cdf */
[----:B------:R-:W-:Y:S02]  /*101e0*/  LEA R224, P0, R232, R22, 0x1 ;  /* 0x00000016e8e07211 */ /* 0x000fe400078008ff */
[----:B------:R-:W-:Y:S02]  /*101f0*/  PRMT R22, R230, 0x7610, R22 ;  /* 0x00007610e6167816 */ /* 0x000fe40000000016 */
[----:B------:R-:W-:Y:S02]  /*10200*/  LEA.HI.X R225, R232, R23, R216, 0x1, P0 ;  /* 0x00000017e8e17211 */ /* 0x000fe400000f0cd8 */
[----:B------:R-:W-:-:S13]  /*10210*/  ISETP.GT.AND P0, PT, R0, RZ, P1 ;  /* 0x000000ff0000720c */ /* 0x000fda0000f04270 */
[----:B------:R-:W-:Y:S05]  /*10220*/  @!P0 BRA `(.L_x_105) ;  /* 0x0000000000048947 */ /* 0x000fea0003800000 */
[----:B------:R2:W5:Y:S02]  /*10230*/  LDG.E.LTC128B.U16 R22, desc[UR36][R20.64+0x92] ;  /* 0x0000922414167981 */ /* 0x000564000c1e1520 */
.L_x_105:
[----:B------:R-:W-:Y:S05]  /*10240*/  BSYNC B1 ;  /* 0x0000000000017941 */ /* 0x000fea0003800000 */
.L_x_104:
        /* <DEDUP_REMOVED lines=10> */
.L_x_107:
[----:B------:R-:W-:Y:S05]  /*102f0*/  BSYNC B1 ;  /* 0x0000000000017941 */ /* 0x000fea0003800000 */
.L_x_106:
        /* <DEDUP_REMOVED lines=10> */
.L_x_109:
[----:B------:R-:W-:Y:S05]  /*103a0*/  BSYNC B1 ;  /* 0x0000000000017941 */ /* 0x000fea0003800000 */
.L_x_108:
        /* <DEDUP_REMOVED lines=13> */
.L_x_111:
[----:B------:R-:W-:Y:S05]  /*10480*/  BSYNC B1 ;  /* 0x0000000000017941 */ /* 0x000fea0003800000 */
.L_x_110:
        /* <DEDUP_REMOVED lines=13> */
.L_x_113:
[----:B------:R-:W-:Y:S05]  /*10560*/  BSYNC B1 ;  /* 0x0000000000017941 */ /* 0x000fea0003800000 */
.L_x_112:
        /* <DEDUP_REMOVED lines=10> */
.L_x_115:
[----:B------:R-:W-:Y:S05]  /*10610*/  BSYNC B1 ;  /* 0x0000000000017941 */ /* 0x000fea0003800000 */
.L_x_114:
        /* <DEDUP_REMOVED lines=10> */
.L_x_117:
[----:B------:R-:W-:Y:S05]  /*106c0*/  BSYNC B1 ;  /* 0x0000000000017941 */ /* 0x000fea0003800000 */
.L_x_116:
        /* <DEDUP_REMOVED lines=13> */
.L_x_119:
[----:B------:R-:W-:Y:S05]  /*107a0*/  BSYNC B1 ;  /* 0x0000000000017941 */ /* 0x000fea0003800000 */
.L_x_118:
        /* <DEDUP_REMOVED lines=13> */
.L_x_121:
[----:B------:R-:W-:Y:S05]  /*10880*/  BSYNC B1 ;  /* 0x0000000000017941 */ /* 0x000fea0003800000 */
.L_x_120:
        /* <DEDUP_REMOVED lines=10> */
.L_x_123:
[----:B------:R-:W-:Y:S05]  /*10930*/  BSYNC B1 ;  /* 0x0000000000017941 */ /* 0x000fea0003800000 */
.L_x_122:
        /* <DEDUP_REMOVED lines=10> */
.L_x_125:
[----:B------:R-:W-:Y:S05]  /*109e0*/  BSYNC B1 ;  /* 0x0000000000017941 */ /* 0x000fea0003800000 */
.L_x_124:
        /* <DEDUP_REMOVED lines=13> */
.L_x_127:
[----:B------:R-:W-:Y:S05]  /*10ac0*/  BSYNC B1 ;  /* 0x0000000000017941 */ /* 0x000fea0003800000 */
.L_x_126:
        /* <DEDUP_REMOVED lines=13> */
.L_x_129:
[----:B------:R-:W-:Y:S05]  /*10ba0*/  BSYNC B1 ;  /* 0x0000000000017941 */ /* 0x000fea0003800000 */
.L_x_128:
        /* <DEDUP_REMOVED lines=10> */
.L_x_131:
[----:B------:R-:W-:Y:S05]  /*10c50*/  BSYNC B1 ;  /* 0x0000000000017941 */ /* 0x000fea0003800000 */
.L_x_130:
        /* <DEDUP_REMOVED lines=10> */
.L_x_133:
[----:B------:R-:W-:Y:S05]  /*10d00*/  BSYNC B1 ;  /* 0x0000000000017941 */ /* 0x000fea0003800000 */
.L_x_132:
        /* <DEDUP_REMOVED lines=13> */
.L_x_135:
[----:B------:R-:W-:Y:S05]  /*10de0*/  BSYNC B1 ;  /* 0x0000000000017941 */ /* 0x000fea0003800000 */
.L_x_134:
        /* <DEDUP_REMOVED lines=13> */
.L_x_137:
[----:B------:R-:W-:Y:S05]  /*10ec0*/  BSYNC B1 ;  /* 0x0000000000017941 */ /* 0x000fea0003800000 */
.L_x_136:
        /* <DEDUP_REMOVED lines=10> */
.L_x_139:
[----:B------:R-:W-:Y:S05]  /*10f70*/  BSYNC B1 ;  /* 0x0000000000017941 */ /* 0x000fea0003800000 */
.L_x_138:
        /* <DEDUP_REMOVED lines=10> */
.L_x_141:
[----:B------:R-:W-:Y:S05]  /*11020*/  BSYNC B1 ;  /* 0x0000000000017941 */ /* 0x000fea0003800000 */
.L_x_140:
        /* <DEDUP_REMOVED lines=13> */
.L_x_143:
[----:B------:R-:W-:Y:S05]  /*11100*/  BSYNC B1 ;  /* 0x0000000000017941 */ /* 0x000fea0003800000 */
.L_x_142:
        /* <DEDUP_REMOVED lines=13> */
.L_x_145:
[----:B------:R-:W-:Y:S05]  /*111e0*/  BSYNC B1 ;  /* 0x0000000000017941 */ /* 0x000fea0003800000 */
.L_x_144:
        /* <DEDUP_REMOVED lines=10> */
.L_x_147:
[----:B------:R-:W-:Y:S05]  /*11290*/  BSYNC B1 ;  /* 0x0000000000017941 */ /* 0x000fea0003800000 */
.L_x_146:
        /* <DEDUP_REMOVED lines=10> */
.L_x_149:
[----:B------:R-:W-:Y:S05]  /*11340*/  BSYNC B1 ;  /* 0x0000000000017941 */ /* 0x000fea0003800000 */
.L_x_148:
        /* <DEDUP_REMOVED lines=13> */
.L_x_151:
[----:B------:R-:W-:Y:S05]  /*11420*/  BSYNC B1 ;  /* 0x0000000000017941 */ /* 0x000fea0003800000 */
.L_x_150:
        /* <DEDUP_REMOVED lines=13> */
.L_x_153:
[----:B------:R-:W-:Y:S05]  /*11500*/  BSYNC B1 ;  /* 0x0000000000017941 */ /* 0x000fea0003800000 */
.L_x_152:
        /* <DEDUP_REMOVED lines=10> */
.L_x_155:
[----:B------:R-:W-:Y:S05]  /*115b0*/  BSYNC B1 ;  /* 0x0000000000017941 */ /* 0x000fea0003800000 */
.L_x_154:
        /* <DEDUP_REMOVED lines=10> */
.L_x_157:
[----:B------:R-:W-:Y:S05]  /*11660*/  BSYNC B1 ;  /* 0x0000000000017941 */ /* 0x000fea0003800000 */
.L_x_156:
        /* <DEDUP_REMOVED lines=13> */
.L_x_159:
[----:B------:R-:W-:Y:S05]  /*11740*/  BSYNC B1 ;  /* 0x0000000000017941 */ /* 0x000fea0003800000 */
.L_x_158:
        /* <DEDUP_REMOVED lines=13> */
.L_x_161:
[----:B------:R-:W-:Y:S05]  /*11820*/  BSYNC B1 ;  /* 0x0000000000017941 */ /* 0x000fea0003800000 */
.L_x_160:
        /* <DEDUP_REMOVED lines=10> */
.L_x_163:
[----:B------:R-:W-:Y:S05]  /*118d0*/  BSYNC B1 ;  /* 0x0000000000017941 */ /* 0x000fea0003800000 */
.L_x_162:
        /* <DEDUP_REMOVED lines=10> */
.L_x_165:
[----:B------:R-:W-:Y:S05]  /*11980*/  BSYNC B1 ;  /* 0x0000000000017941 */ /* 0x000fea0003800000 */
.L_x_164:
        /* <DEDUP_REMOVED lines=13> */
.L_x_167:
[----:B------:R-:W-:Y:S05]  /*11a60*/  BSYNC B1 ;  /* 0x0000000000017941 */ /* 0x000fea0003800000 */
.L_x_166:
        /* <DEDUP_REMOVED lines=13> */
.L_x_169:
[----:B------:R-:W-:Y:S05]  /*11b40*/  BSYNC B1 ;  /* 0x0000000000017941 */ /* 0x000fea0003800000 */
.L_x_168:
        /* <DEDUP_REMOVED lines=10> */
.L_x_171:
[----:B------:R-:W-:Y:S05]  /*11bf0*/  BSYNC B1 ;  /* 0x0000000000017941 */ /* 0x000fea0003800000 */
.L_x_170:
        /* <DEDUP_REMOVED lines=10> */
.L_x_173:
[----:B------:R-:W-:Y:S05]  /*11ca0*/  BSYNC B1 ;  /* 0x0000000000017941 */ /* 0x000fea0003800000 */
.L_x_172:
        /* <DEDUP_REMOVED lines=13> */
.L_x_175:
[----:B------:R-:W-:Y:S05]  /*11d80*/  BSYNC B1 ;  /* 0x0000000000017941 */ /* 0x000fea0003800000 */
.L_x_174:
        /* <DEDUP_REMOVED lines=13> */
.L_x_177:
[----:B------:R-:W-:Y:S05]  /*11e60*/  BSYNC B1 ;  /* 0x0000000000017941 */ /* 0x000fea0003800000 */
.L_x_176:
        /* <DEDUP_REMOVED lines=10> */
.L_x_179:
[----:B------:R-:W-:Y:S05]  /*11f10*/  BSYNC B1 ;  /* 0x0000000000017941 */ /* 0x000fea0003800000 */
.L_x_178:
        /* <DEDUP_REMOVED lines=10> */
.L_x_181:
[----:B------:R-:W-:Y:S05]  /*11fc0*/  BSYNC B1 ;  /* 0x0000000000017941 */ /* 0x000fea0003800000 */
.L_x_180:
        /* <DEDUP_REMOVED lines=13> */
.L_x_183:
[----:B------:R-:W-:Y:S05]  /*120a0*/  BSYNC B1 ;  /* 0x0000000000017941 */ /* 0x000fea0003800000 */
.L_x_182:
        /* <DEDUP_REMOVED lines=13> */
.L_x_185:
[----:B------:R-:W-:Y:S05]  /*12180*/  BSYNC B1 ;  /* 0x0000000000017941 */ /* 0x000fea0003800000 */
.L_x_184:
        /* <DEDUP_REMOVED lines=10> */
.L_x_187:
[----:B------:R-:W-:Y:S05]  /*12230*/  BSYNC B1 ;  /* 0x0000000000017941 */ /* 0x000fea0003800000 */
.L_x_186:
        /* <DEDUP_REMOVED lines=10> */
.L_x_189:
[----:B------:R-:W-:Y:S05]  /*122e0*/  BSYNC B1 ;  /* 0x0000000000017941 */ /* 0x000fea0003800000 */
.L_x_188:
        /* <DEDUP_REMOVED lines=13> */
.L_x_191:
[----:B------:R-:W-:Y:S05]  /*123c0*/  BSYNC B1 ;  /* 0x0000000000017941 */ /* 0x000fea0003800000 */
.L_x_190:
        /* <DEDUP_REMOVED lines=13> */
.L_x_193:
[----:B------:R-:W-:Y:S05]  /*124a0*/  BSYNC B1 ;  /* 0x0000000000017941 */ /* 0x000fea0003800000 */
.L_x_192:
        /* <DEDUP_REMOVED lines=10> */
.L_x_195:
[----:B------:R-:W-:Y:S05]  /*12550*/  BSYNC B1 ;  /* 0x0000000000017941 */ /* 0x000fea0003800000 */
.L_x_194:
        /* <DEDUP_REMOVED lines=10> */
.L_x_197:
[----:B------:R-:W-:Y:S05]  /*12600*/  BSYNC B1 ;  /* 0x0000000000017941 */ /* 0x000fea0003800000 */
.L_x_196:
        /* <DEDUP_REMOVED lines=13> */
.L_x_199:
[----:B------:R-:W-:Y:S05]  /*126e0*/  BSYNC B1 ;  /* 0x0000000000017941 */ /* 0x000fea0003800000 */
.L_x_198:
        /* <DEDUP_REMOVED lines=13> */
.L_x_201:
[----:B------:R-:W-:Y:S05]  /*127c0*/  BSYNC B1 ;  /* 0x0000000000017941 */ /* 0x000fea0003800000 */
.L_x_200:
        /* <DEDUP_REMOVED lines=10> */
.L_x_203:
[----:B------:R-:W-:Y:S05]  /*12870*/  BSYNC B1 ;  /* 0x0000000000017941 */ /* 0x000fea0003800000 */
.L_x_202:
        /* <DEDUP_REMOVED lines=10> */
.L_x_205:
[----:B------:R-:W-:Y:S05]  /*12920*/  BSYNC B1 ;  /* 0x0000000000017941 */ /* 0x000fea0003800000 */
.L_x_204:
[----:B------:R-:W3:Y:S01]  /*12930*/  LDL.LU R216, [R1+0x5dc] ;  /* 0x0005dc0001d87983 */ /* 0x000ee20000300800 */
[----:B-----5:R-:W-:Y:S01]  /*12940*/  HADD2.F32 R23, -RZ, R22.H0_H0 ;  /* 0x20000016ff177230 */ /* 0x020fe20000004100 */
[----:B------:R-:W-:Y:S01]  /*12950*/  ISETP.GT.AND P3, PT, R3, 0xb0, PT ;  /* 0x000000b00300780c */ /* 0x000fe20003f64270 */
[----:B------:R-:W-:Y:S03]  /*12960*/  BSSY B1, `(.L_x_206) ;  /* 0x0000008000017945 */ /* 0x000fe60003800000 */
[----:B------:R-:W-:-:S04]  /*12970*/  FMUL R23, R23, R16 ;  /* 0x0000001017177220 */ /* 0x000fc80000400000 */
[----:B---3--:R-:W-:-:S05]  /*12980*/  FFMA R23, R216, R2, R23 ;  /* 0x00000002d8177223 */ /* 0x008fca0000000017 */
[----:B------:R-:W-:-:S05]  /*12990*/  F2FP.F16.F32.PACK_AB R23, RZ, R23 ;  /* 0x00000017ff17723e */ /* 0x000fca00000000ff */
[----:B------:R3:W-:Y:S01]  /*129a0*/  @P0 STG.E.U16 desc[UR36][R6.64+0x152], R23 ;  /* 0x0001521706000986 */ /* 0x0007e2000c101524 */
[----:B------:R-:W-:-:S13]  /*129b0*/  ISETP.GT.AND P0, PT, R0, RZ, P3 ;  /* 0x000000ff0000720c */ /* 0x000fda0001f04270 */
[----:B---3--:R-:W-:Y:S05]  /*129c0*/  @!P0 BRA `(.L_x_207) ;  /* 0x0000000000048947 */ /* 0x008fea0003800000 */
[----:B------:R3:W5:Y:S02]  /*129d0*/  LDG.E.LTC128B.U16 R22, desc[UR36][R20.64+0x160] ;  /* 0x0001602414167981 */ /* 0x000764000c1e1520 */
.L_x_207:
[----:B------:R-:W-:Y:S05]  /*129e0*/  BSYNC B1 ;  /* 0x0000000000017941 */ /* 0x000fea0003800000 */
.L_x_206:
[----:B------:R-:W2:Y:S01]  /*129f0*/  LDL.LU R216, [R1+0x5e0] ;  /* 0x0005e00001d87983 */ /* 0x000ea20000300800 */
[----:B-----5:R-:W-:Y:S01]  /*12a00*/  HADD2.F32 R23, -RZ, R22.H0_H0 ;  /* 0x20000016ff177230 */ /* 0x020fe20000004100 */
[----:B------:R-:W-:Y:S01]  /*12a10*/  ISETP.GT.AND P2, PT, R3, 0xb1, PT ;  /* 0x000000b10300780c */ /* 0x000fe20003f44270 */
[----:B------:R-:W-:Y:S03]  /*12a20*/  BSSY B1, `(.L_x_208) ;  /* 0x0000008000017945 */ /* 0x000fe60003800000 */
[----:B------:R-:W-:-:S04]  /*12a30*/  FMUL R23, R23, R16 ;  /* 0x0000001017177220 */ /* 0x000fc80000400000 */
[----:B--2---:R-:W-:-:S05]  /*12a40*/  FFMA R23, R216, R2, R23 ;  /* 0x00000002d8177223 */ /* 0x004fca0000000017 */
[----:B------:R-:W-:-:S05]  /*12a50*/  F2FP.F16.F32.PACK_AB R23, RZ, R23 ;  /* 0x00000017ff17723e */ /* 0x000fca00000000ff */
[----:B------:R2:W-:Y:S01]  /*12a60*/  @P0 STG.E.U16 desc[UR36][R4.64+0x160], R23 ;  /* 0x0001601704000986 */ /* 0x0005e2000c101524 */
[----:B------:R-:W-:-:S13]  /*12a70*/  ISETP.GT.AND P0, PT, R0, RZ, P2 ;  /* 0x000000ff0000720c */ /* 0x000fda0001704270 */
[----:B--2---:R-:W-:Y:S05]  /*12a80*/  @!P0 BRA `(.L_x_209) ;  /* 0x0000000000048947 */ /* 0x004fea0003800000 */
[----:B------:R2:W5:Y:S02]  /*12a90*/  LDG.E.LTC128B.U16 R22, desc[UR36][R20.64+0x162] ;  /* 0x0001622414167981 */ /* 0x000564000c1e1520 */
.L_x_209:
[----:B------:R-:W-:Y:S05]  /*12aa0*/  BSYNC B1 ;  /* 0x0000000000017941 */ /* 0x000fea0003800000 */
.L_x_208:
        /* <DEDUP_REMOVED lines=10> */
.L_x_211:
[----:B------:R-:W-:Y:S05]  /*12b50*/  BSYNC B1 ;  /* 0x0000000000017941 */ /* 0x000fea0003800000 */
.L_x_210:
        /* <DEDUP_REMOVED lines=10> */
.L_x_213:
[----:B------:R-:W-:Y:S05]  /*12c00*/  BSYNC B1 ;  /* 0x0000000000017941 */ /* 0x000fea0003800000 */
.L_x_212:
        /* <DEDUP_REMOVED lines=11> */
.L_x_215:
[----:B------:R-:W-:Y:S05]  /*12cc0*/  BSYNC B1 ;  /* 0x0000000000017941 */ /* 0x000fea0003800000 */
.L_x_214:
[----:B------:R-:W2:Y:S01]  /*12cd0*/  LDL.LU R216, [R1+0x5f0] ;  /* 0x0005f00001d87983 */ /* 0x000ea20000300800 */
[----:B-----5:R-:W-:Y:S01]  /*12ce0*/  HADD2.F32 R23, -RZ, R22.H0_H0 ;  /* 0x20000016ff177230 */ /* 0x020fe20000004100 */
[----:B------:R-:W-:Y:S04]  /*12cf0*/  BSSY B1, `(.L_x_216) ;  /* 0x0000009000017945 */ /* 0x000fe80003800000 */
[----:B------:R-:W-:-:S04]  /*12d00*/  FMUL R23, R23, R16 ;  /* 0x0000001017177220 */ /* 0x000fc80000400000 */
[----:B--2---:R-:W-:-:S05]  /*12d10*/  FFMA R23, R216, R2, R23 ;  /* 0x00000002d8177223 */ /* 0x004fca0000000017 */
[----:B------:R-:W-:-:S05]  /*12d20*/  F2FP.F16.F32.PACK_AB R23, RZ, R23 ;  /* 0x00000017ff17723e */ /* 0x000fca00000000ff */
[----:B------:R2:W-:Y:S01]  /*12d30*/  @P0 STG.E.U16 desc[UR36][R4.64+0x170], R23 ;  /* 0x0001701704000986 */ /* 0x0005e2000c101524 */
[----:B------:R-:W-:-:S04]  /*12d40*/  ISETP.GT.AND P0, PT, R3, 0xb9, PT ;  /* 0x000000b90300780c */ /* 0x000fc80003f04270 */
[----:B------:R-:W-:-:S13]  /*12d50*/  ISETP.GT.AND P4, PT, R0, RZ, P0 ;  /* 0x000000ff0000720c */ /* 0x000fda0000784270 */
[----:B--2---:R-:W-:Y:S05]  /*12d60*/  @!P4 BRA `(.L_x_217) ;  /* 0x000000000004c947 */ /* 0x004fea0003800000 */
[----:B------:R2:W5:Y:S02]  /*12d70*/  LDG.E.LTC128B.U16 R22, desc[UR36][R20.64+0x172] ;  /* 0x0001722414167981 */ /* 0x000564000c1e1520 */
.L_x_217:
[----:B------:R-:W-:Y:S05]  /*12d80*/  BSYNC B1 ;  /* 0x0000000000017941 */ /* 0x000fea0003800000 */
.L_x_216:
        /* <DEDUP_REMOVED lines=10> */
.L_x_219:
[----:B------:R-:W-:Y:S05]  /*12e30*/  BSYNC B1 ;  /* 0x0000000000017941 */ /* 0x000fea0003800000 */
.L_x_218:
        /* <DEDUP_REMOVED lines=10> */
.L_x_221:
[----:B------:R-:W-:Y:S05]  /*12ee0*/  BSYNC B1 ;  /* 0x0000000000017941 */ /* 0x000fea0003800000 */
.L_x_220:
[----:B------:R-:W3:Y:S01]  /*12ef0*/  LDL.LU R219, [R1+0x5fc] ;  /* 0x0005fc0001db7983 */ /* 0x000ee20000300800 */
[----:B-----5:R-:W-:Y:S02]  /*12f00*/  HADD2.F32 R23, -RZ, R22.H0_H0 ;  /* 0x20000016ff177230 */ /* 0x020fe40000004100 */
[----:B------:R-:W-:Y:S01]  /*12f10*/  IMAD.U32 R220, RZ, RZ, UR8 ;  /* 0x00000008ffdc7e24 */ /* 0x000fe2000f8e00ff */
[----:B------:R-:W-:Y:S01]  /*12f20*/  USHF.L.U64.HI UR4, UR8, 0x8, UR9 ;  /* 0x0000000808047899 */ /* 0x000fe20008010209 */
[----:B------:R-:W-:Y:S01]  /*12f30*/  PRMT R216, R22, 0x7610, R216 ;  /* 0x0000761016d87816 */ /* 0x000fe200000000d8 */
[----:B------:R-:W-:Y:S01]  /*12f40*/  FMUL R23, R23, R16 ;  /* 0x0000001017177220 */ /* 0x000fe20000400000 */
[----:B------:R-:W4:Y:S03]  /*12f50*/  LDL.LU R217, [R1+0x300] ;  /* 0x0003000001d97983 */ /* 0x000f260000300800 */
[----:B---3--:R-:W-:-:S05]  /*12f60*/  FFMA R23, R219, R2, R23 ;  /* 0x00000002db177223 */ /* 0x008fca0000000017 */
[----:B------:R-:W-:-:S05]  /*12f70*/  F2FP.F16.F32.PACK_AB R23, RZ, R23 ;  /* 0x00000017ff17723e */ /* 0x000fca00000000ff */
[----:B------:R3:W-:Y:S01]  /*12f80*/  @P4 STG.E.U16 desc[UR36][R6.64+0x172], R23 ;  /* 0x0001721706004986 */ /* 0x0007e2000c101524 */
[----:B------:R-:W-:-:S04]  /*12f90*/  LEA R220, P4, R220, R4, 0x8 ;  /* 0x00000004dcdc7211 */ /* 0x000fc800078840ff */
[----:B------:R-:W-:Y:S02]  /*12fa0*/  IADD3.X R221, R5, UR4, RZ, P4, !PT ;  /* 0x0000000405dd7c10 */ /* 0x000fe4000a7fe4ff */
[----:B------:R-:W-:-:S13]  /*12fb0*/  ISETP.GT.AND P4, PT, R0, 0x80, P5 ;  /* 0x000000800000780c */ /* 0x000fda0002f84270 */
[----:B------:R-:W2:Y:S01]  /*12fc0*/  @P4 LDG.E.LTC128B.U16 R216, desc[UR36][R228.64] ;  /* 0x00000024e4d84981 */ /* 0x000ea2000c1e1520 */
[----:B------:R-:W-:Y:S01]  /*12fd0*/  BSSY B1, `(.L_x_222) ;  /* 0x000000a000017945 */ /* 0x000fe20003800000 */
[----:B--2---:R-:W-:-:S05]  /*12fe0*/  HADD2.F32 R22, -RZ, R216.H0_H0 ;  /* 0x200000d8ff167230 */ /* 0x004fca0000004100 */
[----:B------:R-:W-:-:S04]  /*12ff0*/  FMUL R22, R22, R16 ;  /* 0x0000001016167220 */ /* 0x000fc80000400000 */
[----:B----4-:R-:W-:-:S05]  /*13000*/  FFMA R22, R217, R2, R22 ;  /* 0x00000002d9167223 */ /* 0x010fca0000000016 */
[----:B------:R-:W-:-:S05]  /*13010*/  F2FP.F16.F32.PACK_AB R22, RZ, R22 ;  /* 0x00000016ff16723e */ /* 0x000fca00000000ff */
[----:B------:R3:W-:Y:S01]  /*13020*/  @P4 STG.E.U16 desc[UR36][R220.64], R22 ;  /* 0x00000016dc004986 */ /* 0x0007e2000c101524 */
[----:B------:R-:W-:-:S04]  /*13030*/  LOP3.LUT P4, RZ, R17, 0x2, RZ, 0xc0, !PT ;  /* 0x0000000211ff7812 */ /* 0x000fc8000788c0ff */
[----:B------:R-:W-:-:S13]  /*13040*/  ISETP.GT.AND P4, PT, R0, 0x80, P4 ;  /* 0x000000800000780c */ /* 0x000fda0002784270 */
[----:B---3--:R-:W-:Y:S05]  /*13050*/  @!P4 BRA `(.L_x_223) ;  /* 0x000000000004c947 */ /* 0x008fea0003800000 */
[----:B------:R2:W5:Y:S02]  /*13060*/  LDG.E.LTC128B.U16 R216, desc[UR36][R14.64+0x2] ;  /* 0x000002240ed87981 */ /* 0x000564000c1e1520 */
.L_x_223:
[----:B------:R-:W-:Y:S05]  /*13070*/  BSYNC B1 ;  /* 0x0000000000017941 */ /* 0x000fea0003800000 */
.L_x_222:
[----:B------:R-:W3:Y:S01]  /*13080*/  LDL.LU R23, [R1+0x304] ;  /* 0x0003040001177983 */ /* 0x000ee20000300800 */
[----:B-----5:R-:W-:Y:S01]  /*13090*/  HADD2.F32 R22, -RZ, R216.H0_H0 ;  /* 0x200000d8ff167230 */ /* 0x020fe20000004100 */
[----:B------:R-:W-:Y:S01]  /*130a0*/  BSSY B1, `(.L_x_224) ;  /* 0x0000012000017945 */ /* 0x000fe20003800000 */
[----:B------:R-:W-:Y:S02]  /*130b0*/  IMAD.U32 R228, RZ, RZ, UR8 ;  /* 0x00000008ffe47e24 */ /* 0x000fe4000f8e00ff */
[----:B------:R-:W-:Y:S02]  /*130c0*/  IMAD.U32 R227, RZ, RZ, UR9 ;  /* 0x00000009ffe37e24 */ /* 0x000fe4000f8e00ff */
[----:B------:R-:W-:Y:S01]  /*130d0*/  FMUL R22, R22, R16 ;  /* 0x0000001016167220 */ /* 0x000fe20000400000 */
[----:B------:R-:W-:Y:S02]  /*130e0*/  IMAD.U32 R226, RZ, RZ, UR8 ;  /* 0x00000008ffe27e24 */ /* 0x000fe4000f8e00ff */
[----:B------:R-:W-:-:S03]  /*130f0*/  IMAD.SHL.U32 R228, R228, 0x10, RZ ;  /* 0x00000010e4e47824 */ /* 0x000fc600078e00ff */
[----:B------:R-:W-:Y:S01]  /*13100*/  SHF.L.U64.HI R226, R226, 0x4, R227 ;  /* 0x00000004e2e27819 */ /* 0x000fe200000102e3 */
[----:B---3--:R-:W-:Y:S01]  /*13110*/  FFMA R22, R23, R2, R22 ;  /* 0x0000000217167223 */ /* 0x008fe20000000016 */
[----:B------:R-:W-:-:S04]  /*13120*/  @P4 IMAD.MOV.U32 R23, RZ, RZ, R221 ;  /* 0x000000ffff174224 */ /* 0x000fc800078e00dd */
[----:B------:R-:W-:-:S04]  /*13130*/  F2FP.F16.F32.PACK_AB R22, RZ, R22 ;  /* 0x00000016ff16723e */ /* 0x000fc800000000ff */
[----:B------:R-:W-:Y:S01]  /*13140*/  PRMT R217, R22, 0x7610, R217 ;  /* 0x0000761016d97816 */ /* 0x000fe200000000d9 */
[----:B------:R-:W-:-:S05]  /*13150*/  @P4 IMAD.MOV.U32 R22, RZ, RZ, R220 ;  /* 0x000000ffff164224 */ /* 0x000fca00078e00dc */
[----:B------:R3:W-:Y:S02]  /*13160*/  @P4 STG.E.U16 desc[UR36][R22.64+0x2], R217 ;  /* 0x000002d916004986 */ /* 0x0007e4000c101524 */
[----:B---3--:R-:W-:-:S05]  /*13170*/  IADD3 R22, P4, R220, R228, RZ ;  /* 0x000000e4dc167210 */ /* 0x008fca0007f9e0ff */
[----:B------:R-:W-:Y:S01]  /*13180*/  IMAD.X R23, R221, 0x1, R226, P4 ;  /* 0x00000001dd177824 */ /* 0x000fe200020e06e2 */
[----:B------:R-:W-:-:S13]  /*13190*/  ISETP.GT.AND P4, PT, R0, 0x88, P5 ;  /* 0x000000880000780c */ /* 0x000fda0002f84270 */
[----:B------:R-:W-:Y:S05]  /*131a0*/  @!P4 BRA `(.L_x_225) ;  /* 0x000000000004c947 */ /* 0x000fea0003800000 */
[----:B------:R3:W5:Y:S02]  /*131b0*/  LDG.E.LTC128B.U16 R216, desc[UR36][R222.64] ;  /* 0x00000024ded87981 */ /* 0x000764000c1e1520 */
.L_x_225:
[----:B------:R-:W-:Y:S05]  /*131c0*/  BSYNC B1 ;  /* 0x0000000000017941 */ /* 0x000fea0003800000 */
.L_x_224:
[----:B------:R-:W4:Y:S01]  /*131d0*/  LDL.LU R219, [R1+0x308] ;  /* 0x0003080001db7983 */ /* 0x000f220000300800 */
[----:B-----5:R-:W-:Y:S01]  /*131e0*/  HADD2.F32 R217, -RZ, R216.H0_H0 ;  /* 0x200000d8ffd97230 */ /* 0x020fe20000004100 */
[----:B------:R-:W-:Y:S04]  /*131f0*/  BSSY B1, `(.L_x_226) ;  /* 0x0000009000017945 */ /* 0x000fe80003800000 */
[----:B------:R-:W-:-:S04]  /*13200*/  FMUL R217, R217, R16 ;  /* 0x00000010d9d97220 */ /* 0x000fc80000400000 */
[----:B----4-:R-:W-:-:S05]  /*13210*/  FFMA R217, R219, R2, R217 ;  /* 0x00000002dbd97223 */ /* 0x010fca00000000d9 */
[----:B------:R-:W-:-:S05]  /*13220*/  F2FP.F16.F32.PACK_AB R217, RZ, R217 ;  /* 0x000000d9ffd9723e */ /* 0x000fca00000000ff */
[----:B------:R4:W-:Y:S01]  /*13230*/  @P4 STG.E.U16 desc[UR36][R22.64], R217 ;  /* 0x000000d916004986 */ /* 0x0009e2000c101524 */
[----:B------:R-:W-:-:S04]  /*13240*/  LOP3.LUT P4, RZ, R17, 0x2, RZ, 0xc0, !PT ;  /* 0x0000000211ff7812 */ /* 0x000fc8000788c0ff */
[----:B------:R-:W-:-:S13]  /*13250*/  ISETP.GT.AND P4, PT, R0, 0x88, P4 ;  /* 0x000000880000780c */ /* 0x000fda0002784270 */
[----:B----4-:R-:W-:Y:S05]  /*13260*/  @!P4 BRA `(.L_x_227) ;  /* 0x000000000004c947 */ /* 0x010fea0003800000 */
[----:B------:R4:W5:Y:S02]  /*13270*/  LDG.E.LTC128B.U16 R216, desc[UR36][R12.64+0x2] ;  /* 0x000002240cd87981 */ /* 0x000964000c1e1520 */
.L_x_227:
[----:B------:R-:W-:Y:S05]  /*13280*/  BSYNC B1 ;  /* 0x0000000000017941 */ /* 0x000fea0003800000 */
.L_x_226:
[----:B------:R-:W2:Y:S01]  /*13290*/  LDL.LU R219, [R1+0x30c] ;  /* 0x00030c0001db7983 */ /* 0x000ea20000300800 */
[----:B-----5:R-:W-:Y:S01]  /*132a0*/  HADD2.F32 R217, -RZ, R216.H0_H0 ;  /* 0x200000d8ffd97230 */ /* 0x020fe20000004100 */
[----:B------:R-:W-:Y:S04]  /*132b0*/  BSSY B1, `(.L_x_228) ;  /* 0x0000009000017945 */ /* 0x000fe80003800000 */
[----:B------:R-:W-:-:S04]  /*132c0*/  FMUL R217, R217, R16 ;  /* 0x00000010d9d97220 */ /* 0x000fc80000400000 */
[----:B--2---:R-:W-:-:S05]  /*132d0*/  FFMA R217, R219, R2, R217 ;  /* 0x00000002dbd97223 */ /* 0x004fca00000000d9 */
[----:B------:R-:W-:-:S05]  /*132e0*/  F2FP.F16.F32.PACK_AB R217, RZ, R217 ;  /* 0x000000d9ffd9723e */ /* 0x000fca00000000ff */
[----:B------:R2:W-:Y:S01]  /*132f0*/  @P4 STG.E.U16 desc[UR36][R22.64+0x2], R217 ;  /* 0x000002d916004986 */ /* 0x0005e2000c101524 */
[----:B------:R-:W-:-:S04]  /*13300*/  LOP3.LUT P4, RZ, R17, 0x4, RZ, 0xc0, !PT ;  /* 0x0000000411ff7812 */ /* 0x000fc8000788c0ff */
[----:B------:R-:W-:-:S13]  /*13310*/  ISETP.GT.AND P4, PT, R0, 0x80, P4 ;  /* 0x000000800000780c */ /* 0x000fda0002784270 */
[----:B--2---:R-:W-:Y:S05]  /*13320*/  @!P4 BRA `(.L_x_229) ;  /* 0x000000000004c947 */ /* 0x004fea0003800000 */
[----:B------:R2:W5:Y:S02]  /*13330*/  LDG.E.LTC128B.U16 R216, desc[UR36][R14.64+0x10] ;  /* 0x000010240ed87981 */ /* 0x000564000c1e1520 */
.L_x_229:
[----:B------:R-:W-:Y:S05]  /*13340*/  BSYNC B1 ;  /* 0x0000000000017941 */ /* 0x000fea0003800000 */
.L_x_228:
[----:B------:R-:W3:Y:S01]  /*13350*/  LDL.LU R219, [R1+0x310] ;  /* 0x0003100001db7983 */ /* 0x000ee20000300800 */
[----:B-----5:R-:W-:Y:S01]  /*13360*/  HADD2.F32 R217, -RZ, R216.H0_H0 ;  /* 0x200000d8ffd97230 */ /* 0x020fe20000004100 */
[----:B------:R-:W-:Y:S04]  /*13370*/  BSSY B1, `(.L_x_230) ;  /* 0x0000009000017945 */ /* 0x000fe80003800000 */
[----:B------:R-:W-:-:S04]  /*13380*/  FMUL R217, R217, R16 ;  /* 0x00000010d9d97220 */ /* 0x000fc80000400000 */
[----:B---3--:R-:W-:-:S05]  /*13390*/  FFMA R217, R219, R2, R217 ;  /* 0x00000002dbd97223 */ /* 0x008fca00000000d9 */
[----:B------:R-:W-:-:S05]  /*133a0*/  F2FP.F16.F32.PACK_AB R217, RZ, R217 ;  /* 0x000000d9ffd9723e */ /* 0x000fca00000000ff */
[----:B------:R3:W-:Y:S01]  /*133b0*/  @P4 STG.E.U16 desc[UR36][R220.64+0x10], R217 ;  /* 0x000010d9dc004986 */ /* 0x0007e2000c101524 */
[----:B------:R-:W-:-:S04]  /*133c0*/  LOP3.LUT P4, RZ, R17, 0x8, RZ, 0xc0, !PT ;  /* 0x0000000811ff7812 */ /* 0x000fc8000788c0ff */
[----:B------:R-:W-:-:S13]  /*133d0*/  ISETP.GT.AND P4, PT, R0, 0x80, P4 ;  /* 0x000000800000780c */ /* 0x000fda0002784270 */
[----:B---3--:R-:W-:Y:S05]  /*133e0*/  @!P4 BRA `(.L_x_231) ;  /* 0x000000000004c947 */ /* 0x008fea0003800000 */
[----:B------:R3:W5:Y:S02]  /*133f0*/  LDG.E.LTC128B.U16 R216, desc[UR36][R14.64+0x12] ;  /* 0x000012240ed87981 */ /* 0x000764000c1e1520 */
.L_x_231:
[----:B------:R-:W-:Y:S05]  /*13400*/  BSYNC B1 ;  /* 0x0000000000017941 */ /* 0x000fea0003800000 */
.L_x_230:
        /* <DEDUP_REMOVED lines=11> */
.L_x_233:
[----:B------:R-:W-:Y:S05]  /*134c0*/  BSYNC B1 ;  /* 0x0000000000017941 */ /* 0x000fea0003800000 */
.L_x_232:
        /* <DEDUP_REMOVED lines=11> */
.L_x_235:
[----:B------:R-:W-:Y:S05]  /*13580*/  BSYNC B1 ;  /* 0x0000000000017941 */ /* 0x000fea0003800000 */
.L_x_234:
        /* <DEDUP_REMOVED lines=11> */
.L_x_237:
[----:B------:R-:W-:Y:S05]  /*13640*/  BSYNC B1 ;  /* 0x0000000000017941 */ /* 0x000fea0003800000 */
.L_x_236:
        /* <DEDUP_REMOVED lines=11> */
.L_x_239:
[----:B------:R-:W-:Y:S05]  /*13700*/  BSYNC B1 ;  /* 0x0000000000017941 */ /* 0x000fea0003800000 */
.L_x_238:
        /* <DEDUP_REMOVED lines=11> */
.L_x_241:
[----:B------:R-:W-:Y:S05]  /*137c0*/  BSYNC B1 ;  /* 0x0000000000017941 */ /* 0x000fea0003800000 */
.L_x_240:
        /* <DEDUP_REMOVED lines=11> */
.L_x_243:
[----:B------:R-:W-:Y:S05]  /*13880*/  BSYNC B1 ;  /* 0x0000000000017941 */ /* 0x000fea0003800000 */
.L_x_242:
        /* <DEDUP_REMOVED lines=11> */
.L_x_245:
[----:B------:R-:W-:Y:S05]  /*13940*/  BSYNC B1 ;  /* 0x0000000000017941 */ /* 0x000fea0003800000 */
.L_x_244:
        /* <DEDUP_REMOVED lines=11> */
.L_x_247:
[----:B------:R-:W-:Y:S05]  /*13a00*/  BSYNC B1 ;  /* 0x0000000000017941 */ /* 0x000fea0003800000 */
.L_x_246:
        /* <DEDUP_REMOVED lines=11> */
.L_x_249:
[----:B------:R-:W-:Y:S05]  /*13ac0*/  BSYNC B1 ;  /* 0x0000000000017941 */ /* 0x000fea0003800000 */
.L_x_248:
        /* <DEDUP_REMOVED lines=11> */
.L_x_251:
[----:B------:R-:W-:Y:S05]  /*13b80*/  BSYNC B1 ;  /* 0x0000000000017941 */ /* 0x000fea0003800000 */
.L_x_250:
        /* <DEDUP_REMOVED lines=11> */
.L_x_253:
[----:B------:R-:W-:Y:S05]  /*13c40*/  BSYNC B1 ;  /* 0x0000000000017941 */ /* 0x000fea0003800000 */
.L_x_252:
        /* <DEDUP_REMOVED lines=11> */
.L_x_255:
[----:B------:R-:W-:Y:S05]  /*13d00*/  BSYNC B1 ;  /* 0x0000000000017941 */ /* 0x000fea0003800000 */
.L_x_254:
        /* <DEDUP_REMOVED lines=11> */
.L_x_257:
[----:B------:R-:W-:Y:S05]  /*13dc0*/  BSYNC B1 ;  /* 0x0000000000017941 */ /* 0x000fea0003800000 */
.L_x_256:
        /* <DEDUP_REMOVED lines=11> */
.L_x_259:
[----:B------:R-:W-:Y:S05]  /*13e80*/  BSYNC B1 ;  /* 0x0000000000017941 */ /* 0x000fea0003800000 */
.L_x_258:
        /* <DEDUP_REMOVED lines=11> */
.L_x_261:
[----:B------:R-:W-:Y:S05]  /*13f40*/  BSYNC B1 ;  /* 0x0000000000017941 */ /* 0x000fea0003800000 */
.L_x_260:
        /* <DEDUP_REMOVED lines=11> */
.L_x_263:
[----:B------:R-:W-:Y:S05]  /*14000*/  BSYNC B1 ;  /* 0x0000000000017941 */ /* 0x000fea0003800000 */
.L_x_262:
        /* <DEDUP_REMOVED lines=11> */
.L_x_265:
[----:B------:R-:W-:Y:S05]  /*140c0*/  BSYNC B1 ;  /* 0x0000000000017941 */ /* 0x000fea0003800000 */
.L_x_264:
        /* <DEDUP_REMOVED lines=11> */
.L_x_267:
[----:B------:R-:W-:Y:S05]  /*14180*/  BSYNC B1 ;  /* 0x0000000000017941 */ /* 0x000fea0003800000 */
.L_x_266:
        /* <DEDUP_REMOVED lines=11> */
.L_x_269:
[----:B------:R-:W-:Y:S05]  /*14240*/  BSYNC B1 ;  /* 0x0000000000017941 */ /* 0x000fea0003800000 */
.L_x_268:
        /* <DEDUP_REMOVED lines=11> */
.L_x_271:
[----:B------:R-:W-:Y:S05]  /*14300*/  BSYNC B1 ;  /* 0x0000000000017941 */ /* 0x000fea0003800000 */
.L_x_270:
        /* <DEDUP_REMOVED lines=11> */
.L_x_273:
[----:B------:R-:W-:Y:S05]  /*143c0*/  BSYNC B1 ;  /* 0x0000000000017941 */ /* 0x000fea0003800000 */
.L_x_272:
        /* <DEDUP_REMOVED lines=11> */
.L_x_275:
[----:B------:R-:W-:Y:S05]  /*14480*/  BSYNC B1 ;  /* 0x0000000000017941 */ /* 0x000fea0003800000 */
.L_x_274:
        /* <DEDUP_REMOVED lines=11> */
.L_x_277:
[----:B------:R-:W-:Y:S05]  /*14540*/  BSYNC B1 ;  /* 0x0000000000017941 */ /* 0x000fea0003800000 */
.L_x_276:
        /* <DEDUP_REMOVED lines=11> */
.L_x_279:
[----:B------:R-:W-:Y:S05]  /*14600*/  BSYNC B1 ;  /* 0x0000000000017941 */ /* 0x000fea0003800000 */
.L_x_278:
        /* <DEDUP_REMOVED lines=11> */
.L_x_281:
[----:B------:R-:W-:Y:S05]  /*146c0*/  BSYNC B1 ;  /* 0x0000000000017941 */ /* 0x000fea0003800000 */
.L_x_280:
        /* <DEDUP_REMOVED lines=11> */
.L_x_283:
[----:B------:R-:W-:Y:S05]  /*14780*/  BSYNC B1 ;  /* 0x0000000000017941 */ /* 0x000fea0003800000 */
.L_x_282:
        /* <DEDUP_REMOVED lines=11> */
.L_x_285:
[----:B------:R-:W-:Y:S05]  /*14840*/  BSYNC B1 ;  /* 0x0000000000017941 */ /* 0x000fea0003800000 */
.L_x_284:
        /* <DEDUP_REMOVED lines=11> */
.L_x_287:
[----:B------:R-:W-:Y:S05]  /*14900*/  BSYNC B1 ;  /* 0x0000000000017941 */ /* 0x000fea0003800000 */
.L_x_286:
        /* <DEDUP_REMOVED lines=11> */
.L_x_289:
[----:B------:R-:W-:Y:S05]  /*149c0*/  BSYNC B1 ;  /* 0x0000000000017941 */ /* 0x000fea0003800000 */
.L_x_288:
        /* <DEDUP_REMOVED lines=11> */
.L_x_291:
[----:B------:R-:W-:Y:S05]  /*14a80*/  BSYNC B1 ;  /* 0x0000000000017941 */ /* 0x000fea0003800000 */
.L_x_290:
        /* <DEDUP_REMOVED lines=11> */
.L_x_293:
[----:B------:R-:W-:Y:S05]  /*14b40*/  BSYNC B1 ;  /* 0x0000000000017941 */ /* 0x000fea0003800000 */
.L_x_292:
        /* <DEDUP_REMOVED lines=11> */
.L_x_295:
[----:B------:R-:W-:Y:S05]  /*14c00*/  BSYNC B1 ;  /* 0x0000000000017941 */ /* 0x000fea0003800000 */
.L_x_294:
        /* <DEDUP_REMOVED lines=11> */
.L_x_297:
[----:B------:R-:W-:Y:S05]  /*14cc0*/  BSYNC B1 ;  /* 0x0000000000017941 */ /* 0x000fea0003800000 */
.L_x_296:
        /* <DEDUP_REMOVED lines=11> */
.L_x_299:
[----:B------:R-:W-:Y:S05]  /*14d80*/  BSYNC B1 ;  /* 0x0000000000017941 */ /* 0x000fea0003800000 */
.L_x_298:
        /* <DEDUP_REMOVED lines=11> */
.L_x_301:
[----:B------:R-:W-:Y:S05]  /*14e40*/  BSYNC B1 ;  /* 0x0000000000017941 */ /* 0x000fea0003800000 */
.L_x_300:
        /* <DEDUP_REMOVED lines=11> */
.L_x_303:
[----:B------:R-:W-:Y:S05]  /*14f00*/  BSYNC B1 ;  /* 0x0000000000017941 */ /* 0x000fea0003800000 */
.L_x_302:
        /* <DEDUP_REMOVED lines=11> */
.L_x_305:
[----:B------:R-:W-:Y:S05]  /*14fc0*/  BSYNC B1 ;  /* 0x0000000000017941 */ /* 0x000fea0003800000 */
.L_x_304:
        /* <DEDUP_REMOVED lines=11> */
.L_x_307:
[----:B------:R-:W-:Y:S05]  /*15080*/  BSYNC B1 ;  /* 0x0000000000017941 */ /* 0x000fea0003800000 */
.L_x_306:
        /* <DEDUP_REMOVED lines=11> */
.L_x_309:
[----:B------:R-:W-:Y:S05]  /*15140*/  BSYNC B1 ;  /* 0x0000000000017941 */ /* 0x000fea0003800000 */
.L_x_308:
        /* <DEDUP_REMOVED lines=11> */
.L_x_311:
[----:B------:R-:W-:Y:S05]  /*15200*/  BSYNC B1 ;  /* 0x0000000000017941 */ /* 0x000fea0003800000 */
.L_x_310:
        /* <DEDUP_REMOVED lines=11> */
.L_x_313:
[----:B------:R-:W-:Y:S05]  /*152c0*/  BSYNC B1 ;  /* 0x0000000000017941 */ /* 0x000fea0003800000 */
.L_x_312:
        /* <DEDUP_REMOVED lines=11> */
.L_x_315:
[----:B------:R-:W-:Y:S05]  /*15380*/  BSYNC B1 ;  /* 0x0000000000017941 */ /* 0x000fea0003800000 */
.L_x_314:
        /* <DEDUP_REMOVED lines=11> */
.L_x_317:
[----:B------:R-:W-:Y:S05]  /*15440*/  BSYNC B1 ;  /* 0x0000000000017941 */ /* 0x000fea0003800000 */
.L_x_316:
        /* <DEDUP_REMOVED lines=11> */
.L_x_319:
[----:B------:R-:W-:Y:S05]  /*15500*/  BSYNC B1 ;  /* 0x0000000000017941 */ /* 0x000fea0003800000 */
.L_x_318:
        /* <DEDUP_REMOVED lines=11> */
.L_x_321:
[----:B------:R-:W-:Y:S05]  /*155c0*/  BSYNC B1 ;  /* 0x0000000000017941 */ /* 0x000fea0003800000 */
.L_x_320:
        /* <DEDUP_REMOVED lines=11> */
.L_x_323:
[----:B------:R-:W-:Y:S05]  /*15680*/  BSYNC B1 ;  /* 0x0000000000017941 */ /* 0x000fea0003800000 */
.L_x_322:
        /* <DEDUP_REMOVED lines=11> */
.L_x_325:
[----:B------:R-:W-:Y:S05]  /*15740*/  BSYNC B1 ;  /* 0x0000000000017941 */ /* 0x000fea0003800000 */
.L_x_324:
        /* <DEDUP_REMOVED lines=11> */
.L_x_327:
[----:B------:R-:W-:Y:S05]  /*15800*/  BSYNC B1 ;  /* 0x0000000000017941 */ /* 0x000fea0003800000 */
.L_x_326:
        /* <DEDUP_REMOVED lines=11> */
.L_x_329:
[----:B------:R-:W-:Y:S05]  /*158c0*/  BSYNC B1 ;  /* 0x0000000000017941 */ /* 0x000fea0003800000 */
.L_x_328:
        /* <DEDUP_REMOVED lines=11> */
.L_x_331:
[----:B------:R-:W-:Y:S05]  /*15980*/  BSYNC B1 ;  /* 0x0000000000017941 */ /* 0x000fea0003800000 */
.L_x_330:
        /* <DEDUP_REMOVED lines=11> */
.L_x_333:
[----:B------:R-:W-:Y:S05]  /*15a40*/  BSYNC B1 ;  /* 0x0000000000017941 */ /* 0x000fea0003800000 */
.L_x_332:
        /* <DEDUP_REMOVED lines=11> */
.L_x_335:
[----:B------:R-:W-:Y:S05]  /*15b00*/  BSYNC B1 ;  /* 0x0000000000017941 */ /* 0x000fea0003800000 */
.L_x_334:
        /* <DEDUP_REMOVED lines=11> */
.L_x_337:
[----:B------:R-:W-:Y:S05]  /*15bc0*/  BSYNC B1 ;  /* 0x0000000000017941 */ /* 0x000fea0003800000 */
.L_x_336:
        /* <DEDUP_REMOVED lines=11> */
.L_x_339:
[----:B------:R-:W-:Y:S05]  /*15c80*/  BSYNC B1 ;  /* 0x0000000000017941 */ /* 0x000fea0003800000 */
.L_x_338:
        /* <DEDUP_REMOVED lines=11> */
.L_x_341:
[----:B------:R-:W-:Y:S05]  /*15d40*/  BSYNC B1 ;  /* 0x0000000000017941 */ /* 0x000fea0003800000 */
.L_x_340:
        /* <DEDUP_REMOVED lines=11> */
.L_x_343:
[----:B------:R-:W-:Y:S05]  /*15e00*/  BSYNC B1 ;  /* 0x0000000000017941 */ /* 0x000fea0003800000 */
.L_x_342:
        /* <DEDUP_REMOVED lines=11> */
.L_x_345:
[----:B------:R-:W-:Y:S05]  /*15ec0*/  BSYNC B1 ;  /* 0x0000000000017941 */ /* 0x000fea0003800000 */
.L_x_344:
        /* <DEDUP_REMOVED lines=11> */
.L_x_347:
[----:B------:R-:W-:Y:S05]  /*15f80*/  BSYNC B1 ;  /* 0x0000000000017941 */ /* 0x000fea0003800000 */
.L_x_346:
        /* <DEDUP_REMOVED lines=11> */
.L_x_349:
[----:B------:R-:W-:Y:S05]  /*16040*/  BSYNC B1 ;  /* 0x0000000000017941 */ /* 0x000fea0003800000 */
.L_x_348:
        /* <DEDUP_REMOVED lines=11> */
.L_x_351:
[----:B------:R-:W-:Y:S05]  /*16100*/  BSYNC B1 ;  /* 0x0000000000017941 */ /* 0x000fea0003800000 */
.L_x_350:
        /* <DEDUP_REMOVED lines=11> */
.L_x_353:
[----:B------:R-:W-:Y:S05]  /*161c0*/  BSYNC B1 ;  /* 0x0000000000017941 */ /* 0x000fea0003800000 */
.L_x_352:
        /* <DEDUP_REMOVED lines=11> */
.L_x_355:
[----:B------:R-:W-:Y:S05]  /*16280*/  BSYNC B1 ;  /* 0x0000000000017941 */ /* 0x000fea0003800000 */
.L_x_354:
        /* <DEDUP_REMOVED lines=11> */
.L_x_357:
[----:B------:R-:W-:Y:S05]  /*16340*/  BSYNC B1 ;  /* 0x0000000000017941 */ /* 0x000fea0003800000 */
.L_x_356:
        /* <DEDUP_REMOVED lines=11> */
.L_x_359:
[----:B------:R-:W-:Y:S05]  /*16400*/  BSYNC B1 ;  /* 0x0000000000017941 */ /* 0x000fea0003800000 */
.L_x_358:
        /* <DEDUP_REMOVED lines=11> */
.L_x_361:
[----:B------:R-:W-:Y:S05]  /*164c0*/  BSYNC B1 ;  /* 0x0000000000017941 */ /* 0x000fea0003800000 */
.L_x_360:
        /* <DEDUP_REMOVED lines=11> */
.L_x_363:
[----:B------:R-:W-:Y:S05]  /*16580*/  BSYNC B1 ;  /* 0x0000000000017941 */ /* 0x000fea0003800000 */
.L_x_362:
        /* <DEDUP_REMOVED lines=11> */
.L_x_365:
[----:B------:R-:W-:Y:S05]  /*16640*/  BSYNC B1 ;  /* 0x0000000000017941 */ /* 0x000fea0003800000 */
.L_x_364:
        /* <DEDUP_REMOVED lines=11> */
.L_x_367:
[----:B------:R-:W-:Y:S05]  /*16700*/  BSYNC B1 ;  /* 0x0000000000017941 */ /* 0x000fea0003800000 */
.L_x_366:
        /* <DEDUP_REMOVED lines=11> */
.L_x_369:
[----:B------:R-:W-:Y:S05]  /*167c0*/  BSYNC B1 ;  /* 0x0000000000017941 */ /* 0x000fea0003800000 */
.L_x_368:
        /* <DEDUP_REMOVED lines=11> */
.L_x_371:
[----:B------:R-:W-:Y:S05]  /*16880*/  BSYNC B1 ;  /* 0x0000000000017941 */ /* 0x000fea0003800000 */
.L_x_370:
        /* <DEDUP_REMOVED lines=11> */
.L_x_373:
[----:B------:R-:W-:Y:S05]  /*16940*/  BSYNC B1 ;  /* 0x0000000000017941 */ /* 0x000fea0003800000 */
.L_x_372:
        /* <DEDUP_REMOVED lines=11> */
.L_x_375:
[----:B------:R-:W-:Y:S05]  /*16a00*/  BSYNC B1 ;  /* 0x0000000000017941 */ /* 0x000fea0003800000 */
.L_x_374:
        /* <DEDUP_REMOVED lines=11> */
.L_x_377:
[----:B------:R-:W-:Y:S05]  /*16ac0*/  BSYNC B1 ;  /* 0x0000000000017941 */ /* 0x000fea0003800000 */
.L_x_376:
        /* <DEDUP_REMOVED lines=11> */
.L_x_379:
[----:B------:R-:W-:Y:S05]  /*16b80*/  BSYNC B1 ;  /* 0x0000000000017941 */ /* 0x000fea0003800000 */
.L_x_378:
        /* <DEDUP_REMOVED lines=11> */
.L_x_381:
[----:B------:R-:W-:Y:S05]  /*16c40*/  BSYNC B1 ;  /* 0x0000000000017941 */ /* 0x000fea0003800000 */
.L_x_380:
        /* <DEDUP_REMOVED lines=11> */
.L_x_383:
[----:B------:R-:W-:Y:S05]  /*16d00*/  BSYNC B1 ;  /* 0x0000000000017941 */ /* 0x000fea0003800000 */
.L_x_382:
        /* <DEDUP_REMOVED lines=11> */
.L_x_385:
[----:B------:R-:W-:Y:S05]  /*16dc0*/  BSYNC B1 ;  /* 0x0000000000017941 */ /* 0x000fea0003800000 */
.L_x_384:
        /* <DEDUP_REMOVED lines=11> */
.L_x_387:
[----:B------:R-:W-:Y:S05]  /*16e80*/  BSYNC B1 ;  /* 0x0000000000017941 */ /* 0x000fea0003800000 */
.L_x_386:
        /* <DEDUP_REMOVED lines=11> */
.L_x_389:
[----:B------:R-:W-:Y:S05]  /*16f40*/  BSYNC B1 ;  /* 0x0000000000017941 */ /* 0x000fea0003800000 */
.L_x_388:
        /* <DEDUP_REMOVED lines=10> */
.L_x_391:
[----:B------:R-:W-:Y:S05]  /*16ff0*/  BSYNC B1 ;  /* 0x0000000000017941 */ /* 0x000fea0003800000 */
.L_x_390:
        /* <DEDUP_REMOVED lines=11> */
.L_x_393:
[----:B------:R-:W-:Y:S05]  /*170b0*/  BSYNC B1 ;  /* 0x0000000000017941 */ /* 0x000fea0003800000 */
.L_x_392:
        /* <DEDUP_REMOVED lines=10> */
.L_x_395:
[----:B------:R-:W-:Y:S05]  /*17160*/  BSYNC B1 ;  /* 0x0000000000017941 */ /* 0x000fea0003800000 */
.L_x_394:
        /* <DEDUP_REMOVED lines=10> */
.L_x_397:
[----:B------:R-:W-:Y:S05]  /*17210*/  BSYNC B1 ;  /* 0x0000000000017941 */ /* 0x000fea0003800000 */
.L_x_396:
        /* <DEDUP_REMOVED lines=10> */
.L_x_399:
[----:B------:R-:W-:Y:S05]  /*172c0*/  BSYNC B1 ;  /* 0x0000000000017941 */ /* 0x000fea0003800000 */
.L_x_398:
        /* <DEDUP_REMOVED lines=10> */
.L_x_401:
[----:B------:R-:W-:Y:S05]  /*17370*/  BSYNC B1 ;  /* 0x0000000000017941 */ /* 0x000fea0003800000 */
.L_x_400:
        /* <DEDUP_REMOVED lines=10> */
.L_x_403:
[----:B------:R-:W-:Y:S05]  /*17420*/  BSYNC B1 ;  /* 0x0000000000017941 */ /* 0x000fea0003800000 */
.L_x_402:
        /* <DEDUP_REMOVED lines=10> */
.L_x_405:
[----:B------:R-:W-:Y:S05]  /*174d0*/  BSYNC B1 ;  /* 0x0000000000017941 */ /* 0x000fea0003800000 */
.L_x_404:
        /* <DEDUP_REMOVED lines=10> */
.L_x_407:
[----:B------:R-:W-:Y:S05]  /*17580*/  BSYNC B1 ;  /* 0x0000000000017941 */ /* 0x000fea0003800000 */
.L_x_406:
        /* <DEDUP_REMOVED lines=10> */
.L_x_409:
[----:B------:R-:W-:Y:S05]  /*17630*/  BSYNC B1 ;  /* 0x0000000000017941 */ /* 0x000fea0003800000 */
.L_x_408:
        /* <DEDUP_REMOVED lines=10> */
.L_x_411:
[----:B------:R-:W-:Y:S05]  /*176e0*/  BSYNC B1 ;  /* 0x0000000000017941 */ /* 0x000fea0003800000 */
.L_x_410:
[----:B------:R-:W2:Y:S01]  /*176f0*/  LDL.LU R223, [R1+0x47c] ;  /* 0x00047c0001df7983 */ /* 0x000ea20000300800 */
[----:B-----5:R-:W-:Y:S01]  /*17700*/  HADD2.F32 R217, -RZ, R216.H0_H0 ;  /* 0x200000d8ffd97230 */ /* 0x020fe20000004100 */
[----:B------:R-:W-:Y:S01]  /*17710*/  USHF.L.U64.HI UR4, UR8, 0x9, UR9 ;  /* 0x0000000908047899 */ /* 0x000fe20008010209 */
[----:B------:R-:W-:Y:S01]  /*17720*/  PRMT R219, R216, 0x7610, R219 ;  /* 0x00007610d8db7816 */ /* 0x000fe200000000db */
[----:B------:R-:W4:Y:S02]  /*17730*/  LDL.LU R222, [R1+0x180] ;  /* 0x0001800001de7983 */ /* 0x000f240000300800 */
[----:B------:R-:W-:-:S04]  /*17740*/  FMUL R217, R217, R16 ;  /* 0x00000010d9d97220 */ /* 0x000fc80000400000 */
[----:B--2---:R-:W-:-:S05]  /*17750*/  FFMA R217, R223, R2, R217 ;  /* 0x00000002dfd97223 */ /* 0x004fca00000000d9 */
[----:B------:R-:W-:-:S05]  /*17760*/  F2FP.F16.F32.PACK_AB R217, RZ, R217 ;  /* 0x000000d9ffd9723e */ /* 0x000fca00000000ff */
[----:B------:R2:W-:Y:S02]  /*17770*/  @P4 STG.E.U16 desc[UR36][R22.64+0x172], R217 ;  /* 0x000172d916004986 */ /* 0x0005e4000c101524 */
[----:B--2---:R-:W-:-:S05]  /*17780*/  IMAD.U32 R22, RZ, RZ, UR8 ;  /* 0x00000008ff167e24 */ /* 0x004fca000f8e00ff */
        /* <DEDUP_REMOVED lines=12> */
[----:B--2---:R-:W-:Y:S05]  /*17850*/  @!P4 BRA `(.L_x_413) ;  /* 0x000000000004c947 */ /* 0x004fea0003800000 */
[----:B------:R2:W5:Y:S02]  /*17860*/  LDG.E.LTC128B.U16 R219, desc[UR36][R10.64+0x2] ;  /* 0x000002240adb7981 */ /* 0x000564000c1e1520 */
.L_x_413:
[----:B------:R-:W-:Y:S05]  /*17870*/  BSYNC B1 ;  /* 0x0000000000017941 */ /* 0x000fea0003800000 */
.L_x_412:
[----:B------:R-:W4:Y:S01]  /*17880*/  LDL.LU R217, [R1+0x184] ;  /* 0x0001840001d97983 */ /* 0x000f220000300800 */
[----:B-----5:R-:W-:Y:S01]  /*17890*/  HADD2.F32 R216, -RZ, R219.H0_H0 ;  /* 0x200000dbffd87230 */ /* 0x020fe20000004100 */
[----:B------:R-:W-:Y:S01]  /*178a0*/  ISETP.GT.AND P5, PT, R0, 0x108, P5 ;  /* 0x000001080000780c */ /* 0x000fe20002fa4270 */
[----:B------:R-:W-:Y:S03]  /*178b0*/  BSSY B1, `(.L_x_414) ;  /* 0x0000009000017945 */ /* 0x000fe60003800000 */
[----:B------:R-:W-:-:S04]  /*178c0*/  FMUL R216, R216, R16 ;  /* 0x00000010d8d87220 */ /* 0x000fc80000400000 */
[----:B----4-:R-:W-:-:S05]  /*178d0*/  FFMA R216, R217, R2, R216 ;  /* 0x00000002d9d87223 */ /* 0x010fca00000000d8 */
[----:B------:R-:W-:-:S05]  /*178e0*/  F2FP.F16.F32.PACK_AB R216, RZ, R216 ;  /* 0x000000d8ffd8723e */ /* 0x000fca00000000ff */
[----:B------:R4:W-:Y:S02]  /*178f0*/  @P4 STG.E.U16 desc[UR36][R22.64+0x2], R216 ;  /* 0x000002d816004986 */ /* 0x0009e4000c101524 */
[----:B----4-:R-:W-:-:S05]  /*17900*/  IADD3 R216, P4, R22, R228, RZ ;  /* 0x000000e416d87210 */ /* 0x010fca0007f9e0ff */
[----:B------:R-:W-:Y:S01]  /*17910*/  IMAD.X R217, R23, 0x1, R226, P4 ;  /* 0x0000000117d97824 */ /* 0x000fe200020e06e2 */
[----:B------:R-:W-:Y:S07]  /*17920*/  @!P5 BRA `(.L_x_415) ;  /* 0x000000000004d947 */ /* 0x000fee0003800000 */
[----:B------:R4:W5:Y:S02]  /*17930*/  LDG.E.LTC128B.U16 R219, desc[UR36][R224.64] ;  /* 0x00000024e0db7981 */ /* 0x000964000c1e1520 */
.L_x_415:
[----:B------:R-:W-:Y:S05]  /*17940*/  BSYNC B1 ;  /* 0x0000000000017941 */ /* 0x000fea0003800000 */
.L_x_414:
[----:B------:R-:W2:Y:S01]  /*17950*/  LDL.LU R223, [R1+0x188] ;  /* 0x0001880001df7983 */ /* 0x000ea20000300800 */
[----:B-----5:R-:W-:Y:S01]  /*17960*/  HADD2.F32 R222, -RZ, R219.H0_H0 ;  /* 0x200000dbffde7230 */ /* 0x020fe20000004100 */
[----:B------:R-:W-:Y:S01]  /*17970*/  LOP3.LUT P4, RZ, R17, 0x2, RZ, 0xc0, !PT ;  /* 0x0000000211ff7812 */ /* 0x000fe2000788c0ff */
[----:B------:R-:W-:Y:S03]  /*17980*/  BSSY B1, `(.L_x_416) ;  /* 0x0000008000017945 */ /* 0x000fe60003800000 */
[----:B------:R-:W-:Y:S01]  /*17990*/  FMUL R222, R222, R16 ;  /* 0x00000010dede7220 */ /* 0x000fe20000400000 */
[----:B------:R-:W-:-:S03]  /*179a0*/  ISETP.GT.AND P4, PT, R0, 0x108, P4 ;  /* 0x000001080000780c */ /* 0x000fc60002784270 */
[----:B--2---:R-:W-:-:S05]  /*179b0*/  FFMA R222, R223, R2, R222 ;  /* 0x00000002dfde7223 */ /* 0x004fca00000000de */
[----:B------:R-:W-:-:S05]  /*179c0*/  F2FP.F16.F32.PACK_AB R222, RZ, R222 ;  /* 0x000000deffde723e */ /* 0x000fca00000000ff */
[----:B------:R2:W-:Y:S01]  /*179d0*/  @P5 STG.E.U16 desc[UR36][R216.64], R222 ;  /* 0x000000ded8005986 */ /* 0x0005e2000c101524 */
[----:B------:R-:W-:Y:S05]  /*179e0*/  @!P4 BRA `(.L_x_417) ;  /* 0x000000000004c947 */ /* 0x000fea0003800000 */
[----:B------:R0:W5:Y:S02]  /*179f0*/  LDG.E.LTC128B.U16 R219, desc[UR36][R8.64+0x2] ;  /* 0x0000022408db7981 */ /* 0x000164000c1e1520 */
.L_x_417:
[----:B------:R-:W-:Y:S05]  /*17a00*/  BSYNC B1 ;  /* 0x0000000000017941 */ /* 0x000fea0003800000 */
.L_x_416:
[----:B------:R-:W3:Y:S01]  /*17a10*/  LDL.LU R223, [R1+0x18c] ;  /* 0x00018c0001df7983 */ /* 0x000ee20000300800 */
[----:B--2--5:R-:W-:Y:S01]  /*17a20*/  HADD2.F32 R222, -RZ, R219.H0_H0 ;  /* 0x200000dbffde7230 */ /* 0x024fe20000004100 */
[----:B------:R-:W-:Y:S01]  /*17a30*/  LOP3.LUT P5, RZ, R17, 0x4, RZ, 0xc0, !PT ;  /* 0x0000000411ff7812 */ /* 0x000fe200078ac0ff */
[----:B------:R-:W-:Y:S03]  /*17a40*/  BSSY B1, `(.L_x_418) ;  /* 0x0000008000017945 */ /* 0x000fe60003800000 */
[----:B------:R-:W-:-:S04]  /*17a50*/  FMUL R222, R222, R16 ;  /* 0x00000010dede7220 */ /* 0x000fc80000400000 */
[----:B---3--:R-:W-:-:S05]  /*17a60*/  FFMA R222, R223, R2, R222 ;  /* 0x00000002dfde7223 */ /* 0x008fca00000000de */
[----:B------:R-:W-:-:S05]  /*17a70*/  F2FP.F16.F32.PACK_AB R222, RZ, R222 ;  /* 0x000000deffde723e */ /* 0x000fca00000000ff */
[----:B------:R2:W-:Y:S01]  /*17a80*/  @P4 STG.E.U16 desc[UR36][R216.64+0x2], R222 ;  /* 0x000002ded8004986 */ /* 0x0005e2000c101524 */
[----:B------:R-:W-:-:S13]  /*17a90*/  ISETP.GT.AND P4, PT, R0, 0x100, P5 ;  /* 0x000001000000780c */ /* 0x000fda0002f84270 */
[----:B--2---:R-:W-:Y:S05]  /*17aa0*/  @!P4 BRA `(.L_x_419) ;  /* 0x000000000004c947 */ /* 0x004fea0003800000 */
[----:B------:R2:W5:Y:S02]  /*17ab0*/  LDG.E.LTC128B.U16 R219, desc[UR36][R10.64+0x10] ;  /* 0x000010240adb7981 */ /* 0x000564000c1e1520 */
.L_x_419:
[----:B------:R-:W-:Y:S05]  /*17ac0*/  BSYNC B1 ;  /* 0x0000000000017941 */ /* 0x000fea0003800000 */
.L_x_418:
[----:B------:R-:W3:Y:S01]  /*17ad0*/  LDL.LU R223, [R1+0x190] ;  /* 0x0001900001df7983 */ /* 0x000ee20000300800 */
[----:B-----5:R-:W-:Y:S01]  /*17ae0*/  HADD2.F32 R222, -RZ, R219.H0_H0 ;  /* 0x200000dbffde7230 */ /* 0x020fe20000004100 */
[----:B------:R-:W-:Y:S01]  /*17af0*/  LOP3.LUT P5, RZ, R17, 0x8, RZ, 0xc0, !PT ;  /* 0x0000000811ff7812 */ /* 0x000fe200078ac0ff */
[----:B------:R-:W-:Y:S03]  /*17b00*/  BSSY B1, `(.L_x_420) ;  /* 0x0000008000017945 */ /* 0x000fe60003800000 */
[----:B------:R-:W-:-:S04]  /*17b10*/  FMUL R222, R222, R16 ;  /* 0x00000010dede7220 */ /* 0x000fc80000400000 */
[----:B---3--:R-:W-:-:S05]  /*17b20*/  FFMA R222, R223, R2, R222 ;  /* 0x00000002dfde7223 */ /* 0x008fca00000000de */
[----:B------:R-:W-:-:S05]  /*17b30*/  F2FP.F16.F32.PACK_AB R222, RZ, R222 ;  /* 0x000000deffde723e */ /* 0x000fca00000000ff */
[----:B------:R3:W-:Y:S01]  /*17b40*/  @P4 STG.E.U16 desc[UR36][R22.64+0x10], R222 ;  /* 0x000010de16004986 */ /* 0x0007e2000c101524 */
[----:B------:R-:W-:-:S13]  /*17b50*/  ISETP.GT.AND P4, PT, R0, 0x100, P5 ;  /* 0x000001000000780c */ /* 0x000fda0002f84270 */
[----:B---3--:R-:W-:Y:S05]  /*17b60*/  @!P4 BRA `(.L_x_421) ;  /* 0x000000000004c947 */ /* 0x008fea0003800000 */
[----:B------:R3:W5:Y:S02]  /*17b70*/  LDG.E.LTC128B.U16 R219, desc[UR36][R10.64+0x12] ;  /* 0x000012240adb7981 */ /* 0x000764000c1e1520 */
.L_x_421:
[----:B------:R-:W-:Y:S05]  /*17b80*/  BSYNC B1 ;  /* 0x0000000000017941 */ /* 0x000fea0003800000 */
.L_x_420:
        /* <DEDUP_REMOVED lines=11> */
.L_x_423:
[----:B------:R-:W-:Y:S05]  /*17c40*/  BSYNC B1 ;  /* 0x0000000000017941 */ /* 0x000fea0003800000 */
.L_x_422:
        /* <DEDUP_REMOVED lines=10> */
.L_x_425:
[----:B------:R-:W-:Y:S05]  /*17cf0*/  BSYNC B1 ;  /* 0x0000000000017941 */ /* 0x000fea0003800000 */
.L_x_424:
[----:B------:R-:W2:Y:S01]  /*17d00*/  LDL.LU R223, [R1+0x19c] ;  /* 0x00019c0001df7983 */ /* 0x000ea20000300800 */
[----:B-----5:R-:W-:Y:S01]  /*17d10*/  HADD2.F32 R222, -RZ, R219.H0_H0 ;  /* 0x200000dbffde7230 */ /* 0x020fe20000004100 */
[----:B------:R-:W-:Y:S01]  /*17d20*/  LOP3.LUT P5, RZ, R17, 0x10, RZ, 0xc0, !PT ;  /* 0x0000001011ff7812 */ /* 0x000fe200078ac0ff */
[----:B------:R-:W-:Y:S03]  /*17d30*/  BSSY B1, `(.L_x_426) ;  /* 0x0000008000017945 */ /* 0x000fe60003800000 */
[----:B------:R-:W-:-:S04]  /*17d40*/  FMUL R222, R222, R16 ;  /* 0x00000010dede7220 */ /* 0x000fc80000400000 */
[----:B--2---:R-:W-:-:S05]  /*17d50*/  FFMA R222, R223, R2, R222 ;  /* 0x00000002dfde7223 */ /* 0x004fca00000000de */
[----:B------:R-:W-:-:S05]  /*17d60*/  F2FP.F16.F32.PACK_AB R222, RZ, R222 ;  /* 0x000000deffde723e */ /* 0x000fca00000000ff */
[----:B------:R2:W-:Y:S01]  /*17d70*/  @P4 STG.E.U16 desc[UR36][R216.64+0x12], R222 ;  /* 0x000012ded8004986 */ /* 0x0005e2000c101524 */
[----:B------:R-:W-:-:S13]  /*17d80*/  ISETP.GT.AND P4, PT, R0, 0x100, P5 ;  /* 0x000001000000780c */ /* 0x000fda0002f84270 */
[----:B--2---:R-:W-:Y:S05]  /*17d90*/  @!P4 BRA `(.L_x_427) ;  /* 0x000000000004c947 */ /* 0x004fea0003800000 */
[----:B------:R2:W5:Y:S02]  /*17da0*/  LDG.E.LTC128B.U16 R219, desc[UR36][R10.64+0x20] ;  /* 0x000020240adb7981 */ /* 0x000564000c1e1520 */
.L_x_427:
[----:B------:R-:W-:Y:S05]  /*17db0*/  BSYNC B1 ;  /* 0x0000000000017941 */ /* 0x000fea0003800000 */
.L_x_426:
        /* <DEDUP_REMOVED lines=11> */
.L_x_429:
[----:B------:R-:W-:Y:S05]  /*17e70*/  BSYNC B1 ;  /* 0x0000000000017941 */ /* 0x000fea0003800000 */
.L_x_428:
        /* <DEDUP_REMOVED lines=11> */
.L_x_431:
[----:B------:R-:W-:Y:S05]  /*17f30*/  BSYNC B1 ;  /* 0x0000000000017941 */ /* 0x000fea0003800000 */
.L_x_430:
        /* <DEDUP_REMOVED lines=10> */
.L_x_433:
[----:B------:R-:W-:Y:S05]  /*17fe0*/  BSYNC B1 ;  /* 0x0000000000017941 */ /* 0x000fea0003800000 */
.L_x_432:
        /* <DEDUP_REMOVED lines=11> */
.L_x_435:
[----:B------:R-:W-:Y:S05]  /*180a0*/  BSYNC B1 ;  /* 0x0000000000017941 */ /* 0x000fea0003800000 */
.L_x_434:
        /* <DEDUP_REMOVED lines=11> */
.L_x_437:
[----:B------:R-:W-:Y:S05]  /*18160*/  BSYNC B1 ;  /* 0x0000000000017941 */ /* 0x000fea0003800000 */
.L_x_436:
        /* <DEDUP_REMOVED lines=11> */
.L_x_439:
[----:B------:R-:W-:Y:S05]  /*18220*/  BSYNC B1 ;  /* 0x0000000000017941 */ /* 0x000fea0003800000 */
.L_x_438:
        /* <DEDUP_REMOVED lines=10> */
.L_x_441:
[----:B------:R-:W-:Y:S05]  /*182d0*/  BSYNC B1 ;  /* 0x0000000000017941 */ /* 0x000fea0003800000 */
.L_x_440:
        /* <DEDUP_REMOVED lines=11> */
.L_x_443:
[----:B------:R-:W-:Y:S05]  /*18390*/  BSYNC B1 ;  /* 0x0000000000017941 */ /* 0x000fea0003800000 */
.L_x_442:
        /* <DEDUP_REMOVED lines=11> */
.L_x_445:
[----:B------:R-:W-:Y:S05]  /*18450*/  BSYNC B1 ;  /* 0x0000000000017941 */ /* 0x000fea0003800000 */
.L_x_444:
        /* <DEDUP_REMOVED lines=11> */
.L_x_447:
[----:B------:R-:W-:Y:S05]  /*18510*/  BSYNC B1 ;  /* 0x0000000000017941 */ /* 0x000fea0003800000 */
.L_x_446:
        /* <DEDUP_REMOVED lines=10> */
.L_x_449:
[----:B------:R-:W-:Y:S05]  /*185c0*/  BSYNC B1 ;  /* 0x0000000000017941 */ /* 0x000fea0003800000 */
.L_x_448:
        /* <DEDUP_REMOVED lines=11> */
.L_x_451:
[----:B------:R-:W-:Y:S05]  /*18680*/  BSYNC B1 ;  /* 0x0000000000017941 */ /* 0x000fea0003800000 */
.L_x_450:
        /* <DEDUP_REMOVED lines=11> */
.L_x_453:
[----:B------:R-:W-:Y:S05]  /*18740*/  BSYNC B1 ;  /* 0x0000000000017941 */ /* 0x000fea0003800000 */
.L_x_452:
        /* <DEDUP_REMOVED lines=11> */
.L_x_455:
[----:B------:R-:W-:Y:S05]  /*18800*/  BSYNC B1 ;  /* 0x0000000000017941 */ /* 0x000fea0003800000 */
.L_x_454:
        /* <DEDUP_REMOVED lines=10> */
.L_x_457:
[----:B------:R-:W-:Y:S05]  /*188b0*/  BSYNC B1 ;  /* 0x0000000000017941 */ /* 0x000fea0003800000 */
.L_x_456:
        /* <DEDUP_REMOVED lines=11> */
.L_x_459:
[----:B------:R-:W-:Y:S05]  /*18970*/  BSYNC B1 ;  /* 0x0000000000017941 */ /* 0x000fea0003800000 */
.L_x_458:
        /* <DEDUP_REMOVED lines=11> */
.L_x_461:
[----:B------:R-:W-:Y:S05]  /*18a30*/  BSYNC B1 ;  /* 0x0000000000017941 */ /* 0x000fea0003800000 */
.L_x_460:
        /* <DEDUP_REMOVED lines=11> */
.L_x_463:
[----:B------:R-:W-:Y:S05]  /*18af0*/  BSYNC B1 ;  /* 0x0000000000017941 */ /* 0x000fea0003800000 */
.L_x_462:
        /* <DEDUP_REMOVED lines=10> */
.L_x_465:
[----:B------:R-:W-:Y:S05]  /*18ba0*/  BSYNC B1 ;  /* 0x0000000000017941 */ /* 0x000fea0003800000 */
.L_x_464:
        /* <DEDUP_REMOVED lines=11> */
.L_x_467:
[----:B------:R-:W-:Y:S05]  /*18c60*/  BSYNC B1 ;  /* 0x0000000000017941 */ /* 0x000fea0003800000 */
.L_x_466:
        /* <DEDUP_REMOVED lines=11> */
.L_x_469:
[----:B------:R-:W-:Y:S05]  /*18d20*/  BSYNC B1 ;  /* 0x0000000000017941 */ /* 0x000fea0003800000 */
.L_x_468:
        /* <DEDUP_REMOVED lines=11> */
.L_x_471:
[----:B------:R-:W-:Y:S05]  /*18de0*/  BSYNC B1 ;  /* 0x0000000000017941 */ /* 0x000fea0003800000 */
.L_x_470:
        /* <DEDUP_REMOVED lines=10> */
.L_x_473:
[----:B------:R-:W-:Y:S05]  /*18e90*/  BSYNC B1 ;  /* 0x0000000000017941 */ /* 0x000fea0003800000 */
.L_x_472:
        /* <DEDUP_REMOVED lines=11> */
.L_x_475:
[----:B------:R-:W-:Y:S05]  /*18f50*/  BSYNC B1 ;  /* 0x0000000000017941 */ /* 0x000fea0003800000 */
.L_x_474:
        /* <DEDUP_REMOVED lines=11> */
.L_x_477:
[----:B------:R-:W-:Y:S05]  /*19010*/  BSYNC B1 ;  /* 0x0000000000017941 */ /* 0x000fea0003800000 */
.L_x_476:
        /* <DEDUP_REMOVED lines=11> */
.L_x_479:
[----:B------:R-:W-:Y:S05]  /*190d0*/  BSYNC B1 ;  /* 0x0000000000017941 */ /* 0x000fea0003800000 */
.L_x_478:
        /* <DEDUP_REMOVED lines=10> */
.L_x_481:
[----:B------:R-:W-:Y:S05]  /*19180*/  BSYNC B1 ;  /* 0x0000000000017941 */ /* 0x000fea0003800000 */
.L_x_480:
        /* <DEDUP_REMOVED lines=11> */
.L_x_483:
[----:B------:R-:W-:Y:S05]  /*19240*/  BSYNC B1 ;  /* 0x0000000000017941 */ /* 0x000fea0003800000 */
.L_x_482:
        /* <DEDUP_REMOVED lines=11> */
.L_x_485:
[----:B------:R-:W-:Y:S05]  /*19300*/  BSYNC B1 ;  /* 0x0000000000017941 */ /* 0x000fea0003800000 */
.L_x_484:
        /* <DEDUP_REMOVED lines=11> */
.L_x_487:
[----:B------:R-:W-:Y:S05]  /*193c0*/  BSYNC B1 ;  /* 0x0000000000017941 */ /* 0x000fea0003800000 */
.L_x_486:
        /* <DEDUP_REMOVED lines=10> */
.L_x_489:
[----:B------:R-:W-:Y:S05]  /*19470*/  BSYNC B1 ;  /* 0x0000000000017941 */ /* 0x000fea0003800000 */
.L_x_488:
        /* <DEDUP_REMOVED lines=11> */
.L_x_491:
[----:B------:R-:W-:Y:S05]  /*19530*/  BSYNC B1 ;  /* 0x0000000000017941 */ /* 0x000fea0003800000 */
.L_x_490:
        /* <DEDUP_REMOVED lines=11> */
.L_x_493:
[----:B------:R-:W-:Y:S05]  /*195f0*/  BSYNC B1 ;  /* 0x0000000000017941 */ /* 0x000fea0003800000 */
.L_x_492:
        /* <DEDUP_REMOVED lines=11> */
.L_x_495:
[----:B------:R-:W-:Y:S05]  /*196b0*/  BSYNC B1 ;  /* 0x0000000000017941 */ /* 0x000fea0003800000 */
.L_x_494:
        /* <DEDUP_REMOVED lines=10> */
.L_x_497:
[----:B------:R-:W-:Y:S05]  /*19760*/  BSYNC B1 ;  /* 0x0000000000017941 */ /* 0x000fea0003800000 */
.L_x_496:
        /* <DEDUP_REMOVED lines=11> */
.L_x_499:
[----:B------:R-:W-:Y:S05]  /*19820*/  BSYNC B1 ;  /* 0x0000000000017941 */ /* 0x000fea0003800000 */
.L_x_498:
        /* <DEDUP_REMOVED lines=11> */
.L_x_501:
[----:B------:R-:W-:Y:S05]  /*198e0*/  BSYNC B1 ;  /* 0x0000000000017941 */ /* 0x000fea0003800000 */
.L_x_500:
        /* <DEDUP_REMOVED lines=11> */
.L_x_503:
[----:B------:R-:W-:Y:S05]  /*199a0*/  BSYNC B1 ;  /* 0x0000000000017941 */ /* 0x000fea0003800000 */
.L_x_502:
        /* <DEDUP_REMOVED lines=10> */
.L_x_505:
[----:B------:R-:W-:Y:S05]  /*19a50*/  BSYNC B1 ;  /* 0x0000000000017941 */ /* 0x000fea0003800000 */
.L_x_504:
        /* <DEDUP_REMOVED lines=11> */
.L_x_507:
[----:B------:R-:W-:Y:S05]  /*19b10*/  BSYNC B1 ;  /* 0x0000000000017941 */ /* 0x000fea0003800000 */
.L_x_506:
        /* <DEDUP_REMOVED lines=11> */
.L_x_509:
[----:B------:R-:W-:Y:S05]  /*19bd0*/  BSYNC B1 ;  /* 0x0000000000017941 */ /* 0x000fea0003800000 */
.L_x_508:
        /* <DEDUP_REMOVED lines=11> */
.L_x_511:
[----:B------:R-:W-:Y:S05]  /*19c90*/  BSYNC B1 ;  /* 0x0000000000017941 */ /* 0x000fea0003800000 */
.L_x_510:
        /* <DEDUP_REMOVED lines=10> */
.L_x_513:
[----:B------:R-:W-:Y:S05]  /*19d40*/  BSYNC B1 ;  /* 0x0000000000017941 */ /* 0x000fea0003800000 */
.L_x_512:
        /* <DEDUP_REMOVED lines=11> */
.L_x_515:
[----:B------:R-:W-:Y:S05]  /*19e00*/  BSYNC B1 ;  /* 0x0000000000017941 */ /* 0x000fea0003800000 */
.L_x_514:
        /* <DEDUP_REMOVED lines=11> */
.L_x_517:
[----:B------:R-:W-:Y:S05]  /*19ec0*/  BSYNC B1 ;  /* 0x0000000000017941 */ /* 0x000fea0003800000 */
.L_x_516:
        /* <DEDUP_REMOVED lines=11> */
.L_x_519:
[----:B------:R-:W-:Y:S05]  /*19f80*/  BSYNC B1 ;  /* 0x0000000000017941 */ /* 0x000fea0003800000 */
.L_x_518:
        /* <DEDUP_REMOVED lines=10> */
.L_x_521:
[----:B------:R-:W-:Y:S05]  /*1a030*/  BSYNC B1 ;  /* 0x0000000000017941 */ /* 0x000fea0003800000 */
.L_x_520:
        /* <DEDUP_REMOVED lines=11> */
.L_x_523:
[----:B------:R-:W-:Y:S05]  /*1a0f0*/  BSYNC B1 ;  /* 0x0000000000017941 */ /* 0x000fea0003800000 */
.L_x_522:
        /* <DEDUP_REMOVED lines=11> */
.L_x_525:
[----:B------:R-:W-:Y:S05]  /*1a1b0*/  BSYNC B1 ;  /* 0x0000000000017941 */ /* 0x000fea0003800000 */
.L_x_524:
        /* <DEDUP_REMOVED lines=11> */
.L_x_527:
[----:B------:R-:W-:Y:S05]  /*1a270*/  BSYNC B1 ;  /* 0x0000000000017941 */ /* 0x000fea0003800000 */
.L_x_526:
        /* <DEDUP_REMOVED lines=10> */
.L_x_529:
[----:B------:R-:W-:Y:S05]  /*1a320*/  BSYNC B1 ;  /* 0x0000000000017941 */ /* 0x000fea0003800000 */
.L_x_528:
        /* <DEDUP_REMOVED lines=11> */
.L_x_531:
[----:B------:R-:W-:Y:S05]  /*1a3e0*/  BSYNC B1 ;  /* 0x0000000000017941 */ /* 0x000fea0003800000 */
.L_x_530:
        /* <DEDUP_REMOVED lines=11> */
.L_x_533:
[----:B------:R-:W-:Y:S05]  /*1a4a0*/  BSYNC B1 ;  /* 0x0000000000017941 */ /* 0x000fea0003800000 */
.L_x_532:
        /* <DEDUP_REMOVED lines=11> */
.L_x_535:
[----:B------:R-:W-:Y:S05]  /*1a560*/  BSYNC B1 ;  /* 0x0000000000017941 */ /* 0x000fea0003800000 */
.L_x_534:
        /* <DEDUP_REMOVED lines=10> */
.L_x_537:
[----:B------:R-:W-:Y:S05]  /*1a610*/  BSYNC B1 ;  /* 0x0000000000017941 */ /* 0x000fea0003800000 */
.L_x_536:
        /* <DEDUP_REMOVED lines=11> */
.L_x_539:
[----:B------:R-:W-:Y:S05]  /*1a6d0*/  BSYNC B1 ;  /* 0x0000000000017941 */ /* 0x000fea0003800000 */
.L_x_538:
        /* <DEDUP_REMOVED lines=11> */
.L_x_541:
[----:B------:R-:W-:Y:S05]  /*1a790*/  BSYNC B1 ;  /* 0x0000000000017941 */ /* 0x000fea0003800000 */
.L_x_540:
        /* <DEDUP_REMOVED lines=11> */
.L_x_543:
[----:B------:R-:W-:Y:S05]  /*1a850*/  BSYNC B1 ;  /* 0x0000000000017941 */ /* 0x000fea0003800000 */
.L_x_542:
        /* <DEDUP_REMOVED lines=10> */
.L_x_545:
[----:B------:R-:W-:Y:S05]  /*1a900*/  BSYNC B1 ;  /* 0x0000000000017941 */ /* 0x000fea0003800000 */
.L_x_544:
        /* <DEDUP_REMOVED lines=11> */
.L_x_547:
[----:B------:R-:W-:Y:S05]  /*1a9c0*/  BSYNC B1 ;  /* 0x0000000000017941 */ /* 0x000fea0003800000 */
.L_x_546:
        /* <DEDUP_REMOVED lines=11> */
.L_x_549:
[----:B------:R-:W-:Y:S05]  /*1aa80*/  BSYNC B1 ;  /* 0x0000000000017941 */ /* 0x000fea0003800000 */
.L_x_548:
        /* <DEDUP_REMOVED lines=11> */
.L_x_551:
[----:B------:R-:W-:Y:S05]  /*1ab40*/  BSYNC B1 ;  /* 0x0000000000017941 */ /* 0x000fea0003800000 */
.L_x_550:
        /* <DEDUP_REMOVED lines=10> */
.L_x_553:
[----:B------:R-:W-:Y:S05]  /*1abf0*/  BSYNC B1 ;  /* 0x0000000000017941 */ /* 0x000fea0003800000 */
.L_x_552:
        /* <DEDUP_REMOVED lines=11> */
.L_x_555:
[----:B------:R-:W-:Y:S05]  /*1acb0*/  BSYNC B1 ;  /* 0x0000000000017941 */ /* 0x000fea0003800000 */
.L_x_554:
        /* <DEDUP_REMOVED lines=11> */
.L_x_557:
[----:B------:R-:W-:Y:S05]  /*1ad70*/  BSYNC B1 ;  /* 0x0000000000017941 */ /* 0x000fea0003800000 */
.L_x_556:
        /* <DEDUP_REMOVED lines=11> */
.L_x_559:
[----:B------:R-:W-:Y:S05]  /*1ae30*/  BSYNC B1 ;  /* 0x0000000000017941 */ /* 0x000fea0003800000 */
.L_x_558:
        /* <DEDUP_REMOVED lines=10> */
.L_x_561:
[----:B------:R-:W-:Y:S05]  /*1aee0*/  BSYNC B1 ;  /* 0x0000000000017941 */ /* 0x000fea0003800000 */
.L_x_560:
        /* <DEDUP_REMOVED lines=11> */
.L_x_563:
[----:B------:R-:W-:Y:S05]  /*1afa0*/  BSYNC B1 ;  /* 0x0000000000017941 */ /* 0x000fea0003800000 */
.L_x_562:
        /* <DEDUP_REMOVED lines=11> */
.L_x_565:
[----:B------:R-:W-:Y:S05]  /*1b060*/  BSYNC B1 ;  /* 0x0000000000017941 */ /* 0x000fea0003800000 */
.L_x_564:
        /* <DEDUP_REMOVED lines=11> */
.L_x_567:
[----:B------:R-:W-:Y:S05]  /*1b120*/  BSYNC B1 ;  /* 0x0000000000017941 */ /* 0x000fea0003800000 */
.L_x_566:
        /* <DEDUP_REMOVED lines=10> */
.L_x_569:
[----:B------:R-:W-:Y:S05]  /*1b1d0*/  BSYNC B1 ;  /* 0x0000000000017941 */ /* 0x000fea0003800000 */
.L_x_568:
        /* <DEDUP_REMOVED lines=11> */
.L_x_571:
[----:B------:R-:W-:Y:S05]  /*1b290*/  BSYNC B1 ;  /* 0x0000000000017941 */ /* 0x000fea0003800000 */
.L_x_570:
        /* <DEDUP_REMOVED lines=11> */
.L_x_573:
[----:B------:R-:W-:Y:S05]  /*1b350*/  BSYNC B1 ;  /* 0x0000000000017941 */ /* 0x000fea0003800000 */
.L_x_572:
        /* <DEDUP_REMOVED lines=11> */
.L_x_575:
[----:B------:R-:W-:Y:S05]  /*1b410*/  BSYNC B1 ;  /* 0x0000000000017941 */ /* 0x000fea0003800000 */
.L_x_574:
        /* <DEDUP_REMOVED lines=10> */
.L_x_577:
[----:B------:R-:W-:Y:S05]  /*1b4c0*/  BSYNC B1 ;  /* 0x0000000000017941 */ /* 0x000fea0003800000 */
.L_x_576:
        /* <DEDUP_REMOVED lines=11> */
.L_x_579:
[----:B------:R-:W-:Y:S05]  /*1b580*/  BSYNC B1 ;  /* 0x0000000000017941 */ /* 0x000fea0003800000 */
.L_x_578:
        /* <DEDUP_REMOVED lines=10> */
.L_x_581:
[----:B------:R-:W-:Y:S05]  /*1b630*/  BSYNC B1 ;  /* 0x0000000000017941 */ /* 0x000fea0003800000 */
.L_x_580:
[----:B------:R-:W2:Y:S01]  /*1b640*/  LDL.LU R223, [R1+0x2d4] ;  /* 0x0002d40001df7983 */ /* 0x000ea20000300800 */
[----:B-----5:R-:W-:Y:S01]  /*1b650*/  HADD2.F32 R222, -RZ, R219.H0_H0 ;  /* 0x200000dbffde7230 */ /* 0x020fe20000004100 */
        /* <DEDUP_REMOVED lines=8> */
.L_x_583:
[----:B------:R-:W-:Y:S05]  /*1b6e0*/  BSYNC B1 ;  /* 0x0000000000017941 */ /* 0x000fea0003800000 */
.L_x_582:
[----:B------:R-:W3:Y:S01]  /*1b6f0*/  LDL.LU R223, [R1+0x2d8] ;  /* 0x0002d80001df7983 */ /* 0x000ee20000300800 */
[----:B--2--5:R-:W-:Y:S01]  /*1b700*/  HADD2.F32 R222, -RZ, R219.H0_H0 ;  /* 0x200000dbffde7230 */ /* 0x024fe20000004100 */
        /* <DEDUP_REMOVED lines=8> */
.L_x_585:
[----:B------:R-:W-:Y:S05]  /*1b790*/  BSYNC B1 ;  /* 0x0000000000017941 */ /* 0x000fea0003800000 */
.L_x_584:
[----:B------:R-:W4:Y:S01]  /*1b7a0*/  LDL.LU R223, [R1+0x2dc] ;  /* 0x0002dc0001df7983 */ /* 0x000f220000300800 */
[----:B--2--5:R-:W-:Y:S01]  /*1b7b0*/  HADD2.F32 R222, -RZ, R219.H0_H0 ;  /* 0x200000dbffde7230 */ /* 0x024fe20000004100 */
[----:B------:R-:W-:Y:S01]  /*1b7c0*/  ISETP.GT.AND P5, PT, R0, 0x100, P3 ;  /* 0x000001000000780c */ /* 0x000fe20001fa4270 */
[----:B------:R-:W-:Y:S03]  /*1b7d0*/  BSSY B1, `(.L_x_586) ;  /* 0x0000007000017945 */ /* 0x000fe60003800000 */
[----:B------:R-:W-:-:S04]  /*1b7e0*/  FMUL R222, R222, R16 ;  /* 0x00000010dede7220 */ /* 0x000fc80000400000 */
[----:B----4-:R-:W-:-:S05]  /*1b7f0*/  FFMA R222, R223, R2, R222 ;  /* 0x00000002dfde7223 */ /* 0x010fca00000000de */
[----:B------:R-:W-:-:S05]  /*1b800*/  F2FP.F16.F32.PACK_AB R222, RZ, R222 ;  /* 0x000000deffde723e */ /* 0x000fca00000000ff */
[----:B------:R2:W-:Y:S01]  /*1b810*/  @P4 STG.E.U16 desc[UR36][R216.64+0x152], R222 ;  /* 0x000152ded8004986 */ /* 0x0005e2000c101524 */
[----:B------:R-:W-:Y:S05]  /*1b820*/  @!P5 BRA `(.L_x_587) ;  /* 0x000000000004d947 */ /* 0x000fea0003800000 */
[----:B------:R4:W5:Y:S02]  /*1b830*/  LDG.E.LTC128B.U16 R219, desc[UR36][R10.64+0x160] ;  /* 0x000160240adb7981 */ /* 0x000964000c1e1520 */
.L_x_587:
[----:B------:R-:W-:Y:S05]  /*1b840*/  BSYNC B1 ;  /* 0x0000000000017941 */ /* 0x000fea0003800000 */
.L_x_586:
        /* <DEDUP_REMOVED lines=10> */
.L_x_589:
[----:B------:R-:W-:Y:S05]  /*1b8f0*/  BSYNC B1 ;  /* 0x0000000000017941 */ /* 0x000fea0003800000 */
.L_x_588:
        /* <DEDUP_REMOVED lines=10> */
.L_x_591:
[----:B------:R-:W-:Y:S05]  /*1b9a0*/  BSYNC B1 ;  /* 0x0000000000017941 */ /* 0x000fea0003800000 */
.L_x_590:
        /* <DEDUP_REMOVED lines=10> */
.L_x_593:
[----:B------:R-:W-:Y:S05]  /*1ba50*/  BSYNC B1 ;  /* 0x0000000000017941 */ /* 0x000fea0003800000 */
.L_x_592:
        /* <DEDUP_REMOVED lines=10> */
.L_x_595:
[----:B------:R-:W-:Y:S05]  /*1bb00*/  BSYNC B1 ;  /* 0x0000000000017941 */ /* 0x000fea0003800000 */
.L_x_594:
        /* <DEDUP_REMOVED lines=10> */
.L_x_597:
[----:B------:R-:W-:Y:S05]  /*1bbb0*/  BSYNC B1 ;  /* 0x0000000000017941 */ /* 0x000fea0003800000 */
.L_x_596:
        /* <DEDUP_REMOVED lines=10> */
.L_x_599:
[----:B------:R-:W-:Y:S05]  /*1bc60*/  BSYNC B1 ;  /* 0x0000000000017941 */ /* 0x000fea0003800000 */
.L_x_598:
        /* <DEDUP_REMOVED lines=10> */
.L_x_601:
[----:B------:R-:W-:Y:S05]  /*1bd10*/  BSYNC B1 ;  /* 0x0000000000017941 */ /* 0x000fea0003800000 */
.L_x_600:
[----:B------:R-:W4:Y:S01]  /*1bd20*/  LDL.LU R223, [R1+0x2fc] ;  /* 0x0002fc0001df7983 */ /* 0x000f220000300800 */
[----:B--2--5:R-:W-:Y:S01]  /*1bd30*/  HADD2.F32 R222, -RZ, R219.H0_H0 ;  /* 0x200000dbffde7230 */ /* 0x024fe20000004100 */
[----:B------:R-:W-:Y:S01]  /*1bd40*/  ISETP.GT.AND P3, PT, R3, 0xc0, PT ;  /* 0x000000c00300780c */ /* 0x000fe20003f64270 */
[----:B------:R-:W-:Y:S01]  /*1bd50*/  BSSY B1, `(.L_x_602) ;  /* 0x000000e000017945 */ /* 0x000fe20003800000 */
[----:B------:R-:W-:Y:S02]  /*1bd60*/  LOP3.LUT R17, R17, 0xfffffffe, RZ, 0xc0, !PT ;  /* 0xfffffffe11117812 */ /* 0x000fe400078ec0ff */
[----:B------:R-:W-:Y:S01]  /*1bd70*/  FMUL R222, R222, R16 ;  /* 0x00000010dede7220 */ /* 0x000fe20000400000 */
[----:B------:R-:W-:-:S08]  /*1bd80*/  ISETP.GT.AND P1, PT, R0, RZ, P3 ;  /* 0x000000ff0000720c */ /* 0x000fd00001f24270 */
[----:B------:R-:W-:Y:S01]  /*1bd90*/  @P3 LOP3.LUT R17, R17, 0x1, RZ, 0xfc, !PT ;  /* 0x0000000111113812 */ /* 0x000fe200078efcff */
[----:B----4-:R-:W-:Y:S01]  /*1bda0*/  FFMA R222, R223, R2, R222 ;  /* 0x00000002dfde7223 */ /* 0x010fe200000000de */
[----:B------:R-:W-:-:S04]  /*1bdb0*/  @P0 IMAD.MOV.U32 R223, RZ, RZ, R217 ;  /* 0x000000ffffdf0224 */ /* 0x000fc800078e00d9 */
[----:B------:R-:W-:-:S04]  /*1bdc0*/  F2FP.F16.F32.PACK_AB R222, RZ, R222 ;  /* 0x000000deffde723e */ /* 0x000fc800000000ff */
[----:B------:R-:W-:Y:S01]  /*1bdd0*/  PRMT R224, R222, 0x7610, R224 ;  /* 0x00007610dee07816 */ /* 0x000fe200000000e0 */
[--C-:B------:R-:W-:Y:S01]  /*1bde0*/  @P0 IMAD.MOV.U32 R222, RZ, RZ, R216.reuse ;  /* 0x000000ffffde0224 */ /* 0x100fe200078e00d8 */
[----:B------:R-:W-:-:S04]  /*1bdf0*/  PRMT R216, R219, 0x7610, R216 ;  /* 0x00007610dbd87816 */ /* 0x000fc800000000d8 */
[----:B------:R2:W-:Y:S01]  /*1be00*/  @P0 STG.E.U16 desc[UR36][R222.64+0x172], R224 ;  /* 0x000172e0de000986 */ /* 0x0005e2000c101524 */
[----:B------:R-:W-:Y:S05]  /*1be10*/  @!P1 BRA `(.L_x_603) ;  /* 0x0000000000049947 */ /* 0x000fea0003800000 */
[----:B------:R4:W5:Y:S02]  /*1be20*/  LDG.E.LTC128B.U16 R216, desc[UR36][R20.64+0x180] ;  /* 0x0001802414d87981 */ /* 0x000964000c1e1520 */
.L_x_603:
[----:B------:R-:W-:Y:S05]  /*1be30*/  BSYNC B1 ;  /* 0x0000000000017941 */ /* 0x000fea0003800000 */
.L_x_602:
[----:B------:R-:W3:Y:S01]  /*1be40*/  LDL.LU R219, [R1] ;  /* 0x0000000001db7983 */ /* 0x000ee20000300800 */
[----:B-----5:R-:W-:Y:S01]  /*1be50*/  HADD2.F32 R217, -RZ, R216.H0_H0 ;  /* 0x200000d8ffd97230 */ /* 0x020fe20000004100 */
        /* <DEDUP_REMOVED lines=11> */
.L_x_605:
[----:B------:R-:W-:Y:S05]  /*1bf10*/  BSYNC B1 ;  /* 0x0000000000017941 */ /* 0x000fea0003800000 */
.L_x_604:
[----:B------:R-:W2:Y:S01]  /*1bf20*/  LDL.LU R219, [R1+0x4] ;  /* 0x0000040001db7983 */ /* 0x000ea20000300800 */
[----:B---3-5:R-:W-:Y:S01]  /*1bf30*/  HADD2.F32 R217, -RZ, R216.H0_H0 ;  /* 0x200000d8ffd97230 */ /* 0x028fe20000004100 */
        /* <DEDUP_REMOVED lines=8> */
.L_x_607:
[----:B------:R-:W-:Y:S05]  /*1bfc0*/  BSYNC B1 ;  /* 0x0000000000017941 */ /* 0x000fea0003800000 */
.L_x_606:
        /* <DEDUP_REMOVED lines=10> */
.L_x_609:
[----:B------:R-:W-:Y:S05]  /*1c070*/  BSYNC B1 ;  /* 0x0000000000017941 */ /* 0x000fea0003800000 */
.L_x_608:
[----:B------:R-:W3:Y:S01]  /*1c080*/  LDL.LU R219, [R1+0xc] ;  /* 0x00000c0001db7983 */ /* 0x000ee20000300800 */
[----:B--2--5:R-:W-:Y:S01]  /*1c090*/  HADD2.F32 R217, -RZ, R216.H0_H0 ;  /* 0x200000d8ffd97230 */ /* 0x024fe20000004100 */
        /* <DEDUP_REMOVED lines=11> */
.L_x_611:
[----:B------:R-:W-:Y:S05]  /*1c150*/  BSYNC B1 ;  /* 0x0000000000017941 */ /* 0x000fea0003800000 */
.L_x_610:
        /* <DEDUP_REMOVED lines=13> */
.L_x_613:
[----:B------:R-:W-:Y:S05]  /*1c230*/  BSYNC B1 ;  /* 0x0000000000017941 */ /* 0x000fea0003800000 */
.L_x_612:
        /* <DEDUP_REMOVED lines=10> */
.L_x_615:
[----:B------:R-:W-:Y:S05]  /*1c2e0*/  BSYNC B1 ;  /* 0x0000000000017941 */ /* 0x000fea0003800000 */
.L_x_614:
        /* <DEDUP_REMOVED lines=10> */
.L_x_617:
[----:B------:R-:W-:Y:S05]  /*1c390*/  BSYNC B1 ;  /* 0x0000000000017941 */ /* 0x000fea0003800000 */
.L_x_616:
        /* <DEDUP_REMOVED lines=13> */
.L_x_619:
[----:B------:R-:W-:Y:S05]  /*1c470*/  BSYNC B1 ;  /* 0x0000000000017941 */ /* 0x000fea0003800000 */
.L_x_618:
[----:B------:R-:W4:Y:S01]  /*1c480*/  LDL.LU R219, [R1+0x20] ;  /* 0x0000200001db7983 */ /* 0x000f220000300800 */
[----:B--2--5:R-:W-:Y:S01]  /*1c490*/  HADD2.F32 R217, -RZ, R216.H0_H0 ;  /* 0x200000d8ffd97230 */ /* 0x024fe20000004100 */
[----:B------:R-:W-:Y:S01]  /*1c4a0*/  ISETP.GT.AND P1, PT, R3, 0xd1, PT ;  /* 0x000000d10300780c */ /* 0x000fe20003f24270 */
[----:B------:R-:W-:Y:S01]  /*1c4b0*/  BSSY B1, `(.L_x_620) ;  /* 0x000000a000017945 */ /* 0x000fe20003800000 */
[----:B------:R-:W-:Y:S02]  /*1c4c0*/  LOP3.LUT R17, R17, 0xffffffbf, RZ, 0xc0, !PT ;  /* 0xffffffbf11117812 */ /* 0x000fe400078ec0ff */
[----:B------:R-:W-:-:S09]  /*1c4d0*/  FMUL R217, R217, R16 ;  /* 0x00000010d9d97220 */ /* 0x000fd20000400000 */
[----:B------:R-:W-:Y:S01]  /*1c4e0*/  @P1 LOP3.LUT R17, R17, 0x40, RZ, 0xfc, !PT ;  /* 0x0000004011111812 */ /* 0x000fe200078efcff */
[----:B----4-:R-:W-:-:S05]  /*1c4f0*/  FFMA R217, R219, R2, R217 ;  /* 0x00000002dbd97223 */ /* 0x010fca00000000d9 */
[----:B------:R-:W-:-:S05]  /*1c500*/  F2FP.F16.F32.PACK_AB R217, RZ, R217 ;  /* 0x000000d9ffd9723e */ /* 0x000fca00000000ff */
[----:B------:R2:W-:Y:S01]  /*1c510*/  @P0 STG.E.U16 desc[UR36][R4.64+0x1a0], R217 ;  /* 0x0001a0d904000986 */ /* 0x0005e2000c101524 */
[----:B------:R-:W-:-:S13]  /*1c520*/  ISETP.GT.AND P0, PT, R0, RZ, P1 ;  /* 0x000000ff0000720c */ /* 0x000fda0000f04270 */
[----:B--2---:R-:W-:Y:S05]  /*1c530*/  @!P0 BRA `(.L_x_621) ;  /* 0x0000000000048947 */ /* 0x004fea0003800000 */
[----:B------:R2:W5:Y:S02]  /*1c540*/  LDG.E.LTC128B.U16 R216, desc[UR36][R20.64+0x1a2] ;  /* 0x0001a22414d87981 */ /* 0x000564000c1e1520 */
.L_x_621:
[----:B------:R-:W-:Y:S05]  /*1c550*/  BSYNC B1 ;  /* 0x0000000000017941 */ /* 0x000fea0003800000 */
.L_x_620:
[----:B------:R-:W4:Y:S01]  /*1c560*/  LDL.LU R219, [R1+0x24] ;  /* 0x0000240001db7983 */ /* 0x000f220000300800 */
[----:B-----5:R-:W-:Y:S01]  /*1c570*/  HADD2.F32 R217, -RZ, R216.H0_H0 ;  /* 0x200000d8ffd97230 */ /* 0x020fe20000004100 */
[----:B------:R-:W-:Y:S04]  /*1c580*/  BSSY B1, `(.L_x_622) ;  /* 0x0000008000017945 */ /* 0x000fe80003800000 */
[----:B------:R-:W-:-:S04]  /*1c590*/  FMUL R217, R217, R16 ;  /* 0x00000010d9d97220 */ /* 0x000fc80000400000 */
[----:B----4-:R-:W-:-:S05]  /*1c5a0*/  FFMA R217, R219, R2, R217 ;  /* 0x00000002dbd97223 */ /* 0x010fca00000000d9 */
[----:B------:R-:W-:-:S05]  /*1c5b0*/  F2FP.F16.F32.PACK_AB R217, RZ, R217 ;  /* 0x000000d9ffd9723e */ /* 0x000fca00000000ff */
[----:B------:R4:W-:Y:S01]  /*1c5c0*/  @P0 STG.E.U16 desc[UR36][R4.64+0x1a2], R217 ;  /* 0x0001a2d904000986 */ /* 0x0009e2000c101524 */
[----:B------:R-:W-:-:S13]  /*1c5d0*/  ISETP.GT.AND P0, PT, R0, 0x8, P2 ;  /* 0x000000080000780c */ /* 0x000fda0001704270 */
[----:B----4-:R-:W-:Y:S05]  /*1c5e0*/  @!P0 BRA `(.L_x_623) ;  /* 0x0000000000048947 */ /* 0x010fea0003800000 */
[----:B------:R4:W5:Y:S02]  /*1c5f0*/  LDG.E.LTC128B.U16 R216, desc[UR36][R18.64+0x1a0] ;  /* 0x0001a02412d87981 */ /* 0x000964000c1e1520 */
.L_x_623:
[----:B------:R-:W-:Y:S05]  /*1c600*/  BSYNC B1 ;  /* 0x0000000000017941 */ /* 0x000fea0003800000 */
.L_x_622:
[----:B------:R-:W2:Y:S01]  /*1c610*/  LDL.LU R222, [R1+0x28] ;  /* 0x0000280001de7983 */ /* 0x000ea20000300800 */
[----:B-----5:R-:W-:Y:S01]  /*1c620*/  HADD2.F32 R217, -RZ, R216.H0_H0 ;  /* 0x200000d8ffd97230 */ /* 0x020fe20000004100 */
[----:B------:R-:W-:Y:S01]  /*1c630*/  BSSY B1, `(.L_x_624) ;  /* 0x0000009000017945 */ /* 0x000fe20003800000 */
[----:B------:R-:W-:-:S03]  /*1c640*/  PRMT R219, R216, 0x7610, R219 ;  /* 0x00007610d8db7816 */ /* 0x000fc600000000db */
[----:B------:R-:W-:-:S04]  /*1c650*/  FMUL R217, R217, R16 ;  /* 0x00000010d9d97220 */ /* 0x000fc80000400000 */
[----:B--2---:R-:W-:-:S05]  /*1c660*/  FFMA R217, R222, R2, R217 ;  /* 0x00000002ded97223 */ /* 0x004fca00000000d9 */
[----:B------:R-:W-:-:S05]  /*1c670*/  F2FP.F16.F32.PACK_AB R217, RZ, R217 ;  /* 0x000000d9ffd9723e */ /* 0x000fca00000000ff */
[----:B------:R2:W-:Y:S01]  /*1c680*/  @P0 STG.E.U16 desc[UR36][R6.64+0x1a0], R217 ;  /* 0x0001a0d906000986 */ /* 0x0005e2000c101524 */
[----:B------:R-:W-:-:S13]  /*1c690*/  ISETP.GT.AND P0, PT, R0, 0x8, P1 ;  /* 0x000000080000780c */ /* 0x000fda0000f04270 */
[----:B--2---:R-:W-:Y:S05]  /*1c6a0*/  @!P0 BRA `(.L_x_625) ;  /* 0x0000000000048947 */ /* 0x004fea0003800000 */
[----:B------:R2:W5:Y:S02]  /*1c6b0*/  LDG.E.LTC128B.U16 R219, desc[UR36][R18.64+0x1a2] ;  /* 0x0001a22412db7981 */ /* 0x000564000c1e1520 */
.L_x_625:
[----:B------:R-:W-:Y:S05]  /*1c6c0*/  BSYNC B1 ;  /* 0x0000000000017941 */ /* 0x000fea0003800000 */
.L_x_624:
        /* <DEDUP_REMOVED lines=10> */
[----:B------:R-:W-:-:S05]  /*1c770*/  IADD3 R222, P0, R228, R220, RZ ;  /* 0x000000dce4de7210 */ /* 0x000fca0007f1e0ff */
[----:B------:R-:W-:Y:S01]  /*1c780*/  IMAD.X R223, R226, 0x1, R221, P0 ;  /* 0x00000001e2df7824 */ /* 0x000fe200000e06dd */
[----:B---3--:R-:W-:-:S05]  /*1c790*/  IADD3 R216, P0, R228, R22, RZ ;  /* 0x00000016e4d87210 */ /* 0x008fca0007f1e0ff */
[----:B------:R-:W-:Y:S01]  /*1c7a0*/  IMAD.X R217, R226, 0x1, R23, P0 ;  /* 0x00000001e2d97824 */ /* 0x000fe200000e0617 */
[----:B------:R-:W-:-:S13]  /*1c7b0*/  ISETP.GT.AND P0, PT, R0, RZ, P2 ;  /* 0x000000ff0000720c */ /* 0x000fda0001704270 */
[----:B------:R-:W-:Y:S05]  /*1c7c0*/  @!P0 BRA `(.L_x_627) ;  /* 0x0000000000048947 */ /* 0x000fea0003800000 */
[----:B------:R3:W5:Y:S02]  /*1c7d0*/  LDG.E.LTC128B.U16 R219, desc[UR36][R20.64+0x1b0] ;  /* 0x0001b02414db7981 */ /* 0x000764000c1e1520 */
.L_x_627:
[----:B------:R-:W-:Y:S05]  /*1c7e0*/  BSYNC B1 ;  /* 0x0000000000017941 */ /* 0x000fea0003800000 */
.L_x_626:
        /* <DEDUP_REMOVED lines=13> */
.L_x_629:
[----:B------:R-:W-:Y:S05]  /*1c8c0*/  BSYNC B1 ;  /* 0x0000000000017941 */ /* 0x000fea0003800000 */
.L_x_628:
        /* <DEDUP_REMOVED lines=10> */
.L_x_631:
[----:B------:R-:W-:Y:S05]  /*1c970*/  BSYNC B1 ;  /* 0x0000000000017941 */ /* 0x000fea0003800000 */
.L_x_630:
        /* <DEDUP_REMOVED lines=10> */
.L_x_633:
[----:B------:R-:W-:Y:S05]  /*1ca20*/  BSYNC B1 ;  /* 0x0000000000017941 */ /* 0x000fea0003800000 */
.L_x_632:
        /* <DEDUP_REMOVED lines=13> */
.L_x_635:
[----:B------:R-:W-:Y:S05]  /*1cb00*/  BSYNC B1 ;  /* 0x0000000000017941 */ /* 0x000fea0003800000 */
.L_x_634:
        /* <DEDUP_REMOVED lines=13> */
.L_x_637:
[----:B------:R-:W-:Y:S05]  /*1cbe0*/  BSYNC B1 ;  /* 0x0000000000017941 */ /* 0x000fea0003800000 */
.L_x_636:
        /* <DEDUP_REMOVED lines=10> */
.L_x_639:
[----:B------:R-:W-:Y:S05]  /*1cc90*/  BSYNC B1 ;  /* 0x0000000000017941 */ /* 0x000fea0003800000 */
.L_x_638:
        /* <DEDUP_REMOVED lines=10> */
.L_x_641:
[----:B------:R-:W-:Y:S05]  /*1cd40*/  BSYNC B1 ;  /* 0x0000000000017941 */ /* 0x000fea0003800000 */
.L_x_640:
        /* <DEDUP_REMOVED lines=13> */
.L_x_643:
[----:B------:R-:W-:Y:S05]  /*1ce20*/  BSYNC B1 ;  /* 0x0000000000017941 */ /* 0x000fea0003800000 */
.L_x_642:
        /* <DEDUP_REMOVED lines=13> */
.L_x_645:
[----:B------:R-:W-:Y:S05]  /*1cf00*/  BSYNC B1 ;  /* 0x0000000000017941 */ /* 0x000fea0003800000 */
.L_x_644:
        /* <DEDUP_REMOVED lines=10> */
.L_x_647:
[----:B------:R-:W-:Y:S05]  /*1cfb0*/  BSYNC B1 ;  /* 0x0000000000017941 */ /* 0x000fea0003800000 */
.L_x_646:
        /* <DEDUP_REMOVED lines=10> */
.L_x_649:
[----:B------:R-:W-:Y:S05]  /*1d060*/  BSYNC B1 ;  /* 0x0000000000017941 */ /* 0x000fea0003800000 */
.L_x_648:
        /* <DEDUP_REMOVED lines=13> */
.L_x_651:
[----:B------:R-:W-:Y:S05]  /*1d140*/  BSYNC B1 ;  /* 0x0000000000017941 */ /* 0x000fea0003800000 */
.L_x_650:
        /* <DEDUP_REMOVED lines=13> */
.L_x_653:
[----:B------:R-:W-:Y:S05]  /*1d220*/  BSYNC B1 ;  /* 0x0000000000017941 */ /* 0x000fea0003800000 */
.L_x_652:
        /* <DEDUP_REMOVED lines=10> */
.L_x_655:
[----:B------:R-:W-:Y:S05]  /*1d2d0*/  BSYNC B1 ;  /* 0x0000000000017941 */ /* 0x000fea0003800000 */
.L_x_654:
        /* <DEDUP_REMOVED lines=10> */
.L_x_657:
[----:B------:R-:W-:Y:S05]  /*1d380*/  BSYNC B1 ;  /* 0x0000000000017941 */ /* 0x000fea0003800000 */
.L_x_656:
        /* <DEDUP_REMOVED lines=13> */
.L_x_659:
[----:B------:R-:W-:Y:S05]  /*1d460*/  BSYNC B1 ;  /* 0x0000000000017941 */ /* 0x000fea0003800000 */
.L_x_658:
        /* <DEDUP_REMOVED lines=13> */
.L_x_661:
[----:B------:R-:W-:Y:S05]  /*1d540*/  BSYNC B1 ;  /* 0x0000000000017941 */ /* 0x000fea0003800000 */
.L_x_660:
        /* <DEDUP_REMOVED lines=10> */
.L_x_663:
[----:B------:R-:W-:Y:S05]  /*1d5f0*/  BSYNC B1 ;  /* 0x0000000000017941 */ /* 0x000fea0003800000 */
.L_x_662:
        /* <DEDUP_REMOVED lines=10> */
.L_x_665:
[----:B------:R-:W-:Y:S05]  /*1d6a0*/  BSYNC B1 ;  /* 0x0000000000017941 */ /* 0x000fea0003800000 */
.L_x_664:
        /* <DEDUP_REMOVED lines=13> */
.L_x_667:
[----:B------:R-:W-:Y:S05]  /*1d780*/  BSYNC B1 ;  /* 0x0000000000017941 */ /* 0x000fea0003800000 */
.L_x_666:
        /* <DEDUP_REMOVED lines=13> */
.L_x_669:
[----:B------:R-:W-:Y:S05]  /*1d860*/  BSYNC B1 ;  /* 0x0000000000017941 */ /* 0x000fea0003800000 */
.L_x_668:
        /* <DEDUP_REMOVED lines=10> */
.L_x_671:
[----:B------:R-:W-:Y:S05]  /*1d910*/  BSYNC B1 ;  /* 0x0000000000017941 */ /* 0x000fea0003800000 */
.L_x_670:
        /* <DEDUP_REMOVED lines=10> */
.L_x_673:
[----:B------:R-:W-:Y:S05]  /*1d9c0*/  BSYNC B1 ;  /* 0x0000000000017941 */ /* 0x000fea0003800000 */
.L_x_672:
        /* <DEDUP_REMOVED lines=13> */
.L_x_675:
[----:B------:R-:W-:Y:S05]  /*1daa0*/  BSYNC B1 ;  /* 0x0000000000017941 */ /* 0x000fea0003800000 */
.L_x_674:
        /* <DEDUP_REMOVED lines=13> */
.L_x_677:
[----:B------:R-:W-:Y:S05]  /*1db80*/  BSYNC B1 ;  /* 0x0000000000017941 */ /* 0x000fea0003800000 */
.L_x_676:
        /* <DEDUP_REMOVED lines=10> */
.L_x_679:
[----:B------:R-:W-:Y:S05]  /*1dc30*/  BSYNC B1 ;  /* 0x0000000000017941 */ /* 0x000fea0003800000 */
.L_x_678:
        /* <DEDUP_REMOVED lines=10> */
.L_x_681:
[----:B------:R-:W-:Y:S05]  /*1dce0*/  BSYNC B1 ;  /* 0x0000000000017941 */ /* 0x000fea0003800000 */
.L_x_680:
        /* <DEDUP_REMOVED lines=13> */
.L_x_683:
[----:B------:R-:W-:Y:S05]  /*1ddc0*/  BSYNC B1 ;  /* 0x0000000000017941 */ /* 0x000fea0003800000 */
.L_x_682:
        /* <DEDUP_REMOVED lines=13> */
.L_x_685:
[----:B------:R-:W-:Y:S05]  /*1dea0*/  BSYNC B1 ;  /* 0x0000000000017941 */ /* 0x000fea0003800000 */
.L_x_684:
        /* <DEDUP_REMOVED lines=10> */
.L_x_687:
[----:B------:R-:W-:Y:S05]  /*1df50*/  BSYNC B1 ;  /* 0x0000000000017941 */ /* 0x000fea0003800000 */
.L_x_686:
        /* <DEDUP_REMOVED lines=10> */
.L_x_689:
[----:B------:R-:W-:Y:S05]  /*1e000*/  BSYNC B1 ;  /* 0x0000000000017941 */ /* 0x000fea0003800000 */
.L_x_688:
        /* <DEDUP_REMOVED lines=13> */
.L_x_691:
[----:B------:R-:W-:Y:S05]  /*1e0e0*/  BSYNC B1 ;  /* 0x0000000000017941 */ /* 0x000fea0003800000 */
.L_x_690:
        /* <DEDUP_REMOVED lines=13> */
.L_x_693:
[----:B------:R-:W-:Y:S05]  /*1e1c0*/  BSYNC B1 ;  /* 0x0000000000017941 */ /* 0x000fea0003800000 */
.L_x_692:
        /* <DEDUP_REMOVED lines=10> */
.L_x_695:
[----:B------:R-:W-:Y:S05]  /*1e270*/  BSYNC B1 ;  /* 0x0000000000017941 */ /* 0x000fea0003800000 */
.L_x_694:
        /* <DEDUP_REMOVED lines=10> */
.L_x_697:
[----:B------:R-:W-:Y:S05]  /*1e320*/  BSYNC B1 ;  /* 0x0000000000017941 */ /* 0x000fea0003800000 */
.L_x_696:
        /* <DEDUP_REMOVED lines=13> */
.L_x_699:
[----:B------:R-:W-:Y:S05]  /*1e400*/  BSYNC B1 ;  /* 0x0000000000017941 */ /* 0x000fea0003800000 */
.L_x_698:
        /* <DEDUP_REMOVED lines=13> */
.L_x_701:
[----:B------:R-:W-:Y:S05]  /*1e4e0*/  BSYNC B1 ;  /* 0x0000000000017941 */ /* 0x000fea0003800000 */
.L_x_700:
        /* <DEDUP_REMOVED lines=10> */
.L_x_703:
[----:B------:R-:W-:Y:S05]  /*1e590*/  BSYNC B1 ;  /* 0x0000000000017941 */ /* 0x000fea0003800000 */
.L_x_702:
        /* <DEDUP_REMOVED lines=10> */
.L_x_705:
[----:B------:R-:W-:Y:S05]  /*1e640*/  BSYNC B1 ;  /* 0x0000000000017941 */ /* 0x000fea0003800000 */
.L_x_704:
        /* <DEDUP_REMOVED lines=13> */
.L_x_707:
[----:B------:R-:W-:Y:S05]  /*1e720*/  BSYNC B1 ;  /* 0x0000000000017941 */ /* 0x000fea0003800000 */
.L_x_706:
        /* <DEDUP_REMOVED lines=13> */
.L_x_709:
[----:B------:R-:W-:Y:S05]  /*1e800*/  BSYNC B1 ;  /* 0x0000000000017941 */ /* 0x000fea0003800000 */
.L_x_708:
        /* <DEDUP_REMOVED lines=10> */
.L_x_711:
[----:B------:R-:W-:Y:S05]  /*1e8b0*/  BSYNC B1 ;  /* 0x0000000000017941 */ /* 0x000fea0003800000 */
.L_x_710:
        /* <DEDUP_REMOVED lines=10> */
.L_x_713:
[----:B------:R-:W-:Y:S05]  /*1e960*/  BSYNC B1 ;  /* 0x0000000000017941 */ /* 0x000fea0003800000 */
.L_x_712:
        /* <DEDUP_REMOVED lines=13> */
.L_x_715:
[----:B------:R-:W-:Y:S05]  /*1ea40*/  BSYNC B1 ;  /* 0x0000000000017941 */ /* 0x000fea0003800000 */
.L_x_714:
        /* <DEDUP_REMOVED lines=13> */
.L_x_717:
[----:B------:R-:W-:Y:S05]  /*1eb20*/  BSYNC B1 ;  /* 0x0000000000017941 */ /* 0x000fea0003800000 */
.L_x_716:
        /* <DEDUP_REMOVED lines=10> */
.L_x_719:
[----:B------:R-:W-:Y:S05]  /*1ebd0*/  BSYNC B1 ;  /* 0x0000000000017941 */ /* 0x000fea0003800000 */
.L_x_718:
        /* <DEDUP_REMOVED lines=10> */
.L_x_721:
[----:B------:R-:W-:Y:S05]  /*1ec80*/  BSYNC B1 ;  /* 0x0000000000017941 */ /* 0x000fea0003800000 */
.L_x_720:
        /* <DEDUP_REMOVED lines=13> */
.L_x_723:
[----:B------:R-:W-:Y:S05]  /*1ed60*/  BSYNC B1 ;  /* 0x0000000000017941 */ /* 0x000fea0003800000 */
.L_x_722:
        /* <DEDUP_REMOVED lines=13> */
.L_x_725:
[----:B------:R-:W-:Y:S05]  /*1ee40*/  BSYNC B1 ;  /* 0x0000000000017941 */ /* 0x000fea0003800000 */
.L_x_724:
        /* <DEDUP_REMOVED lines=10> */
.L_x_727:
[----:B------:R-:W-:Y:S05]  /*1eef0*/  BSYNC B1 ;  /* 0x0000000000017941 */ /* 0x000fea0003800000 */
.L_x_726:
        /* <DEDUP_REMOVED lines=10> */
.L_x_729:
[----:B------:R-:W-:Y:S05]  /*1efa0*/  BSYNC B1 ;  /* 0x0000000000017941 */ /* 0x000fea0003800000 */
.L_x_728:
        /* <DEDUP_REMOVED lines=13> */
.L_x_731:
[----:B------:R-:W-:Y:S05]  /*1f080*/  BSYNC B1 ;  /* 0x0000000000017941 */ /* 0x000fea0003800000 */
.L_x_730:
        /* <DEDUP_REMOVED lines=13> */
.L_x_733:
[----:B------:R-:W-:Y:S05]  /*1f160*/  BSYNC B1 ;  /* 0x0000000000017941 */ /* 0x000fea0003800000 */
.L_x_732:
        /* <DEDUP_REMOVED lines=10> */
.L_x_735:
[----:B------:R-:W-:Y:S05]  /*1f210*/  BSYNC B1 ;  /* 0x0000000000017941 */ /* 0x000fea0003800000 */
.L_x_734:
        /* <DEDUP_REMOVED lines=10> */
.L_x_737:
[----:B------:R-:W-:Y:S05]  /*1f2c0*/  BSYNC B1 ;  /* 0x0000000000017941 */ /* 0x000fea0003800000 */
.L_x_736:
        /* <DEDUP_REMOVED lines=13> */
.L_x_739:
[----:B------:R-:W-:Y:S05]  /*1f3a0*/  BSYNC B1 ;  /* 0x0000000000017941 */ /* 0x000fea0003800000 */
.L_x_738:
        /* <DEDUP_REMOVED lines=13> */
.L_x_741:
[----:B------:R-:W-:Y:S05]  /*1f480*/  BSYNC B1 ;  /* 0x0000000000017941 */ /* 0x000fea0003800000 */
.L_x_740:
        /* <DEDUP_REMOVED lines=10> */
.L_x_743:
[----:B------:R-:W-:Y:S05]  /*1f530*/  BSYNC B1 ;  /* 0x0000000000017941 */ /* 0x000fea0003800000 */
.L_x_742:
        /* <DEDUP_REMOVED lines=10> */
.L_x_745:
[----:B------:R-:W-:Y:S05]  /*1f5e0*/  BSYNC B1 ;  /* 0x0000000000017941 */ /* 0x000fea0003800000 */
.L_x_744:
        /* <DEDUP_REMOVED lines=13> */
.L_x_747:
[----:B------:R-:W-:Y:S05]  /*1f6c0*/  BSYNC B1 ;  /* 0x0000000000017941 */ /* 0x000fea0003800000 */
.L_x_746:
        /* <DEDUP_REMOVED lines=13> */
.L_x_749:
[----:B------:R-:W-:Y:S05]  /*1f7a0*/  BSYNC B1 ;  /* 0x0000000000017941 */ /* 0x000fea0003800000 */
.L_x_748:
        /* <DEDUP_REMOVED lines=10> */
.L_x_751:
[----:B------:R-:W-:Y:S05]  /*1f850*/  BSYNC B1 ;  /* 0x0000000000017941 */ /* 0x000fea0003800000 */
.L_x_750:
        /* <DEDUP_REMOVED lines=10> */
.L_x_753:
[----:B------:R-:W-:Y:S05]  /*1f900*/  BSYNC B1 ;  /* 0x0000000000017941 */ /* 0x000fea0003800000 */
.L_x_752:
        /* <DEDUP_REMOVED lines=13> */
.L_x_755:
[----:B------:R-:W-:Y:S05]  /*1f9e0*/  BSYNC B1 ;  /* 0x0000000000017941 */ /* 0x000fea0003800000 */
.L_x_754:
        /* <DEDUP_REMOVED lines=13> */
.L_x_757:
[----:B------:R-:W-:Y:S05]  /*1fac0*/  BSYNC B1 ;  /* 0x0000000000017941 */ /* 0x000fea0003800000 */
.L_x_756:
        /* <DEDUP_REMOVED lines=10> */
.L_x_759:
[----:B------:R-:W-:Y:S05]  /*1fb70*/  BSYNC B1 ;  /* 0x0000000000017941 */ /* 0x000fea0003800000 */
.L_x_758:
        /* <DEDUP_REMOVED lines=10> */
.L_x_761:
[----:B------:R-:W-:Y:S05]  /*1fc20*/  BSYNC B1 ;  /* 0x0000000000017941 */ /* 0x000fea0003800000 */
.L_x_760:
        /* <DEDUP_REMOVED lines=13> */
.L_x_763:
[----:B------:R-:W-:Y:S05]  /*1fd00*/  BSYNC B1 ;  /* 0x0000000000017941 */ /* 0x000fea0003800000 */
.L_x_762:
        /* <DEDUP_REMOVED lines=13> */
.L_x_765:
[----:B------:R-:W-:Y:S05]  /*1fde0*/  BSYNC B1 ;  /* 0x0000000000017941 */ /* 0x000fea0003800000 */
.L_x_764:
        /* <DEDUP_REMOVED lines=10> */
.L_x_767:
[----:B------:R-:W-:Y:S05]  /*1fe90*/  BSYNC B1 ;  /* 0x0000000000017941 */ /* 0x000fea0003800000 */
.L_x_766:
        /* <DEDUP_REMOVED lines=10> */
.L_x_769:
[----:B------:R-:W-:Y:S05]  /*1ff40*/  BSYNC B1 ;  /* 0x0000000000017941 */ /* 0x000fea0003800000 */
.L_x_768:
        /* <DEDUP_REMOVED lines=13> */
.L_x_771:
[----:B------:R-:W-:Y:S05]  /*20020*/  BSYNC B1 ;  /* 0x0000000000017941 */ /* 0x000fea0003800000 */
.L_x_770:
        /* <DEDUP_REMOVED lines=11> */
.L_x_773:
[----:B------:R-:W-:Y:S05]  /*200e0*/  BSYNC B1 ;  /* 0x0000000000017941 */ /* 0x000fea0003800000 */
.L_x_772:
        /* <DEDUP_REMOVED lines=10> */
.L_x_775:
[----:B------:R-:W-:Y:S05]  /*20190*/  BSYNC B1 ;  /* 0x0000000000017941 */ /* 0x000fea0003800000 */
.L_x_774:
        /* <DEDUP_REMOVED lines=10> */
.L_x_777:
[----:B------:R-:W-:Y:S05]  /*20240*/  BSYNC B1 ;  /* 0x0000000000017941 */ /* 0x000fea0003800000 */
.L_x_776:
        /* <DEDUP_REMOVED lines=11> */
.L_x_779:
[----:B------:R-:W-:Y:S05]  /*20300*/  BSYNC B1 ;  /* 0x0000000000017941 */ /* 0x000fea0003800000 */
.L_x_778:
        /* <DEDUP_REMOVED lines=11> */
.L_x_781:
[----:B------:R-:W-:Y:S05]  /*203c0*/  BSYNC B1 ;  /* 0x0000000000017941 */ /* 0x000fea0003800000 */
.L_x_780:
        /* <DEDUP_REMOVED lines=10> */
.L_x_783:
[----:B------:R-:W-:Y:S05]  /*20470*/  BSYNC B1 ;  /* 0x0000000000017941 */ /* 0x000fea0003800000 */
.L_x_782:
        /* <DEDUP_REMOVED lines=10> */
.L_x_785:
[----:B------:R-:W-:Y:S05]  /*20520*/  BSYNC B1 ;  /* 0x0000000000017941 */ /* 0x000fea0003800000 */
.L_x_784:
        /* <DEDUP_REMOVED lines=11> */
.L_x_787:
[----:B------:R-:W-:Y:S05]  /*205e0*/  BSYNC B1 ;  /* 0x0000000000017941 */ /* 0x000fea0003800000 */
.L_x_786:
        /* <DEDUP_REMOVED lines=11> */
.L_x_789:
[----:B------:R-:W-:Y:S05]  /*206a0*/  BSYNC B1 ;  /* 0x0000000000017941 */ /* 0x000fea0003800000 */
.L_x_788:
[----:B0-23--:R-:W2:Y:S01]  /*206b0*/  LDL.LU R20, [R1+0x174] ;  /* 0x0001740001147983 */ /* 0x00dea20000300800 */
[----:B-----5:R-:W-:Y:S01]  /*206c0*/  HADD2.F32 R3, -RZ, R219.H0_H0 ;  /* 0x200000dbff037230 */ /* 0x020fe20000004100 */
[----:B------:R-:W-:Y:S04]  /*206d0*/  BSSY B1, `(.L_x_790) ;  /* 0x0000008000017945 */ /* 0x000fe80003800000 */
[----:B------:R-:W-:-:S04]  /*206e0*/  FMUL R3, R3, R16 ;  /* 0x0000001003037220 */ /* 0x000fc80000400000 */
[----:B--2---:R-:W-:-:S05]  /*206f0*/  FFMA R3, R20, R2, R3 ;  /* 0x0000000214037223 */ /* 0x004fca0000000003 */
[----:B------:R-:W-:-:S05]  /*20700*/  F2FP.F16.F32.PACK_AB R3, RZ, R3 ;  /* 0x00000003ff03723e */ /* 0x000fca00000000ff */
[----:B------:R0:W-:Y:S01]  /*20710*/  @P5 STG.E.U16 desc[UR36][R4.64+0x2f2], R3 ;  /* 0x0002f20304005986 */ /* 0x0001e2000c101524 */
[----:B------:R-:W-:-:S13]  /*20720*/  ISETP.GT.AND P5, PT, R0, 0x8, P1 ;  /* 0x000000080000780c */ /* 0x000fda0000fa4270 */
[----:B0-----:R-:W-:Y:S05]  /*20730*/  @!P5 BRA `(.L_x_791) ;  /* 0x000000000004d947 */ /* 0x001fea0003800000 */
[----:B------:R0:W5:Y:S02]  /*20740*/  LDG.E.LTC128B.U16 R219, desc[UR36][R18.64+0x2f0] ;  /* 0x0002f02412db7981 */ /* 0x000164000c1e1520 */
.L_x_791:
[----:B------:R-:W-:Y:S05]  /*20750*/  BSYNC B1 ;  /* 0x0000000000017941 */ /* 0x000fea0003800000 */
.L_x_790:
[----:B------:R-:W2:Y:S01]  /*20760*/  LDL.LU R4, [R1+0x178] ;  /* 0x0001780001047983 */ /* 0x000ea20000300800 */
[----:B-----5:R-:W-:Y:S01]  /*20770*/  HADD2.F32 R3, -RZ, R219.H0_H0 ;  /* 0x200000dbff037230 */ /* 0x020fe20000004100 */
[----:B------:R-:W-:Y:S01]  /*20780*/  BSSY B1, `(.L_x_792) ;  /* 0x000000a000017945 */ /* 0x000fe20003800000 */
[----:B------:R-:W-:-:S03]  /*20790*/  @P5 IMAD.MOV.U32 R5, RZ, RZ, R7 ;  /* 0x000000ffff055224 */ /* 0x000fc600078e0007 */
[----:B------:R-:W-:-:S04]  /*207a0*/  FMUL R3, R3, R16 ;  /* 0x0000001003037220 */ /* 0x000fc80000400000 */
[----:B--2---:R-:W-:Y:S01]  /*207b0*/  FFMA R3, R4, R2, R3 ;  /* 0x0000000204037223 */ /* 0x004fe20000000003 */
[----:B------:R-:W-:-:S04]  /*207c0*/  @P5 IMAD.MOV.U32 R4, RZ, RZ, R6 ;  /* 0x000000ffff045224 */ /* 0x000fc800078e0006 */
[----:B------:R-:W-:-:S05]  /*207d0*/  F2FP.F16.F32.PACK_AB R3, RZ, R3 ;  /* 0x00000003ff03723e */ /* 0x000fca00000000ff */
[----:B------:R2:W-:Y:S01]  /*207e0*/  @P5 STG.E.U16 desc[UR36][R4.64+0x2f0], R3 ;  /* 0x0002f00304005986 */ /* 0x0005e2000c101524 */
[----:B------:R-:W-:-:S13]  /*207f0*/  ISETP.GT.AND P5, PT, R0, 0x8, P0 ;  /* 0x000000080000780c */ /* 0x000fda00007a4270 */
[----:B--2---:R-:W-:Y:S05]  /*20800*/  @!P5 BRA `(.L_x_793) ;  /* 0x000000000004d947 */ /* 0x004fea0003800000 */
[----:B------:R2:W5:Y:S02]  /*20810*/  LDG.E.LTC128B.U16 R219, desc[UR36][R18.64+0x2f2] ;  /* 0x0002f22412db7981 */ /* 0x000564000c1e1520 */
.L_x_793:
[----:B------:R-:W-:Y:S05]  /*20820*/  BSYNC B1 ;  /* 0x0000000000017941 */ /* 0x000fea0003800000 */
.L_x_792:
        /* <DEDUP_REMOVED lines=11> */
.L_x_795:
[----:B------:R-:W-:Y:S05]  /*208e0*/  BSYNC B1 ;  /* 0x0000000000017941 */ /* 0x000fea0003800000 */
.L_x_794:
[----:B-----5:R-:W-:Y:S01]  /*208f0*/  HADD2.F32 R3, -RZ, R219.H0_H0 ;  /* 0x200000dbff037230 */ /* 0x020fe20000004100 */
[----:B------:R-:W-:Y:S04]  /*20900*/  BSSY B1, `(.L_x_796) ;  /* 0x0000009000017945 */ /* 0x000fe80003800000 */
[----:B------:R-:W-:-:S04]  /*20910*/  FMUL R3, R3, R16 ;  /* 0x0000001003037220 */ /* 0x000fc80000400000 */
[----:B------:R-:W-:-:S05]  /*20920*/  FFMA R3, R120, R2, R3 ;  /* 0x0000000278037223 */ /* 0x000fca0000000003 */
[----:B------:R-:W-:-:S05]  /*20930*/  F2FP.F16.F32.PACK_AB R3, RZ, R3 ;  /* 0x00000003ff03723e */ /* 0x000fca00000000ff */
[----:B------:R0:W-:Y:S01]  /*20940*/  @P5 STG.E.U16 desc[UR36][R220.64+0x180], R3 ;  /* 0x00018003dc005986 */ /* 0x0001e2000c101524 */
[----:B------:R-:W-:-:S04]  /*20950*/  LOP3.LUT P5, RZ, R17, 0x2, RZ, 0xc0, !PT ;  /* 0x0000000211ff7812 */ /* 0x000fc800078ac0ff */
[----:B------:R-:W-:-:S13]  /*20960*/  ISETP.GT.AND P5, PT, R0, 0x80, P5 ;  /* 0x000000800000780c */ /* 0x000fda0002fa4270 */
[----:B0-----:R-:W-:Y:S05]  /*20970*/  @!P5 BRA `(.L_x_797) ;  /* 0x000000000004d947 */ /* 0x001fea0003800000 */
[----:B------:R0:W5:Y:S02]  /*20980*/  LDG.E.LTC128B.U16 R219, desc[UR36][R14.64+0x182] ;  /* 0x000182240edb7981 */ /* 0x000164000c1e1520 */
.L_x_797:
[----:B------:R-:W-:Y:S05]  /*20990*/  BSYNC B1 ;  /* 0x0000000000017941 */ /* 0x000fea0003800000 */
.L_x_796:
        /* <DEDUP_REMOVED lines=10> */
.L_x_799:
[----:B------:R-:W-:Y:S05]  /*20a40*/  BSYNC B1 ;  /* 0x0000000000017941 */ /* 0x000fea0003800000 */
.L_x_798:
        /* <DEDUP_REMOVED lines=10> */
.L_x_801:
[----:B------:R-:W-:Y:S05]  /*20af0*/  BSYNC B1 ;  /* 0x0000000000017941 */ /* 0x000fea0003800000 */
.L_x_800:
        /* <DEDUP_REMOVED lines=10> */
.L_x_803:
[----:B------:R-:W-:Y:S05]  /*20ba0*/  BSYNC B1 ;  /* 0x0000000000017941 */ /* 0x000fea0003800000 */
.L_x_802:
        /* <DEDUP_REMOVED lines=10> */
.L_x_805:
[----:B------:R-:W-:Y:S05]  /*20c50*/  BSYNC B1 ;  /* 0x0000000000017941 */ /* 0x000fea0003800000 */
.L_x_804:
        /* <DEDUP_REMOVED lines=10> */
.L_x_807:
[----:B------:R-:W-:Y:S05]  /*20d00*/  BSYNC B1 ;  /* 0x0000000000017941 */ /* 0x000fea0003800000 */
.L_x_806:
        /* <DEDUP_REMOVED lines=10> */
.L_x_809:
[----:B------:R-:W-:Y:S05]  /*20db0*/  BSYNC B1 ;  /* 0x0000000000017941 */ /* 0x000fea0003800000 */
.L_x_808:
        /* <DEDUP_REMOVED lines=10> */
.L_x_811:
[----:B------:R-:W-:Y:S05]  /*20e60*/  BSYNC B1 ;  /* 0x0000000000017941 */ /* 0x000fea0003800000 */
.L_x_810:
        /* <DEDUP_REMOVED lines=10> */
.L_x_813:
[----:B------:R-:W-:Y:S05]  /*20f10*/  BSYNC B1 ;  /* 0x0000000000017941 */ /* 0x000fea0003800000 */
.L_x_812:
        /* <DEDUP_REMOVED lines=10> */
.L_x_815:
[----:B------:R-:W-:Y:S05]  /*20fc0*/  BSYNC B1 ;  /* 0x0000000000017941 */ /* 0x000fea0003800000 */
.L_x_814:
        /* <DEDUP_REMOVED lines=10> */
.L_x_817:
[----:B------:R-:W-:Y:S05]  /*21070*/  BSYNC B1 ;  /* 0x0000000000017941 */ /* 0x000fea0003800000 */
.L_x_816:
        /* <DEDUP_REMOVED lines=10> */
.L_x_819:
[----:B------:R-:W-:Y:S05]  /*21120*/  BSYNC B1 ;  /* 0x0000000000017941 */ /* 0x000fea0003800000 */
.L_x_818:
        /* <DEDUP_REMOVED lines=10> */
.L_x_821:
[----:B------:R-:W-:Y:S05]  /*211d0*/  BSYNC B1 ;  /* 0x0000000000017941 */ /* 0x000fea0003800000 */
.L_x_820:
        /* <DEDUP_REMOVED lines=10> */
.L_x_823:
[----:B------:R-:W-:Y:S05]  /*21280*/  BSYNC B1 ;  /* 0x0000000000017941 */ /* 0x000fea0003800000 */
.L_x_822:
        /* <DEDUP_REMOVED lines=10> */
.L_x_825:
[----:B------:R-:W-:Y:S05]  /*21330*/  BSYNC B1 ;  /* 0x0000000000017941 */ /* 0x000fea0003800000 */
.L_x_824:
        /* <DEDUP_REMOVED lines=10> */
.L_x_827:
[----:B------:R-:W-:Y:S05]  /*213e0*/  BSYNC B1 ;  /* 0x0000000000017941 */ /* 0x000fea0003800000 */
.L_x_826:
        /* <DEDUP_REMOVED lines=10> */
.L_x_829:
[----:B------:R-:W-:Y:S05]  /*21490*/  BSYNC B1 ;  /* 0x0000000000017941 */ /* 0x000fea0003800000 */
.L_x_828:
        /* <DEDUP_REMOVED lines=10> */
.L_x_831:
[----:B------:R-:W-:Y:S05]  /*21540*/  BSYNC B1 ;  /* 0x0000000000017941 */ /* 0x000fea0003800000 */
.L_x_830:
        /* <DEDUP_REMOVED lines=10> */
.L_x_833:
[----:B------:R-:W-:Y:S05]  /*215f0*/  BSYNC B1 ;  /* 0x0000000000017941 */ /* 0x000fea0003800000 */
.L_x_832:
        /* <DEDUP_REMOVED lines=10> */
.L_x_835:
[----:B------:R-:W-:Y:S05]  /*216a0*/  BSYNC B1 ;  /* 0x0000000000017941 */ /* 0x000fea0003800000 */
.L_x_834:
        /* <DEDUP_REMOVED lines=10> */
.L_x_837:
[----:B------:R-:W-:Y:S05]  /*21750*/  BSYNC B1 ;  /* 0x0000000000017941 */ /* 0x000fea0003800000 */
.L_x_836:
        /* <DEDUP_REMOVED lines=10> */
.L_x_839:
[----:B------:R-:W-:Y:S05]  /*21800*/  BSYNC B1 ;  /* 0x0000000000017941 */ /* 0x000fea0003800000 */
.L_x_838:
        /* <DEDUP_REMOVED lines=10> */
.L_x_841:
[----:B------:R-:W-:Y:S05]  /*218b0*/  BSYNC B1 ;  /* 0x0000000000017941 */ /* 0x000fea0003800000 */
.L_x_840:
        /* <DEDUP_REMOVED lines=10> */
.L_x_843:
[----:B------:R-:W-:Y:S05]  /*21960*/  BSYNC B1 ;  /* 0x0000000000017941 */ /* 0x000fea0003800000 */
.L_x_842:
        /* <DEDUP_REMOVED lines=10> */
.L_x_845:
[----:B------:R-:W-:Y:S05]  /*21a10*/  BSYNC B1 ;  /* 0x0000000000017941 */ /* 0x000fea0003800000 */
.L_x_844:
        /* <DEDUP_REMOVED lines=10> */
.L_x_847:
[----:B------:R-:W-:Y:S05]  /*21ac0*/  BSYNC B1 ;  /* 0x0000000000017941 */ /* 0x000fea0003800000 */
.L_x_846:
        /* <DEDUP_REMOVED lines=10> */
.L_x_849:
[----:B------:R-:W-:Y:S05]  /*21b70*/  BSYNC B1 ;  /* 0x0000000000017941 */ /* 0x000fea0003800000 */
.L_x_848:
        /* <DEDUP_REMOVED lines=10> */
.L_x_851:
[----:B------:R-:W-:Y:S05]  /*21c20*/  BSYNC B1 ;  /* 0x0000000000017941 */ /* 0x000fea0003800000 */
.L_x_850:
        /* <DEDUP_REMOVED lines=10> */
.L_x_853:
[----:B------:R-:W-:Y:S05]  /*21cd0*/  BSYNC B1 ;  /* 0x0000000000017941 */ /* 0x000fea0003800000 */
.L_x_852:
        /* <DEDUP_REMOVED lines=10> */
.L_x_855:
[----:B------:R-:W-:Y:S05]  /*21d80*/  BSYNC B1 ;  /* 0x0000000000017941 */ /* 0x000fea0003800000 */
.L_x_854:
        /* <DEDUP_REMOVED lines=10> */
.L_x_857:
[----:B------:R-:W-:Y:S05]  /*21e30*/  BSYNC B1 ;  /* 0x0000000000017941 */ /* 0x000fea0003800000 */
.L_x_856:
        /* <DEDUP_REMOVED lines=10> */
.L_x_859:
[----:B------:R-:W-:Y:S05]  /*21ee0*/  BSYNC B1 ;  /* 0x0000000000017941 */ /* 0x000fea0003800000 */
.L_x_858:
        /* <DEDUP_REMOVED lines=10> */
.L_x_861:
[----:B------:R-:W-:Y:S05]  /*21f90*/  BSYNC B1 ;  /* 0x0000000000017941 */ /* 0x000fea0003800000 */
.L_x_860:
        /* <DEDUP_REMOVED lines=10> */
.L_x_863:
[----:B------:R-:W-:Y:S05]  /*22040*/  BSYNC B1 ;  /* 0x0000000000017941 */ /* 0x000fea0003800000 */
.L_x_862:
        /* <DEDUP_REMOVED lines=10> */
.L_x_865:
[----:B------:R-:W-:Y:S05]  /*220f0*/  BSYNC B1 ;  /* 0x0000000000017941 */ /* 0x000fea0003800000 */
.L_x_864:
        /* <DEDUP_REMOVED lines=10> */
.L_x_867:
[----:B------:R-:W-:Y:S05]  /*221a0*/  BSYNC B1 ;  /* 0x0000000000017941 */ /* 0x000fea0003800000 */
.L_x_866:
        /* <DEDUP_REMOVED lines=10> */
.L_x_869:
[----:B------:R-:W-:Y:S05]  /*22250*/  BSYNC B1 ;  /* 0x0000000000017941 */ /* 0x000fea0003800000 */
.L_x_868:
        /* <DEDUP_REMOVED lines=10> */
.L_x_871:
[----:B------:R-:W-:Y:S05]  /*22300*/  BSYNC B1 ;  /* 0x0000000000017941 */ /* 0x000fea0003800000 */
.L_x_870:
        /* <DEDUP_REMOVED lines=10> */
.L_x_873:
[----:B------:R-:W-:Y:S05]  /*223b0*/  BSYNC B1 ;  /* 0x0000000000017941 */ /* 0x000fea0003800000 */
.L_x_872:
        /* <DEDUP_REMOVED lines=10> */
.L_x_875:
[----:B------:R-:W-:Y:S05]  /*22460*/  BSYNC B1 ;  /* 0x0000000000017941 */ /* 0x000fea0003800000 */
.L_x_874:
        /* <DEDUP_REMOVED lines=10> */
.L_x_877:
[----:B------:R-:W-:Y:S05]  /*22510*/  BSYNC B1 ;  /* 0x0000000000017941 */ /* 0x000fea0003800000 */
.L_x_876:
        /* <DEDUP_REMOVED lines=10> */
.L_x_879:
[----:B------:R-:W-:Y:S05]  /*225c0*/  BSYNC B1 ;  /* 0x0000000000017941 */ /* 0x000fea0003800000 */
.L_x_878:
        /* <DEDUP_REMOVED lines=10> */
.L_x_881:
[----:B------:R-:W-:Y:S05]  /*22670*/  BSYNC B1 ;  /* 0x0000000000017941 */ /* 0x000fea0003800000 */
.L_x_880:
        /* <DEDUP_REMOVED lines=10> */
.L_x_883:
[----:B------:R-:W-:Y:S05]  /*22720*/  BSYNC B1 ;  /* 0x0000000000017941 */ /* 0x000fea0003800000 */
.L_x_882:
        /* <DEDUP_REMOVED lines=10> */
.L_x_885:
[----:B------:R-:W-:Y:S05]  /*227d0*/  BSYNC B1 ;  /* 0x0000000000017941 */ /* 0x000fea0003800000 */
.L_x_884:
        /* <DEDUP_REMOVED lines=10> */
.L_x_887:
[----:B------:R-:W-:Y:S05]  /*22880*/  BSYNC B1 ;  /* 0x0000000000017941 */ /* 0x000fea0003800000 */
.L_x_886:
        /* <DEDUP_REMOVED lines=10> */
.L_x_889:
[----:B------:R-:W-:Y:S05]  /*22930*/  BSYNC B1 ;  /* 0x0000000000017941 */ /* 0x000fea0003800000 */
.L_x_888:
        /* <DEDUP_REMOVED lines=10> */
.L_x_891:
[----:B------:R-:W-:Y:S05]  /*229e0*/  BSYNC B1 ;  /* 0x0000000000017941 */ /* 0x000fea0003800000 */
.L_x_890:
        /* <DEDUP_REMOVED lines=10> */
.L_x_893:
[----:B------:R-:W-:Y:S05]  /*22a90*/  BSYNC B1 ;  /* 0x0000000000017941 */ /* 0x000fea0003800000 */
.L_x_892:
        /* <DEDUP_REMOVED lines=10> */
.L_x_895:
[----:B------:R-:W-:Y:S05]  /*22b40*/  BSYNC B1 ;  /* 0x0000000000017941 */ /* 0x000fea0003800000 */
.L_x_894:
        /* <DEDUP_REMOVED lines=10> */
.L_x_897:
[----:B------:R-:W-:Y:S05]  /*22bf0*/  BSYNC B1 ;  /* 0x0000000000017941 */ /* 0x000fea0003800000 */
.L_x_896:
        /* <DEDUP_REMOVED lines=10> */
.L_x_899:
[----:B------:R-:W-:Y:S05]  /*22ca0*/  BSYNC B1 ;  /* 0x0000000000017941 */ /* 0x000fea0003800000 */
.L_x_898:
        /* <DEDUP_REMOVED lines=10> */
.L_x_901:
[----:B------:R-:W-:Y:S05]  /*22d50*/  BSYNC B1 ;  /* 0x0000000000017941 */ /* 0x000fea0003800000 */
.L_x_900:
        /* <DEDUP_REMOVED lines=10> */
.L_x_903:
[----:B------:R-:W-:Y:S05]  /*22e00*/  BSYNC B1 ;  /* 0x0000000000017941 */ /* 0x000fea0003800000 */
.L_x_902:
        /* <DEDUP_REMOVED lines=10> */
.L_x_905:
[----:B------:R-:W-:Y:S05]  /*22eb0*/  BSYNC B1 ;  /* 0x0000000000017941 */ /* 0x000fea0003800000 */
.L_x_904:
        /* <DEDUP_REMOVED lines=10> */
.L_x_907:
[----:B------:R-:W-:Y:S05]  /*22f60*/  BSYNC B1 ;  /* 0x0000000000017941 */ /* 0x000fea0003800000 */
.L_x_906:
        /* <DEDUP_REMOVED lines=10> */
.L_x_909:
[----:B------:R-:W-:Y:S05]  /*23010*/  BSYNC B1 ;  /* 0x0000000000017941 */ /* 0x000fea0003800000 */
.L_x_908:
        /* <DEDUP_REMOVED lines=10> */
.L_x_911:
[----:B------:R-:W-:Y:S05]  /*230c0*/  BSYNC B1 ;  /* 0x0000000000017941 */ /* 0x000fea0003800000 */
.L_x_910:
        /* <DEDUP_REMOVED lines=10> */
.L_x_913:
[----:B------:R-:W-:Y:S05]  /*23170*/  BSYNC B1 ;  /* 0x0000000000017941 */ /* 0x000fea0003800000 */
.L_x_912:
        /* <DEDUP_REMOVED lines=10> */
.L_x_915:
[----:B------:R-:W-:Y:S05]  /*23220*/  BSYNC B1 ;  /* 0x0000000000017941 */ /* 0x000fea0003800000 */
.L_x_914:
        /* <DEDUP_REMOVED lines=10> */
.L_x_917:
[----:B------:R-:W-:Y:S05]  /*232d0*/  BSYNC B1 ;  /* 0x0000000000017941 */ /* 0x000fea0003800000 */
.L_x_916:
        /* <DEDUP_REMOVED lines=10> */
.L_x_919:
[----:B------:R-:W-:Y:S05]  /*23380*/  BSYNC B1 ;  /* 0x0000000000017941 */ /* 0x000fea0003800000 */
.L_x_918:
        /* <DEDUP_REMOVED lines=10> */
.L_x_921:
[----:B------:R-:W-:Y:S05]  /*23430*/  BSYNC B1 ;  /* 0x0000000000017941 */ /* 0x000fea0003800000 */
.L_x_920:
        /* <DEDUP_REMOVED lines=10> */
.L_x_923:
[----:B------:R-:W-:Y:S05]  /*234e0*/  BSYNC B1 ;  /* 0x0000000000017941 */ /* 0x000fea0003800000 */
.L_x_922:
        /* <DEDUP_REMOVED lines=10> */
.L_x_925:
[----:B------:R-:W-:Y:S05]  /*23590*/  BSYNC B1 ;  /* 0x0000000000017941 */ /* 0x000fea0003800000 */
.L_x_924:
        /* <DEDUP_REMOVED lines=10> */
.L_x_927:
[----:B------:R-:W-:Y:S05]  /*23640*/  BSYNC B1 ;  /* 0x0000000000017941 */ /* 0x000fea0003800000 */
.L_x_926:
        /* <DEDUP_REMOVED lines=10> */
.L_x_929:
[----:B------:R-:W-:Y:S05]  /*236f0*/  BSYNC B1 ;  /* 0x0000000000017941 */ /* 0x000fea0003800000 */
.L_x_928:
        /* <DEDUP_REMOVED lines=10> */
.L_x_931:
[----:B------:R-:W-:Y:S05]  /*237a0*/  BSYNC B1 ;  /* 0x0000000000017941 */ /* 0x000fea0003800000 */
.L_x_930:
        /* <DEDUP_REMOVED lines=10> */
.L_x_933:
[----:B------:R-:W-:Y:S05]  /*23850*/  BSYNC B1 ;  /* 0x0000000000017941 */ /* 0x000fea0003800000 */
.L_x_932:
        /* <DEDUP_REMOVED lines=10> */
.L_x_935:
[----:B------:R-:W-:Y:S05]  /*23900*/  BSYNC B1 ;  /* 0x0000000000017941 */ /* 0x000fea0003800000 */
.L_x_934:
        /* <DEDUP_REMOVED lines=10> */
.L_x_937:
[----:B------:R-:W-:Y:S05]  /*239b0*/  BSYNC B1 ;  /* 0x0000000000017941 */ /* 0x000fea0003800000 */
.L_x_936:
        /* <DEDUP_REMOVED lines=10> */
.L_x_939:
[----:B------:R-:W-:Y:S05]  /*23a60*/  BSYNC B1 ;  /* 0x0000000000017941 */ /* 0x000fea0003800000 */
.L_x_938:
        /* <DEDUP_REMOVED lines=10> */
.L_x_941:
[----:B------:R-:W-:Y:S05]  /*23b10*/  BSYNC B1 ;  /* 0x0000000000017941 */ /* 0x000fea0003800000 */
.L_x_940:
        /* <DEDUP_REMOVED lines=10> */
.L_x_943:
[----:B------:R-:W-:Y:S05]  /*23bc0*/  BSYNC B1 ;  /* 0x0000000000017941 */ /* 0x000fea0003800000 */
.L_x_942:
        /* <DEDUP_REMOVED lines=10> */
.L_x_945:
[----:B------:R-:W-:Y:S05]  /*23c70*/  BSYNC B1 ;  /* 0x0000000000017941 */ /* 0x000fea0003800000 */
.L_x_944:
        /* <DEDUP_REMOVED lines=10> */
.L_x_947:
[----:B------:R-:W-:Y:S05]  /*23d20*/  BSYNC B1 ;  /* 0x0000000000017941 */ /* 0x000fea0003800000 */
.L_x_946:
        /* <DEDUP_REMOVED lines=10> */
.L_x_949:
[----:B------:R-:W-:Y:S05]  /*23dd0*/  BSYNC B1 ;  /* 0x0000000000017941 */ /* 0x000fea0003800000 */
.L_x_948:
        /* <DEDUP_REMOVED lines=10> */
.L_x_951:
[----:B------:R-:W-:Y:S05]  /*23e80*/  BSYNC B1 ;  /* 0x0000000000017941 */ /* 0x000fea0003800000 */
.L_x_950:
        /* <DEDUP_REMOVED lines=10> */
.L_x_953:
[----:B------:R-:W-:Y:S05]  /*23f30*/  BSYNC B1 ;  /* 0x0000000000017941 */ /* 0x000fea0003800000 */
.L_x_952:
        /* <DEDUP_REMOVED lines=10> */
.L_x_955:
[----:B------:R-:W-:Y:S05]  /*23fe0*/  BSYNC B1 ;  /* 0x0000000000017941 */ /* 0x000fea0003800000 */
.L_x_954:
        /* <DEDUP_REMOVED lines=10> */
.L_x_957:
[----:B------:R-:W-:Y:S05]  /*24090*/  BSYNC B1 ;  /* 0x0000000000017941 */ /* 0x000fea0003800000 */
.L_x_956:
        /* <DEDUP_REMOVED lines=10> */
.L_x_959:
[----:B------:R-:W-:Y:S05]  /*24140*/  BSYNC B1 ;  /* 0x0000000000017941 */ /* 0x000fea0003800000 */
.L_x_958:
        /* <DEDUP_REMOVED lines=10> */
.L_x_961:
[----:B------:R-:W-:Y:S05]  /*241f0*/  BSYNC B1 ;  /* 0x0000000000017941 */ /* 0x000fea0003800000 */
.L_x_960:
[----:B-----5:R-:W-:Y:S01]  /*24200*/  HADD2.F32 R3, -RZ, R219.H0_H0 ;  /* 0x200000dbff037230 */ /* 0x020fe20000004100 */
[----:B------:R-:W-:Y:S04]  /*24210*/  BSSY B1, `(.L_x_962) ;  /* 0x0000008000017945 */ /* 0x000fe80003800000 */
[----:B------:R-:W-:-:S04]  /*24220*/  FMUL R4, R3, R16 ;  /* 0x0000001003047220 */ /* 0x000fc80000400000 */
[----:B------:R-:W-:-:S05]  /*24230*/  FFMA R4, R203, R2, R4 ;  /* 0x00000002cb047223 */ /* 0x000fca0000000004 */
[----:B------:R-:W-:-:S05]  /*24240*/  F2FP.F16.F32.PACK_AB R4, RZ, R4 ;  /* 0x00000004ff04723e */ /* 0x000fca00000000ff */
[----:B------:R0:W-:Y:S01]  /*24250*/  @P5 STG.E.U16 desc[UR36][R222.64+0x2c2], R4 ;  /* 0x0002c204de005986 */ /* 0x0001e2000c101524 */
[----:B------:R-:W-:-:S13]  /*24260*/  ISETP.GT.AND P5, PT, R0, 0x80, P6 ;  /* 0x000000800000780c */ /* 0x000fda00037a4270 */
[----:B0-----:R-:W-:Y:S05]  /*24270*/  @!P5 BRA `(.L_x_963) ;  /* 0x000000000004d947 */ /* 0x001fea0003800000 */
[----:B------:R0:W5:Y:S02]  /*24280*/  LDG.E.LTC128B.U16 R219, desc[UR36][R14.64+0x2d0] ;  /* 0x0002d0240edb7981 */ /* 0x000164000c1e1520 */
.L_x_963:
[----:B------:R-:W-:Y:S05]  /*24290*/  BSYNC B1 ;  /* 0x0000000000017941 */ /* 0x000fea0003800000 */
.L_x_962:
        /* <DEDUP_REMOVED lines=9> */
.L_x_965:
[----:B------:R-:W-:Y:S05]  /*24330*/  BSYNC B1 ;  /* 0x0000000000017941 */ /* 0x000fea0003800000 */
.L_x_964:
        /* <DEDUP_REMOVED lines=9> */
.L_x_967:
[----:B------:R-:W-:Y:S05]  /*243d0*/  BSYNC B1 ;  /* 0x0000000000017941 */ /* 0x000fea0003800000 */
.L_x_966:
        /* <DEDUP_REMOVED lines=9> */
.L_x_969:
[----:B------:R-:W-:Y:S05]  /*24470*/  BSYNC B1 ;  /* 0x0000000000017941 */ /* 0x000fea0003800000 */
.L_x_968:
        /* <DEDUP_REMOVED lines=9> */
.L_x_971:
[----:B------:R-:W-:Y:S05]  /*24510*/  BSYNC B1 ;  /* 0x0000000000017941 */ /* 0x000fea0003800000 */
.L_x_970:
        /* <DEDUP_REMOVED lines=9> */
.L_x_973:
[----:B------:R-:W-:Y:S05]  /*245b0*/  BSYNC B1 ;  /* 0x0000000000017941 */ /* 0x000fea0003800000 */
.L_x_972:
        /* <DEDUP_REMOVED lines=9> */
.L_x_975:
[----:B------:R-:W-:Y:S05]  /*24650*/  BSYNC B1 ;  /* 0x0000000000017941 */ /* 0x000fea0003800000 */
.L_x_974:
        /* <DEDUP_REMOVED lines=9> */
.L_x_977:
[----:B------:R-:W-:Y:S05]  /*246f0*/  BSYNC B1 ;  /* 0x0000000000017941 */ /* 0x000fea0003800000 */
.L_x_976:
        /* <DEDUP_REMOVED lines=9> */
.L_x_979:
[----:B------:R-:W-:Y:S05]  /*24790*/  BSYNC B1 ;  /* 0x0000000000017941 */ /* 0x000fea0003800000 */
.L_x_978:
        /* <DEDUP_REMOVED lines=9> */
.L_x_981:
[----:B------:R-:W-:Y:S05]  /*24830*/  BSYNC B1 ;  /* 0x0000000000017941 */ /* 0x000fea0003800000 */
.L_x_980:
        /* <DEDUP_REMOVED lines=9> */
.L_x_983:
[----:B------:R-:W-:Y:S05]  /*248d0*/  BSYNC B1 ;  /* 0x0000000000017941 */ /* 0x000fea0003800000 */
.L_x_982:
        /* <DEDUP_REMOVED lines=9> */
.L_x_985:
[----:B------:R-:W-:Y:S05]  /*24970*/  BSYNC B1 ;  /* 0x0000000000017941 */ /* 0x000fea0003800000 */
.L_x_984:
        /* <DEDUP_REMOVED lines=10> */
.L_x_987:
[----:B------:R-:W-:Y:S05]  /*24a20*/  BSYNC B1 ;  /* 0x0000000000017941 */ /* 0x000fea0003800000 */
.L_x_986:
        /* <DEDUP_REMOVED lines=10> */
.L_x_989:
[----:B------:R-:W-:Y:S05]  /*24ad0*/  BSYNC B1 ;  /* 0x0000000000017941 */ /* 0x000fea0003800000 */
.L_x_988:
        /* <DEDUP_REMOVED lines=10> */
.L_x_991:
[----:B------:R-:W-:Y:S05]  /*24b80*/  BSYNC B1 ;  /* 0x0000000000017941 */ /* 0x000fea0003800000 */
.L_x_990:
        /* <DEDUP_REMOVED lines=10> */
.L_x_993:
[----:B------:R-:W-:Y:S05]  /*24c30*/  BSYNC B1 ;  /* 0x0000000000017941 */ /* 0x000fea0003800000 */
.L_x_992:
        /* <DEDUP_REMOVED lines=10> */
.L_x_995:
[----:B------:R-:W-:Y:S05]  /*24ce0*/  BSYNC B1 ;  /* 0x0000000000017941 */ /* 0x000fea0003800000 */
.L_x_994:
        /* <DEDUP_REMOVED lines=10> */
.L_x_997:
[----:B------:R-:W-:Y:S05]  /*24d90*/  BSYNC B1 ;  /* 0x0000000000017941 */ /* 0x000fea0003800000 */
.L_x_996:
        /* <DEDUP_REMOVED lines=10> */
.L_x_999:
[----:B------:R-:W-:Y:S05]  /*24e40*/  BSYNC B1 ;  /* 0x0000000000017941 */ /* 0x000fea0003800000 */
.L_x_998:
        /* <DEDUP_REMOVED lines=10> */
.L_x_1001:
[----:B------:R-:W-:Y:S05]  /*24ef0*/  BSYNC B1 ;  /* 0x0000000000017941 */ /* 0x000fea0003800000 */
.L_x_1000:
        /* <DEDUP_REMOVED lines=10> */
.L_x_1003:
[----:B------:R-:W-:Y:S05]  /*24fa0*/  BSYNC B1 ;  /* 0x0000000000017941 */ /* 0x000fea0003800000 */
.L_x_1002:
        /* <DEDUP_REMOVED lines=10> */
.L_x_1005:
[----:B------:R-:W-:Y:S05]  /*25050*/  BSYNC B1 ;  /* 0x0000000000017941 */ /* 0x000fea0003800000 */
.L_x_1004:
        /* <DEDUP_REMOVED lines=10> */
.L_x_1007:
[----:B------:R-:W-:Y:S05]  /*25100*/  BSYNC B1 ;  /* 0x0000000000017941 */ /* 0x000fea0003800000 */
.L_x_1006:
        /* <DEDUP_REMOVED lines=10> */
.L_x_1009:
[----:B------:R-:W-:Y:S05]  /*251b0*/  BSYNC B1 ;  /* 0x0000000000017941 */ /* 0x000fea0003800000 */
.L_x_1008:
        /* <DEDUP_REMOVED lines=10> */
.L_x_1011:
[----:B------:R-:W-:Y:S05]  /*25260*/  BSYNC B1 ;  /* 0x0000000000017941 */ /* 0x000fea0003800000 */
.L_x_1010:
        /* <DEDUP_REMOVED lines=10> */
.L_x_1013:
[----:B------:R-:W-:Y:S05]  /*25310*/  BSYNC B1 ;  /* 0x0000000000017941 */ /* 0x000fea0003800000 */
.L_x_1012:
        /* <DEDUP_REMOVED lines=10> */
.L_x_1015:
[----:B------:R-:W-:Y:S05]  /*253c0*/  BSYNC B1 ;  /* 0x0000000000017941 */ /* 0x000fea0003800000 */
.L_x_1014:
        /* <DEDUP_REMOVED lines=10> */
.L_x_1017:
[----:B------:R-:W-:Y:S05]  /*25470*/  BSYNC B1 ;  /* 0x0000000000017941 */ /* 0x000fea0003800000 */
.L_x_1016:
        /* <DEDUP_REMOVED lines=10> */
.L_x_1019:
[----:B------:R-:W-:Y:S05]  /*25520*/  BSYNC B1 ;  /* 0x0000000000017941 */ /* 0x000fea0003800000 */
.L_x_1018:
        /* <DEDUP_REMOVED lines=10> */
.L_x_1021:
[----:B------:R-:W-:Y:S05]  /*255d0*/  BSYNC B1 ;  /* 0x0000000000017941 */ /* 0x000fea0003800000 */
.L_x_1020:
        /* <DEDUP_REMOVED lines=10> */
.L_x_1023:
[----:B------:R-:W-:Y:S05]  /*25680*/  BSYNC B1 ;  /* 0x0000000000017941 */ /* 0x000fea0003800000 */
.L_x_1022:
        /* <DEDUP_REMOVED lines=10> */
.L_x_1025:
[----:B------:R-:W-:Y:S05]  /*25730*/  BSYNC B1 ;  /* 0x0000000000017941 */ /* 0x000fea0003800000 */
.L_x_1024:
        /* <DEDUP_REMOVED lines=10> */
.L_x_1027:
[----:B------:R-:W-:Y:S05]  /*257e0*/  BSYNC B1 ;  /* 0x0000000000017941 */ /* 0x000fea0003800000 */
.L_x_1026:
        /* <DEDUP_REMOVED lines=10> */
.L_x_1029:
[----:B------:R-:W-:Y:S05]  /*25890*/  BSYNC B1 ;  /* 0x0000000000017941 */ /* 0x000fea0003800000 */
.L_x_1028:
        /* <DEDUP_REMOVED lines=10> */
.L_x_1031:
[----:B------:R-:W-:Y:S05]  /*25940*/  BSYNC B1 ;  /* 0x0000000000017941 */ /* 0x000fea0003800000 */
.L_x_1030:
        /* <DEDUP_REMOVED lines=10> */
.L_x_1033:
[----:B------:R-:W-:Y:S05]  /*259f0*/  BSYNC B1 ;  /* 0x0000000000017941 */ /* 0x000fea0003800000 */
.L_x_1032:
        /* <DEDUP_REMOVED lines=10> */
.L_x_1035:
[----:B------:R-:W-:Y:S05]  /*25aa0*/  BSYNC B1 ;  /* 0x0000000000017941 */ /* 0x000fea0003800000 */
.L_x_1034:
        /* <DEDUP_REMOVED lines=10> */
.L_x_1037:
[----:B------:R-:W-:Y:S05]  /*25b50*/  BSYNC B1 ;  /* 0x0000000000017941 */ /* 0x000fea0003800000 */
.L_x_1036:
        /* <DEDUP_REMOVED lines=10> */
.L_x_1039:
[----:B------:R-:W-:Y:S05]  /*25c00*/  BSYNC B1 ;  /* 0x0000000000017941 */ /* 0x000fea0003800000 */
.L_x_1038:
        /* <DEDUP_REMOVED lines=10> */
.L_x_1041:
[----:B------:R-:W-:Y:S05]  /*25cb0*/  BSYNC B1 ;  /* 0x0000000000017941 */ /* 0x000fea0003800000 */
.L_x_1040:
        /* <DEDUP_REMOVED lines=10> */
.L_x_1043:
[----:B------:R-:W-:Y:S05]  /*25d60*/  BSYNC B1 ;  /* 0x0000000000017941 */ /* 0x000fea0003800000 */
.L_x_1042:
        /* <DEDUP_REMOVED lines=10> */
.L_x_1045:
[----:B------:R-:W-:Y:S05]  /*25e10*/  BSYNC B1 ;  /* 0x0000000000017941 */ /* 0x000fea0003800000 */
.L_x_1044:
        /* <DEDUP_REMOVED lines=10> */
.L_x_1047:
[----:B------:R-:W-:Y:S05]  /*25ec0*/  BSYNC B1 ;  /* 0x0000000000017941 */ /* 0x000fea0003800000 */
.L_x_1046:
        /* <DEDUP_REMOVED lines=10> */
.L_x_1049:
[----:B------:R-:W-:Y:S05]  /*25f70*/  BSYNC B1 ;  /* 0x0000000000017941 */ /* 0x000fea0003800000 */
.L_x_1048:
        /* <DEDUP_REMOVED lines=10> */
.L_x_1051:
[----:B------:R-:W-:Y:S05]  /*26020*/  BSYNC B1 ;  /* 0x0000000000017941 */ /* 0x000fea0003800000 */
.L_x_1050:
        /* <DEDUP_REMOVED lines=10> */
.L_x_1053:
[----:B------:R-:W-:Y:S05]  /*260d0*/  BSYNC B1 ;  /* 0x0000000000017941 */ /* 0x000fea0003800000 */
.L_x_1052:
        /* <DEDUP_REMOVED lines=10> */
.L_x_1055:
[----:B------:R-:W-:Y:S05]  /*26180*/  BSYNC B1 ;  /* 0x0000000000017941 */ /* 0x000fea0003800000 */
.L_x_1054:
        /* <DEDUP_REMOVED lines=10> */
.L_x_1057:
[----:B------:R-:W-:Y:S05]  /*26230*/  BSYNC B1 ;  /* 0x0000000000017941 */ /* 0x000fea0003800000 */
.L_x_1056:
        /* <DEDUP_REMOVED lines=10> */
.L_x_1059:
[----:B------:R-:W-:Y:S05]  /*262e0*/  BSYNC B1 ;  /* 0x0000000000017941 */ /* 0x000fea0003800000 */
.L_x_1058:
        /* <DEDUP_REMOVED lines=10> */
.L_x_1061:
[----:B------:R-:W-:Y:S05]  /*26390*/  BSYNC B1 ;  /* 0x0000000000017941 */ /* 0x000fea0003800000 */
.L_x_1060:
        /* <DEDUP_REMOVED lines=10> */
.L_x_1063:
[----:B------:R-:W-:Y:S05]  /*26440*/  BSYNC B1 ;  /* 0x0000000000017941 */ /* 0x000fea0003800000 */
.L_x_1062:
        /* <DEDUP_REMOVED lines=10> */
.L_x_1065:
[----:B------:R-:W-:Y:S05]  /*264f0*/  BSYNC B1 ;  /* 0x0000000000017941 */ /* 0x000fea0003800000 */
.L_x_1064:
        /* <DEDUP_REMOVED lines=10> */
.L_x_1067:
[----:B------:R-:W-:Y:S05]  /*265a0*/  BSYNC B1 ;  /* 0x0000000000017941 */ /* 0x000fea0003800000 */
.L_x_1066:
        /* <DEDUP_REMOVED lines=10> */
.L_x_1069:
[----:B------:R-:W-:Y:S05]  /*26650*/  BSYNC B1 ;  /* 0x0000000000017941 */ /* 0x000fea0003800000 */
.L_x_1068:
        /* <DEDUP_REMOVED lines=10> */
.L_x_1071:
[----:B------:R-:W-:Y:S05]  /*26700*/  BSYNC B1 ;  /* 0x0000000000017941 */ /* 0x000fea0003800000 */
.L_x_1070:
        /* <DEDUP_REMOVED lines=10> */
.L_x_1073:
[----:B------:R-:W-:Y:S05]  /*267b0*/  BSYNC B1 ;  /* 0x0000000000017941 */ /* 0x000fea0003800000 */
.L_x_1072:
        /* <DEDUP_REMOVED lines=10> */
.L_x_1075:
[----:B------:R-:W-:Y:S05]  /*26860*/  BSYNC B1 ;  /* 0x0000000000017941 */ /* 0x000fea0003800000 */
.L_x_1074:
        /* <DEDUP_REMOVED lines=10> */
.L_x_1077:
[----:B------:R-:W-:Y:S05]  /*26910*/  BSYNC B1 ;  /* 0x0000000000017941 */ /* 0x000fea0003800000 */
.L_x_1076:
        /* <DEDUP_REMOVED lines=10> */
.L_x_1079:
[----:B------:R-:W-:Y:S05]  /*269c0*/  BSYNC B1 ;  /* 0x0000000000017941 */ /* 0x000fea0003800000 */
.L_x_1078:
        /* <DEDUP_REMOVED lines=10> */
.L_x_1081:
[----:B------:R-:W-:Y:S05]  /*26a70*/  BSYNC B1 ;  /* 0x0000000000017941 */ /* 0x000fea0003800000 */
.L_x_1080:
        /* <DEDUP_REMOVED lines=10> */
.L_x_1083:
[----:B------:R-:W-:Y:S05]  /*26b20*/  BSYNC B1 ;  /* 0x0000000000017941 */ /* 0x000fea0003800000 */
.L_x_1082:
        /* <DEDUP_REMOVED lines=10> */
.L_x_1085:
[----:B------:R-:W-:Y:S05]  /*26bd0*/  BSYNC B1 ;  /* 0x0000000000017941 */ /* 0x000fea0003800000 */
.L_x_1084:
        /* <DEDUP_REMOVED lines=10> */
.L_x_1087:
[----:B------:R-:W-:Y:S05]  /*26c80*/  BSYNC B1 ;  /* 0x0000000000017941 */ /* 0x000fea0003800000 */
.L_x_1086:
        /* <DEDUP_REMOVED lines=10> */
.L_x_1089:
[----:B------:R-:W-:Y:S05]  /*26d30*/  BSYNC B1 ;  /* 0x0000000000017941 */ /* 0x000fea0003800000 */
.L_x_1088:
        /* <DEDUP_REMOVED lines=10> */
.L_x_1091:
[----:B------:R-:W-:Y:S05]  /*26de0*/  BSYNC B1 ;  /* 0x0000000000017941 */ /* 0x000fea0003800000 */
.L_x_1090:
        /* <DEDUP_REMOVED lines=10> */
.L_x_1093:
[----:B------:R-:W-:Y:S05]  /*26e90*/  BSYNC B1 ;  /* 0x0000000000017941 */ /* 0x000fea0003800000 */
.L_x_1092:
        /* <DEDUP_REMOVED lines=10> */
.L_x_1095:
[----:B------:R-:W-:Y:S05]  /*26f40*/  BSYNC B1 ;  /* 0x0000000000017941 */ /* 0x000fea0003800000 */
.L_x_1094:
        /* <DEDUP_REMOVED lines=10> */
.L_x_1097:
[----:B------:R-:W-:Y:S05]  /*26ff0*/  BSYNC B1 ;  /* 0x0000000000017941 */ /* 0x000fea0003800000 */
.L_x_1096:
        /* <DEDUP_REMOVED lines=10> */
.L_x_1099:
[----:B------:R-:W-:Y:S05]  /*270a0*/  BSYNC B1 ;  /* 0x0000000000017941 */ /* 0x000fea0003800000 */
.L_x_1098:
        /* <DEDUP_REMOVED lines=10> */
.L_x_1101:
[----:B------:R-:W-:Y:S05]  /*27150*/  BSYNC B1 ;  /* 0x0000000000017941 */ /* 0x000fea0003800000 */
.L_x_1100:
        /* <DEDUP_REMOVED lines=10> */
.L_x_1103:
[----:B------:R-:W-:Y:S05]  /*27200*/  BSYNC B1 ;  /* 0x0000000000017941 */ /* 0x000fea0003800000 */
.L_x_1102:
        /* <DEDUP_REMOVED lines=10> */
.L_x_1105:
[----:B------:R-:W-:Y:S05]  /*272b0*/  BSYNC B1 ;  /* 0x0000000000017941 */ /* 0x000fea0003800000 */
.L_x_1104:
        /* <DEDUP_REMOVED lines=10> */
.L_x_1107:
[----:B------:R-:W-:Y:S05]  /*27360*/  BSYNC B1 ;  /* 0x0000000000017941 */ /* 0x000fea0003800000 */
.L_x_1106:
        /* <DEDUP_REMOVED lines=10> */
.L_x_1109:
[----:B------:R-:W-:Y:S05]  /*27410*/  BSYNC B1 ;  /* 0x0000000000017941 */ /* 0x000fea0003800000 */
.L_x_1108:
        /* <DEDUP_REMOVED lines=10> */
.L_x_1111:
[----:B------:R-:W-:Y:S05]  /*274c0*/  BSYNC B1 ;  /* 0x0000000000017941 */ /* 0x000fea0003800000 */
.L_x_1110:
        /* <DEDUP_REMOVED lines=10> */
.L_x_1113:
[----:B------:R-:W-:Y:S05]  /*27570*/  BSYNC B1 ;  /* 0x0000000000017941 */ /* 0x000fea0003800000 */
.L_x_1112:
        /* <DEDUP_REMOVED lines=10> */
.L_x_1115:
[----:B------:R-:W-:Y:S05]  /*27620*/  BSYNC B1 ;  /* 0x0000000000017941 */ /* 0x000fea0003800000 */
.L_x_1114:
        /* <DEDUP_REMOVED lines=10> */
.L_x_1117:
[----:B------:R-:W-:Y:S05]  /*276d0*/  BSYNC B1 ;  /* 0x0000000000017941 */ /* 0x000fea0003800000 */
.L_x_1116:
        /* <DEDUP_REMOVED lines=10> */
.L_x_1119:
[----:B------:R-:W-:Y:S05]  /*27780*/  BSYNC B1 ;  /* 0x0000000000017941 */ /* 0x000fea0003800000 */
.L_x_1118:
        /* <DEDUP_REMOVED lines=10> */
.L_x_1121:
[----:B------:R-:W-:Y:S05]  /*27830*/  BSYNC B1 ;  /* 0x0000000000017941 */ /* 0x000fea0003800000 */
.L_x_1120:
        /* <DEDUP_REMOVED lines=10> */
.L_x_1123:
[----:B------:R-:W-:Y:S05]  /*278e0*/  BSYNC B1 ;  /* 0x0000000000017941 */ /* 0x000fea0003800000 */
.L_x_1122:
        /* <DEDUP_REMOVED lines=10> */
.L_x_1125:
[----:B------:R-:W-:Y:S05]  /*27990*/  BSYNC B1 ;  /* 0x0000000000017941 */ /* 0x000fea0003800000 */
.L_x_1124:
        /* <DEDUP_REMOVED lines=10> */
.L_x_1127:
[----:B------:R-:W-:Y:S05]  /*27a40*/  BSYNC B1 ;  /* 0x0000000000017941 */ /* 0x000fea0003800000 */
.L_x_1126:
        /* <DEDUP_REMOVED lines=10> */
.L_x_1129:
[----:B------:R-:W-:Y:S05]  /*27af0*/  BSYNC B1 ;  /* 0x0000000000017941 */ /* 0x000fea0003800000 */
.L_x_1128:
        /* <DEDUP_REMOVED lines=10> */
.L_x_1131:
[----:B------:R-:W-:Y:S05]  /*27ba0*/  BSYNC B1 ;  /* 0x0000000000017941 */ /* 0x000fea0003800000 */
.L_x_1130:
        /* <DEDUP_REMOVED lines=10> */
.L_x_1133:
[----:B------:R-:W-:Y:S05]  /*27c50*/  BSYNC B1 ;  /* 0x0000000000017941 */ /* 0x000fea0003800000 */
.L_x_1132:
        /* <DEDUP_REMOVED lines=10> */
.L_x_1135:
[----:B------:R-:W-:Y:S05]  /*27d00*/  BSYNC B1 ;  /* 0x0000000000017941 */ /* 0x000fea0003800000 */
.L_x_1134:
        /* <DEDUP_REMOVED lines=10> */
.L_x_1137:
[----:B------:R-:W-:Y:S05]  /*27db0*/  BSYNC B1 ;  /* 0x0000000000017941 */ /* 0x000fea0003800000 */
.L_x_1136:
        /* <DEDUP_REMOVED lines=10> */
.L_x_1139:
[----:B------:R-:W-:Y:S05]  /*27e60*/  BSYNC B1 ;  /* 0x0000000000017941 */ /* 0x000fea0003800000 */
.L_x_1138:
        /* <DEDUP_REMOVED lines=10> */
.L_x_1141:
[----:B------:R-:W-:Y:S05]  /*27f10*/  BSYNC B1 ;  /* 0x0000000000017941 */ /* 0x000fea0003800000 */
.L_x_1140:
        /* <DEDUP_REMOVED lines=10> */
.L_x_1143:
[----:B------:R-:W-:Y:S05]  /*27fc0*/  BSYNC B1 ;  /* 0x0000000000017941 */ /* 0x000fea0003800000 */
.L_x_1142:
        /* <DEDUP_REMOVED lines=10> */
.L_x_1145:
[----:B------:R-:W-:Y:S05]  /*28070*/  BSYNC B1 ;  /* 0x0000000000017941 */ /* 0x000fea0003800000 */
.L_x_1144:
        /* <DEDUP_REMOVED lines=10> */
.L_x_1147:
[----:B------:R-:W-:Y:S05]  /*28120*/  BSYNC B1 ;  /* 0x0000000000017941 */ /* 0x000fea0003800000 */
.L_x_1146:
        /* <DEDUP_REMOVED lines=10> */
.L_x_1149:
[----:B------:R-:W-:Y:S05]  /*281d0*/  BSYNC B1 ;  /* 0x0000000000017941 */ /* 0x000fea0003800000 */
.L_x_1148:
        /* <DEDUP_REMOVED lines=10> */
.L_x_1151:
[----:B------:R-:W-:Y:S05]  /*28280*/  BSYNC B1 ;  /* 0x0000000000017941 */ /* 0x000fea0003800000 */
.L_x_1150:
        /* <DEDUP_REMOVED lines=10> */
.L_x_1153:
[----:B------:R-:W-:Y:S05]  /*28330*/  BSYNC B1 ;  /* 0x0000000000017941 */ /* 0x000fea0003800000 */
.L_x_1152:
        /* <DEDUP_REMOVED lines=9> */
.L_x_1155:
[----:B------:R-:W-:Y:S05]  /*283d0*/  BSYNC B1 ;  /* 0x0000000000017941 */ /* 0x000fea0003800000 */
.L_x_1154:
        /* <DEDUP_REMOVED lines=9> */
.L_x_1157:
[----:B------:R-:W-:Y:S05]  /*28470*/  BSYNC B1 ;  /* 0x0000000000017941 */ /* 0x000fea0003800000 */
.L_x_1156:
[----:B-----5:R-:W-:Y:S01]  /*28480*/  HADD2.F32 R3, -RZ, R219.H0_H0 ;  /* 0x200000dbff037230 */ /* 0x020fe20000004100 */
[----:B------:R-:W-:Y:S01]  /*28490*/  ISETP.GT.AND P6, PT, R0, 0x108, P6 ;  /* 0x000001080000780c */ /* 0x000fe200037c4270 */
[----:B------:R-:W-:Y:S03]  /*284a0*/  BSSY B1, `(.L_x_1158) ;  /* 0x0000007000017945 */ /* 0x000fe60003800000 */
[----:B------:R-:W-:-:S04]  /*284b0*/  FMUL R4, R3, R16 ;  /* 0x0000001003047220 */ /* 0x000fc80000400000 */
[----:B------:R-:W-:-:S05]  /*284c0*/  FFMA R4, R109, R2, R4 ;  /* 0x000000026d047223 */ /* 0x000fca0000000004 */
[----:B------:R-:W-:-:S05]  /*284d0*/  F2FP.F16.F32.PACK_AB R4, RZ, R4 ;  /* 0x00000004ff04723e */ /* 0x000fca00000000ff */
[----:B------:R0:W-:Y:S01]  /*284e0*/  @P5 STG.E.U16 desc[UR36][R22.64+0x2d2], R4 ;  /* 0x0002d20416005986 */ /* 0x0001e2000c101524 */
[----:B------:R-:W-:Y:S05]  /*284f0*/  @!P6 BRA `(.L_x_1159) ;  /* 0x000000000004e947 */ /* 0x000fea0003800000 */
[----:B------:R0:W5:Y:S02]  /*28500*/  LDG.E.LTC128B.U16 R219, desc[UR36][R8.64+0x2d0] ;  /* 0x0002d02408db7981 */ /* 0x000164000c1e1520 */
.L_x_1159:
[----:B------:R-:W-:Y:S05]  /*28510*/  BSYNC B1 ;  /* 0x0000000000017941 */ /* 0x000fea0003800000 */
.L_x_1158:
        /* <DEDUP_REMOVED lines=9> */
.L_x_1161:
[----:B------:R-:W-:Y:S05]  /*285b0*/  BSYNC B1 ;  /* 0x0000000000017941 */ /* 0x000fea0003800000 */
.L_x_1160:
[----:B0----5:R-:W-:Y:S01]  /*285c0*/  HADD2.F32 R3, -RZ, R219.H0_H0 ;  /* 0x200000dbff037230 */ /* 0x021fe20000004100 */
        /* <DEDUP_REMOVED lines=8> */
.L_x_1163:
[----:B------:R-:W-:Y:S05]  /*28650*/  BSYNC B1 ;  /* 0x0000000000017941 */ /* 0x000fea0003800000 */
.L_x_1162:
        /* <DEDUP_REMOVED lines=9> */
.L_x_1165:
[----:B------:R-:W-:Y:S05]  /*286f0*/  BSYNC B1 ;  /* 0x0000000000017941 */ /* 0x000fea0003800000 */
.L_x_1164:
        /* <DEDUP_REMOVED lines=9> */
.L_x_1167:
[----:B------:R-:W-:Y:S05]  /*28790*/  BSYNC B1 ;  /* 0x0000000000017941 */ /* 0x000fea0003800000 */
.L_x_1166:
        /* <DEDUP_REMOVED lines=9> */
.L_x_1169:
[----:B------:R-:W-:Y:S05]  /*28830*/  BSYNC B1 ;  /* 0x0000000000017941 */ /* 0x000fea0003800000 */
.L_x_1168:
        /* <DEDUP_REMOVED lines=9> */
.L_x_1171:
[----:B------:R-:W-:Y:S05]  /*288d0*/  BSYNC B1 ;  /* 0x0000000000017941 */ /* 0x000fea0003800000 */
.L_x_1170:
        /* <DEDUP_REMOVED lines=9> */
.L_x_1173:
[----:B------:R-:W-:Y:S05]  /*28970*/  BSYNC B1 ;  /* 0x0000000000017941 */ /* 0x000fea0003800000 */
.L_x_1172:
        /* <DEDUP_REMOVED lines=9> */
.L_x_1175:
[----:B------:R-:W-:Y:S05]  /*28a10*/  BSYNC B1 ;  /* 0x0000000000017941 */ /* 0x000fea0003800000 */
.L_x_1174:
        /* <DEDUP_REMOVED lines=9> */
.L_x_1177:
[----:B------:R-:W-:Y:S05]  /*28ab0*/  BSYNC B1 ;  /* 0x0000000000017941 */ /* 0x000fea0003800000 */
.L_x_1176:
[----:B------:R-:W-:Y:S05]  /*28ac0*/  @!P0 BRA `(.L_x_1178) ;  /* 0x000000c400808947 */ /* 0x000fea0003800000 */
[----:B-----5:R-:W-:-:S05]  /*28ad0*/  HADD2.F32 R219, -RZ, R219.H0_H0 ;  /* 0x200000dbffdb7230 */ /* 0x020fca0000004100 */
[----:B------:R-:W-:-:S04]  /*28ae0*/  FMUL R0, R219, R16 ;  /* 0x00000010db007220 */ /* 0x000fc80000400000 */
[----:B------:R-:W-:-:S05]  /*28af0*/  FFMA R0, R119, R2, R0 ;  /* 0x0000000277007223 */ /* 0x000fca0000000000 */
[----:B------:R-:W-:-:S05]  /*28b00*/  F2FP.F16.F32.PACK_AB R0, RZ, R0 ;  /* 0x00000000ff00723e */ /* 0x000fca00000000ff */
[----:B------:R0:W-:Y:S01]  /*28b10*/  STG.E.U16 desc[UR36][R216.64+0x2f2], R0 ;  /* 0x0002f200d8007986 */ /* 0x0001e2000c101524 */
[----:B------:R-:W-:Y:S05]  /*28b20*/  BRA `(.L_x_1178) ;  /* 0x000000c400687947 */ /* 0x000fea0003800000 */
.L_x_33:
[----:B------:R-:W2:Y:S01]  /*28b30*/  LDL.LU R11, [R1+0x518] ;  /* 0x00051800010b7983 */ /* 0x000ea20000300800 */
[----:B------:R-:W-:-:S03]  /*28b40*/  ULDC.64 UR4, c[0x0][0x5c0] ;  /* 0x0001700000047ab9 */ /* 0x000fc60000000a00 */
[----:B------:R-:W3:Y:S04]  /*28b50*/  LDL.LU R10, [R1+0x51c] ;  /* 0x00051c00010a7983 */ /* 0x000ee80000300800 */
[----:B------:R-:W4:Y:S04]  /*28b60*/  LDL.LU R9, [R1+0x524] ;  /* 0x0005240001097983 */ /* 0x000f280000300800 */
[----:B------:R-:W5:Y:S04]  /*28b70*/  LDL.LU R12, [R1+0x528] ;  /* 0x00052800010c7983 */ /* 0x000f680000300800 */
        /* <DEDUP_REMOVED lines=18> */
[----:B------:R-:W-:-:S03]  /*28ca0*/  LEA R4, P0, R6, UR4, 0x1 ;  /* 0x0000000406047c11 */ /* 0x000fc6000f8008ff */
[----:B------:R-:W4:Y:S04]  /*28cb0*/  LDL.LU R23, [R1+0x5e0] ;  /* 0x0005e00001177983 */ /* 0x000f280000300800 */
[----:B------:R-:W4:Y:S04]  /*28cc0*/  LDL.LU R22, [R1+0x5e4] ;  /* 0x0005e40001167983 */ /* 0x000f280000300800 */
[----:B------:R-:W4:Y:S04]  /*28cd0*/  LDL.LU R21, [R1+0x5e8] ;  /* 0x0005e80001157983 */ /* 0x000f280000300800 */
[----:B------:R-:W4:Y:S01]  /*28ce0*/  LDL.LU R20, [R1+0x5ec] ;  /* 0x0005ec0001147983 */ /* 0x000f220000300800 */
[----:B------:R-:W-:-:S03]  /*28cf0*/  LEA.HI.X R5, R6, UR5, R19, 0x1, P0 ;  /* 0x0000000506057c11 */ /* 0x000fc600080f0c13 */
[----:B------:R-:W4:Y:S04]  /*28d00*/  LDL.LU R18, [R1+0x5f0] ;  /* 0x0005f00001127983 */ /* 0x000f280000300800 */
[----:B------:R-:W4:Y:S04]  /*28d10*/  LDL.LU R15, [R1+0x5f4] ;  /* 0x0005f400010f7983 */ /* 0x000f280000300800 */
[----:B------:R-:W4:Y:S04]  /*28d20*/  LDL.LU R14, [R1+0x5f8] ;  /* 0x0005f800010e7983 */ /* 0x000f280000300800 */
[----:B------:R-:W4:Y:S04]  /*28d30*/  LDL.LU R13, [R1+0x5fc] ;  /* 0x0005fc00010d7983 */ /* 0x000f280000300800 */
[----:B------:R-:W2:Y:S04]  /*28d40*/  LDL.LU R6, [R1+0x480] ;  /* 0x0004800001067983 */ /* 0x000ea80000300800 */
[----:B------:R-:W3:Y:S04]  /*28d50*/  LDL.LU R7, [R1+0x488] ;  /* 0x0004880001077983 */ /* 0x000ee80000300800 */
[----:B------:R-:W4:Y:S01]  /*28d60*/  LDL.LU R19, [R1+0x594] ;  /* 0x0005940001137983 */ /* 0x000f220000300800 */
[----:B--2---:R-:W-:-:S05]  /*28d70*/  FMUL R6, R6, R2 ;  /* 0x0000000206067220 */ /* 0x004fca0000400000 */
[----:B------:R-:W-:-:S05]  /*28d80*/  F2FP.F16.F32.PACK_AB R6, RZ, R6 ;  /* 0x00000006ff06723e */ /* 0x000fca00000000ff */
[----:B------:R0:W-:Y:S04]  /*28d90*/  @P1 STG.E.U16 desc[UR36][R4.64], R6 ;  /* 0x0000000604001986 */ /* 0x0001e8000c101524 */
[----:B0-----:R-:W2:Y:S01]  /*28da0*/  LDL.LU R6, [R1+0x484] ;  /* 0x0004840001067983 */ /* 0x001ea20000300800 */
[----:B------:R-:W-:Y:S01]  /*28db0*/  ISETP.GT.AND P2, PT, R3, 0x1, PT ;  /* 0x000000010300780c */ /* 0x000fe20003f44270 */
[----:B---3--:R-:W-:Y:S01]  /*28dc0*/  FMUL R7, R7, R2 ;  /* 0x0000000207077220 */ /* 0x008fe20000400000 */
[----:B------:R-:W-:Y:S01]  /*28dd0*/  USHF.L.U32 UR5, UR8, 0x4, URZ ;  /* 0x0000000408057899 */ /* 0x000fe2000800063f */
[C---:B------:R-:W-:Y:S01]  /*28de0*/  ISETP.GT.AND P1, PT, R0.reuse, 0x8, P5 ;  /* 0x000000080000780c */ /* 0x040fe20002f24270 */
[----:B------:R-:W-:Y:S01]  /*28df0*/  USHF.L.U64.HI UR4, UR8, 0x4, UR9 ;  /* 0x0000000408047899 */ /* 0x000fe20008010209 */
[----:B------:R-:W-:-:S02]  /*28e00*/  ISETP.GT.AND P0, PT, R0, RZ, P2 ;  /* 0x000000ff0000720c */ /* 0x000fc40001704270 */
[----:B------:R-:W-:-:S04]  /*28e10*/  F2FP.F16.F32.PACK_AB R7, RZ, R7 ;  /* 0x00000007ff07723e */ /* 0x000fc800000000ff */
[----:B------:R-:W-:Y:S01]  /*28e20*/  PRMT R8, R7, 0x7610, R8 ;  /* 0x0000761007087816 */ /* 0x000fe20000000008 */
[----:B--2---:R-:W-:-:S05]  /*28e30*/  FMUL R6, R6, R2 ;  /* 0x0000000206067220 */ /* 0x004fca0000400000 */
[----:B------:R-:W-:-:S05]  /*28e40*/  F2FP.F16.F32.PACK_AB R6, RZ, R6 ;  /* 0x00000006ff06723e */ /* 0x000fca00000000ff */
[----:B------:R0:W-:Y:S02]  /*28e50*/  @P0 STG.E.U16 desc[UR36][R4.64+0x2], R6 ;  /* 0x0000020604000986 */ /* 0x0001e4000c101524 */
[----:B0-----:R-:W-:-:S04]  /*28e60*/  IADD3 R6, P0, R4, UR5, RZ ;  /* 0x0000000504067c10 */ /* 0x001fc8000ff1e0ff */
[----:B------:R-:W-:-:S05]  /*28e70*/  IADD3.X R7, R5, UR4, RZ, P0, !PT ;  /* 0x0000000405077c10 */ /* 0x000fca00087fe4ff */
[----:B------:R0:W-:Y:S04]  /*28e80*/  @P1 STG.E.U16 desc[UR36][R6.64], R8 ;  /* 0x0000000806001986 */ /* 0x0001e8000c101524 */
[----:B0-----:R-:W2:Y:S01]  /*28e90*/  LDL.LU R8, [R1+0x48c] ;  /* 0x00048c0001087983 */ /* 0x001ea20000300800 */
[----:B------:R-:W-:Y:S01]  /*28ea0*/  ISETP.GT.AND P0, PT, R0, 0x8, P2 ;  /* 0x000000080000780c */ /* 0x000fe20001704270 */
[----:B--2---:R-:W-:-:S05]  /*28eb0*/  FMUL R8, R8, R2 ;  /* 0x0000000208087220 */ /* 0x004fca0000400000 */
[----:B------:R-:W-:-:S07]  /*28ec0*/  F2FP.F16.F32.PACK_AB R8, RZ, R8 ;  /* 0x00000008ff08723e */ /* 0x000fce00000000ff */
[----:B------:R0:W-:Y:S04]  /*28ed0*/  @P0 STG.E.U16 desc[UR36][R6.64+0x2], R8 ;  /* 0x0000020806000986 */ /* 0x0001e8000c101524 */
[----:B0-----:R-:W2:Y:S01]  /*28ee0*/  LDL.LU R8, [R1+0x490] ;  /* 0x0004900001087983 */ /* 0x001ea20000300800 */
[----:B------:R-:W-:-:S04]  /*28ef0*/  ISETP.GT.AND P2, PT, R3, 0x8, PT ;  /* 0x000000080300780c */ /* 0x000fc80003f44270 */
[----:B------:R-:W-:Y:S01]  /*28f00*/  ISETP.GT.AND P0, PT, R0, RZ, P2 ;  /* 0x000000ff0000720c */ /* 0x000fe20001704270 */
        /* <DEDUP_REMOVED lines=10> */
[----:B------:R-:W-:Y:S01]  /*28fb0*/  ISETP.GT.AND P0, PT, R0, 0x8, P2 ;  /* 0x000000080000780c */ /* 0x000fe20001704270 */
        /* <DEDUP_REMOVED lines=173> */
[----:B------:R0:W-:Y:S01]  /*29a90*/  @P0 STG.E.U16 desc[UR36][R4.64+0x92], R8 ;  /* 0x0000920804000986 */ /* 0x0001e2000c101524 */
[----:B------:R-:W-:Y:S01]  /*29aa0*/  ISETP.GT.AND P0, PT, R0, 0x8, P2 ;  /* 0x000000080000780c */ /* 0x000fe20001704270 */
[----:B0-----:R-:W-:-:S05]  /*29ab0*/  FMUL R8, R11, R2 ;  /* 0x000000020b087220 */ /* 0x001fca0000400000 */
[----:B------:R-:W-:-:S07]  /*29ac0*/  F2FP.F16.F32.PACK_AB R8, RZ, R8 ;  /* 0x00000008ff08723e */ /* 0x000fce00000000ff */
[----:B------:R0:W-:Y:S01]  /*29ad0*/  @P0 STG.E.U16 desc[UR36][R6.64+0x90], R8 ;  /* 0x0000900806000986 */ /* 0x0001e2000c101524 */
[----:B------:R-:W-:Y:S01]  /*29ae0*/  ISETP.GT.AND P0, PT, R0, 0x8, P1 ;  /* 0x000000080000780c */ /* 0x000fe20000f04270 */
[----:B0-----:R-:W-:-:S05]  /*29af0*/  FMUL R8, R10, R2 ;  /* 0x000000020a087220 */ /* 0x001fca0000400000 */
[----:B------:R-:W-:-:S07]  /*29b00*/  F2FP.F16.F32.PACK_AB R8, RZ, R8 ;  /* 0x00000008ff08723e */ /* 0x000fce00000000ff */
[----:B------:R0:W-:Y:S04]  /*29b10*/  @P0 STG.E.U16 desc[UR36][R6.64+0x92], R8 ;  /* 0x0000920806000986 */ /* 0x0001e8000c101524 */
[----:B0-----:R-:W2:Y:S01]  /*29b20*/  LDL.LU R8, [R1+0x520] ;  /* 0x0005200001087983 */ /* 0x001ea20000300800 */
[----:B------:R-:W-:Y:S01]  /*29b30*/  IMAD.U32 R10, RZ, RZ, UR8 ;  /* 0x00000008ff0a7e24 */ /* 0x000fe2000f8e00ff */
[----:B------:R-:W-:Y:S01]  /*29b40*/  USHF.L.U64.HI UR10, UR8, 0x8, UR9 ;  /* 0x00000008080a7899 */ /* 0x000fe20008010209 */
[C---:B------:R-:W-:Y:S01]  /*29b50*/  ISETP.GT.AND P2, PT, R3.reuse, 0x50, PT ;  /* 0x000000500300780c */ /* 0x040fe20003f44270 */
[----:B-----5:R-:W-:Y:S01]  /*29b60*/  FMUL R12, R12, R2 ;  /* 0x000000020c0c7220 */ /* 0x020fe20000400000 */
[----:B------:R-:W-:Y:S02]  /*29b70*/  ISETP.GT.AND P1, PT, R3, 0x51, PT ;  /* 0x000000510300780c */ /* 0x000fe40003f24270 */
[----:B------:R-:W-:-:S02]  /*29b80*/  LEA R10, P0, R10, R4, 0x8 ;  /* 0x000000040a0a7211 */ /* 0x000fc400078040ff */
[----:B------:R-:W-:Y:S02]  /*29b90*/  F2FP.F16.F32.PACK_AB R12, RZ, R12 ;  /* 0x0000000cff0c723e */ /* 0x000fe400000000ff */
[----:B------:R-:W-:Y:S01]  /*29ba0*/  IADD3.X R11, R5, UR10, RZ, P0, !PT ;  /* 0x0000000a050b7c10 */ /* 0x000fe200087fe4ff */
[----:B------:R-:W-:Y:S01]  /*29bb0*/  USHF.L.U64.HI UR10, UR8, 0x9, UR9 ;  /* 0x00000009080a7899 */ /* 0x000fe20008010209 */
[----:B------:R-:W-:Y:S01]  /*29bc0*/  ISETP.GT.AND P0, PT, R0, RZ, P2 ;  /* 0x000000ff0000720c */ /* 0x000fe20001704270 */
[----:B--2---:R-:W-:-:S05]  /*29bd0*/  FMUL R8, R8, R2 ;  /* 0x0000000208087220 */ /* 0x004fca0000400000 */
[----:B------:R-:W-:-:S07]  /*29be0*/  F2FP.F16.F32.PACK_AB R8, RZ, R8 ;  /* 0x00000008ff08723e */ /* 0x000fce00000000ff */
[----:B------:R4:W-:Y:S01]  /*29bf0*/  @P0 STG.E.U16 desc[UR36][R4.64+0xa0], R8 ;  /* 0x0000a00804000986 */ /* 0x0009e2000c101524 */
[----:B------:R-:W-:Y:S01]  /*29c00*/  ISETP.GT.AND P0, PT, R0, RZ, P1 ;  /* 0x000000ff0000720c */ /* 0x000fe20000f04270 */
[----:B----4-:R-:W-:-:S05]  /*29c10*/  FMUL R8, R9, R2 ;  /* 0x0000000209087220 */ /* 0x010fca0000400000 */
[----:B------:R-:W-:-:S07]  /*29c20*/  F2FP.F16.F32.PACK_AB R8, RZ, R8 ;  /* 0x00000008ff08723e */ /* 0x000fce00000000ff */
[----:B------:R0:W-:Y:S02]  /*29c30*/  @P0 STG.E.U16 desc[UR36][R4.64+0xa2], R8 ;  /* 0x0000a20804000986 */ /* 0x0001e4000c101524 */
[----:B0-----:R-:W-:-:S05]  /*29c40*/  IMAD.U32 R8, RZ, RZ, UR8 ;  /* 0x00000008ff087e24 */ /* 0x001fca000f8e00ff */
[----:B------:R-:W-:-:S04]  /*29c50*/  LEA R8, P0, R8, R4, 0x9 ;  /* 0x0000000408087211 */ /* 0x000fc800078048ff */
[----:B------:R-:W-:Y:S02]  /*29c60*/  IADD3.X R9, R5, UR10, RZ, P0, !PT ;  /* 0x0000000a05097c10 */ /* 0x000fe400087fe4ff */
[----:B------:R-:W-:-:S13]  /*29c70*/  ISETP.GT.AND P0, PT, R0, 0x8, P2 ;  /* 0x000000080000780c */ /* 0x000fda0001704270 */
        /* <DEDUP_REMOVED lines=139> */
[C---:B------:R-:W-:Y:S02]  /*2a530*/  ISETP.GT.AND P2, PT, R3.reuse, 0x88, PT ;  /* 0x000000880300780c */ /* 0x040fe40003f44270 */
[C---:B------:R-:W-:Y:S02]  /*2a540*/  ISETP.GT.AND P1, PT, R3.reuse, 0x89, PT ;  /* 0x000000890300780c */ /* 0x040fe40003f24270 */
[----:B------:R-:W-:Y:S02]  /*2a550*/  ISETP.GT.AND P0, PT, R0, RZ, P2 ;  /* 0x000000ff0000720c */ /* 0x000fe40001704270 */
[----:B------:R-:W-:-:S02]  /*2a560*/  ISETP.GT.AND P4, PT, R3, 0xa9, PT ;  /* 0x000000a90300780c */ /* 0x000fc40003f84270 */
[----:B------:R-:W-:Y:S01]  /*2a570*/  ISETP.GT.AND P3, PT, R3, 0xb1, PT ;  /* 0x000000b10300780c */ /* 0x000fe20003f64270 */
[----:B--2---:R-:W-:-:S05]  /*2a580*/  FMUL R12, R12, R2 ;  /* 0x000000020c0c7220 */ /* 0x004fca0000400000 */
[----:B------:R-:W-:-:S05]  /*2a590*/  F2FP.F16.F32.PACK_AB R12, RZ, R12 ;  /* 0x0000000cff0c723e */ /* 0x000fca00000000ff */
[----:B------:R0:W-:Y:S01]  /*2a5a0*/  @P0 STG.E.U16 desc[UR36][R4.64+0x110], R12 ;  /* 0x0001100c04000986 */ /* 0x0001e2000c101524 */
[----:B------:R-:W-:Y:S01]  /*2a5b0*/  ISETP.GT.AND P0, PT, R0, RZ, P1 ;  /* 0x000000ff0000720c */ /* 0x000fe20000f04270 */
[----:B0-----:R-:W-:-:S05]  /*2a5c0*/  FMUL R12, R19, R2 ;  /* 0x00000002130c7220 */ /* 0x001fca0000400000 */
[----:B------:R-:W-:-:S07]  /*2a5d0*/  F2FP.F16.F32.PACK_AB R12, RZ, R12 ;  /* 0x0000000cff0c723e */ /* 0x000fce00000000ff */
[----:B------:R0:W-:Y:S01]  /*2a5e0*/  @P0 STG.E.U16 desc[UR36][R4.64+0x112], R12 ;  /* 0x0001120c04000986 */ /* 0x0001e2000c101524 */
[----:B------:R-:W-:Y:S02]  /*2a5f0*/  ISETP.GT.AND P0, PT, R0, 0x8, P2 ;  /* 0x000000080000780c */ /* 0x000fe40001704270 */
[----:B------:R-:W-:Y:S01]  /*2a600*/  ISETP.GT.AND P2, PT, R3, 0x90, PT ;  /* 0x000000900300780c */ /* 0x000fe20003f44270 */
[----:B0-----:R-:W-:-:S05]  /*2a610*/  FMUL R12, R235, R2 ;  /* 0x00000002eb0c7220 */ /* 0x001fca0000400000 */
[----:B------:R-:W-:-:S05]  /*2a620*/  F2FP.F16.F32.PACK_AB R12, RZ, R12 ;  /* 0x0000000cff0c723e */ /* 0x000fca00000000ff */
[----:B------:R0:W-:Y:S01]  /*2a630*/  @P0 STG.E.U16 desc[UR36][R6.64+0x110], R12 ;  /* 0x0001100c06000986 */ /* 0x0001e2000c101524 */
[----:B------:R-:W-:Y:S02]  /*2a640*/  ISETP.GT.AND P0, PT, R0, 0x8, P1 ;  /* 0x000000080000780c */ /* 0x000fe40000f04270 */
[----:B------:R-:W-:Y:S01]  /*2a650*/  ISETP.GT.AND P1, PT, R3, 0x91, PT ;  /* 0x000000910300780c */ /* 0x000fe20003f24270 */
[----:B0-----:R-:W-:-:S05]  /*2a660*/  FMUL R12, R234, R2 ;  /* 0x00000002ea0c7220 */ /* 0x001fca0000400000 */
[----:B------:R-:W-:-:S05]  /*2a670*/  F2FP.F16.F32.PACK_AB R12, RZ, R12 ;  /* 0x0000000cff0c723e */ /* 0x000fca00000000ff */
[----:B------:R0:W-:Y:S01]  /*2a680*/  @P0 STG.E.U16 desc[UR36][R6.64+0x112], R12 ;  /* 0x0001120c06000986 */ /* 0x0001e2000c101524 */
[----:B------:R-:W-:Y:S01]  /*2a690*/  ISETP.GT.AND P0, PT, R0, RZ, P2 ;  /* 0x000000ff0000720c */ /* 0x000fe20001704270 */
[----:B0-----:R-:W-:-:S05]  /*2a6a0*/  FMUL R12, R233, R2 ;  /* 0x00000002e90c7220 */ /* 0x001fca0000400000 */
[----:B------:R-:W-:-:S07]  /*2a6b0*/  F2FP.F16.F32.PACK_AB R12, RZ, R12 ;  /* 0x0000000cff0c723e */ /* 0x000fce00000000ff */
        /* <DEDUP_REMOVED lines=83> */
[----:B------:R-:W-:-:S04]  /*2abf0*/  ISETP.GT.AND P0, PT, R3, 0xb8, PT ;  /* 0x000000b80300780c */ /* 0x000fc80003f04270 */
[----:B------:R-:W-:Y:S01]  /*2ac00*/  ISETP.GT.AND P1, PT, R0, RZ, P0 ;  /* 0x000000ff0000720c */ /* 0x000fe20000724270 */
        /* <DEDUP_REMOVED lines=8> */
[----:B------:R-:W-:Y:S01]  /*2ac90*/  ISETP.GT.AND P6, PT, R0, 0x8, P0 ;  /* 0x000000080000780c */ /* 0x000fe200007c4270 */
[----:B0-----:R-:W-:Y:S02]  /*2aca0*/  FMUL R12, R14, R2 ;  /* 0x000000020e0c7220 */ /* 0x001fe40000400000 */
[----:B------:R-:W2:Y:S03]  /*2acb0*/  LDL.LU R14, [R1+0x300] ;  /* 0x00030000010e7983 */ /* 0x000ea60000300800 */
[----:B------:R-:W-:-:S07]  /*2acc0*/  F2FP.F16.F32.PACK_AB R12, RZ, R12 ;  /* 0x0000000cff0c723e */ /* 0x000fce00000000ff */
[----:B------:R0:W-:Y:S02]  /*2acd0*/  @P6 STG.E.U16 desc[UR36][R6.64+0x170], R12 ;  /* 0x0001700c06006986 */ /* 0x0001e4000c101524 */
[----:B0-----:R-:W-:Y:S02]  /*2ace0*/  FMUL R12, R13, R2 ;  /* 0x000000020d0c7220 */ /* 0x001fe40000400000 */
[----:B------:R-:W3:Y:S04]  /*2acf0*/  LDL.LU R13, [R1+0x304] ;  /* 0x00030400010d7983 */ /* 0x000ee80000300800 */
[----:B------:R-:W4:Y:S01]  /*2ad00*/  LDL.LU R18, [R1+0x308] ;  /* 0x0003080001127983 */ /* 0x000f220000300800 */
[C---:B------:R-:W-:Y:S02]  /*2ad10*/  ISETP.GT.AND P6, PT, R0.reuse, 0x8, P1 ;  /* 0x000000080000780c */ /* 0x040fe40000fc4270 */
[----:B------:R-:W-:Y:S01]  /*2ad20*/  F2FP.F16.F32.PACK_AB R12, RZ, R12 ;  /* 0x0000000cff0c723e */ /* 0x000fe200000000ff */
[----:B------:R-:W5:Y:S04]  /*2ad30*/  LDL.LU R19, [R1+0x424] ;  /* 0x0004240001137983 */ /* 0x000f680000300800 */
[----:B------:R-:W5:Y:S04]  /*2ad40*/  LDL.LU R235, [R1+0x428] ;  /* 0x0004280001eb7983 */ /* 0x000f680000300800 */
[----:B------:R-:W5:Y:S04]  /*2ad50*/  LDL.LU R234, [R1+0x42c] ;  /* 0x00042c0001ea7983 */ /* 0x000f680000300800 */
[----:B------:R2:W-:Y:S01]  /*2ad60*/  @P6 STG.E.U16 desc[UR36][R6.64+0x172], R12 ;  /* 0x0001720c06006986 */ /* 0x0005e2000c101524 */
[----:B------:R-:W-:-:S03]  /*2ad70*/  ISETP.GT.AND P6, PT, R0, 0x80, P5 ;  /* 0x000000800000780c */ /* 0x000fc60002fc4270 */
[----:B------:R-:W5:Y:S04]  /*2ad80*/  LDL.LU R233, [R1+0x430] ;  /* 0x0004300001e97983 */ /* 0x000f680000300800 */
        /* <DEDUP_REMOVED lines=18> */
[----:B------:R-:W5:Y:S01]  /*2aeb0*/  LDL.LU R20, [R1+0x47c] ;  /* 0x00047c0001147983 */ /* 0x000f620000300800 */
[----:B--2---:R-:W-:-:S05]  /*2aec0*/  FMUL R12, R14, R2 ;  /* 0x000000020e0c7220 */ /* 0x004fca0000400000 */
[----:B------:R-:W-:-:S05]  /*2aed0*/  F2FP.F16.F32.PACK_AB R12, RZ, R12 ;  /* 0x0000000cff0c723e */ /* 0x000fca00000000ff */
[----:B------:R3:W-:Y:S01]  /*2aee0*/  @P6 STG.E.U16 desc[UR36][R10.64], R12 ;  /* 0x0000000c0a006986 */ /* 0x0007e2000c101524 */
[----:B------:R-:W-:-:S04]  /*2aef0*/  ISETP.GT.AND P6, PT, R3, 0x1, PT ;  /* 0x000000010300780c */ /* 0x000fc80003fc4270 */
[----:B------:R-:W-:Y:S01]  /*2af00*/  ISETP.GT.AND P6, PT, R0, 0x80, P6 ;  /* 0x000000800000780c */ /* 0x000fe200037c4270 */
[----:B---3--:R-:W-:-:S05]  /*2af10*/  FMUL R12, R13, R2 ;  /* 0x000000020d0c7220 */ /* 0x008fca0000400000 */
[----:B------:R-:W-:-:S07]  /*2af20*/  F2FP.F16.F32.PACK_AB R12, RZ, R12 ;  /* 0x0000000cff0c723e */ /* 0x000fce00000000ff */
[----:B------:R0:W-:Y:S01]  /*2af30*/  @P6 STG.E.U16 desc[UR36][R10.64+0x2], R12 ;  /* 0x0000020c0a006986 */ /* 0x0001e2000c101524 */
[----:B------:R-:W-:-:S04]  /*2af40*/  IADD3 R14, P6, R10, UR5, RZ ;  /* 0x000000050a0e7c10 */ /* 0x000fc8000ffde0ff */
[----:B------:R-:W-:Y:S02]  /*2af50*/  IADD3.X R15, R11, UR4, RZ, P6, !PT ;  /* 0x000000040b0f7c10 */ /* 0x000fe4000b7fe4ff */
[----:B0-----:R-:W-:-:S04]  /*2af60*/  IADD3 R12, P6, R8, UR5, RZ ;  /* 0x00000005080c7c10 */ /* 0x001fc8000ffde0ff */
[----:B------:R-:W-:Y:S02]  /*2af70*/  IADD3.X R13, R9, UR4, RZ, P6, !PT ;  /* 0x00000004090d7c10 */ /* 0x000fe4000b7fe4ff */
[----:B------:R-:W-:Y:S01]  /*2af80*/  ISETP.GT.AND P6, PT, R0, 0x88, P5 ;  /* 0x000000880000780c */ /* 0x000fe20002fc4270 */
[----:B----4-:R-:W-:-:S05]  /*2af90*/  FMUL R18, R18, R2 ;  /* 0x0000000212127220 */ /* 0x010fca0000400000 */
[----:B------:R-:W-:-:S07]  /*2afa0*/  F2FP.F16.F32.PACK_AB R18, RZ, R18 ;  /* 0x00000012ff12723e */ /* 0x000fce00000000ff */
[----:B------:R0:W-:Y:S04]  /*2afb0*/  @P6 STG.E.U16 desc[UR36][R14.64], R18 ;  /* 0x000000120e006986 */ /* 0x0001e8000c101524 */
[----:B0-----:R-:W2:Y:S01]  /*2afc0*/  LDL.LU R18, [R1+0x30c] ;  /* 0x00030c0001127983 */ /* 0x001ea20000300800 */
[----:B------:R-:W-:-:S04]  /*2afd0*/  ISETP.GT.AND P6, PT, R3, 0x1, PT ;  /* 0x000000010300780c */ /* 0x000fc80003fc4270 */
[----:B------:R-:W-:Y:S01]  /*2afe0*/  ISETP.GT.AND P6, PT, R0, 0x88, P6 ;  /* 0x000000880000780c */ /* 0x000fe200037c4270 */
[----:B--2---:R-:W-:-:S05]  /*2aff0*/  FMUL R18, R18, R2 ;  /* 0x0000000212127220 */ /* 0x004fca0000400000 */
        /* <DEDUP_REMOVED lines=415> */
[----:B------:R5:W-:Y:S01]  /*2c9f0*/  @P6 STG.E.U16 desc[UR36][R10.64+0x120], R18 ;  /* 0x000120120a006986 */ /* 0x000be2000c101524 */
[----:B------:R-:W-:-:S04]  /*2ca00*/  ISETP.GT.AND P6, PT, R3, 0x91, PT ;  /* 0x000000910300780c */ /* 0x000fc80003fc4270 */
[----:B------:R-:W-:Y:S01]  /*2ca10*/  ISETP.GT.AND P6, PT, R0, 0x80, P6 ;  /* 0x000000800000780c */ /* 0x000fe200037c4270 */
[----:B-----5:R-:W-:Y:S02]  /*2ca20*/  FMUL R18, R19, R2 ;  /* 0x0000000213127220 */ /* 0x020fe40000400000 */
[----:B------:R-:W2:Y:S03]  /*2ca30*/  LDL.LU R19, [R1+0x2a4] ;  /* 0x0002a40001137983 */ /* 0x000ea60000300800 */
[----:B------:R-:W-:-:S07]  /*2ca40*/  F2FP.F16.F32.PACK_AB R18, RZ, R18 ;  /* 0x00000012ff12723e */ /* 0x000fce00000000ff */
[----:B------:R0:W-:Y:S01]  /*2ca50*/  @P6 STG.E.U16 desc[UR36][R10.64+0x122], R18 ;  /* 0x000122120a006986 */ /* 0x0001e2000c101524 */
[----:B------:R-:W-:-:S04]  /*2ca60*/  ISETP.GT.AND P6, PT, R3, 0x90, PT ;  /* 0x000000900300780c */ /* 0x000fc80003fc4270 */
[----:B------:R-:W-:Y:S01]  /*2ca70*/  ISETP.GT.AND P6, PT, R0, 0x88, P6 ;  /* 0x000000880000780c */ /* 0x000fe200037c4270 */
[----:B0-----:R-:W-:Y:S02]  /*2ca80*/  FMUL R18, R235, R2 ;  /* 0x00000002eb127220 */ /* 0x001fe40000400000 */
[----:B------:R-:W3:Y:S03]  /*2ca90*/  LDL.LU R235, [R1+0x2a8] ;  /* 0x0002a80001eb7983 */ /* 0x000ee60000300800 */
[----:B------:R-:W-:-:S07]  /*2caa0*/  F2FP.F16.F32.PACK_AB R18, RZ, R18 ;  /* 0x00000012ff12723e */ /* 0x000fce00000000ff */
[----:B------:R0:W-:Y:S01]  /*2cab0*/  @P6 STG.E.U16 desc[UR36][R14.64+0x120], R18 ;  /* 0x000120120e006986 */ /* 0x0001e2000c101524 */
[----:B------:R-:W-:-:S04]  /*2cac0*/  ISETP.GT.AND P6, PT, R3, 0x91, PT ;  /* 0x000000910300780c */ /* 0x000fc80003fc4270 */
[----:B------:R-:W-:Y:S01]  /*2cad0*/  ISETP.GT.AND P6, PT, R0, 0x88, P6 ;  /* 0x000000880000780c */ /* 0x000fe200037c4270 */
[----:B0-----:R-:W-:Y:S02]  /*2cae0*/  FMUL R18, R234, R2 ;  /* 0x00000002ea127220 */ /* 0x001fe40000400000 */
[----:B------:R-:W4:Y:S03]  /*2caf0*/  LDL.LU R234, [R1+0x2ac] ;  /* 0x0002ac0001ea7983 */ /* 0x000f260000300800 */
[----:B------:R-:W-:-:S07]  /*2cb00*/  F2FP.F16.F32.PACK_AB R18, RZ, R18 ;  /* 0x00000012ff12723e */ /* 0x000fce00000000ff */
[----:B------:R0:W-:Y:S01]  /*2cb10*/  @P6 STG.E.U16 desc[UR36][R14.64+0x122], R18 ;  /* 0x000122120e006986 */ /* 0x0001e2000c101524 */
[----:B------:R-:W-:-:S04]  /*2cb20*/  ISETP.GT.AND P6, PT, R3, 0x98, PT ;  /* 0x000000980300780c */ /* 0x000fc80003fc4270 */
[----:B------:R-:W-:Y:S01]  /*2cb30*/  ISETP.GT.AND P6, PT, R0, 0x80, P6 ;  /* 0x000000800000780c */ /* 0x000fe200037c4270 */
[----:B0-----:R-:W-:Y:S02]  /*2cb40*/  FMUL R18, R233, R2 ;  /* 0x00000002e9127220 */ /* 0x001fe40000400000 */
[----:B------:R-:W5:Y:S03]  /*2cb50*/  LDL.LU R233, [R1+0x2b0] ;  /* 0x0002b00001e97983 */ /* 0x000f660000300800 */
        /* <DEDUP_REMOVED lines=63> */
[----:B------:R-:W4:Y:S03]  /*2cf50*/  LDL.LU R222, [R1+0x2dc] ;  /* 0x0002dc0001de7983 */ /* 0x000f260000300800 */
[----:B------:R-:W-:-:S07]  /*2cf60*/  F2FP.F16.F32.PACK_AB R18, RZ, R18 ;  /* 0x00000012ff12723e */ /* 0x000fce00000000ff */
[----:B------:R0:W-:Y:S01]  /*2cf70*/  @P6 STG.E.U16 desc[UR36][R14.64+0x152], R18 ;  /* 0x000152120e006986 */ /* 0x0001e2000c101524 */
        /* <DEDUP_REMOVED lines=16> */
[----:B0-----:R-:W-:-:S05]  /*2d080*/  FMUL R18, R216, R2 ;  /* 0x00000002d8127220 */ /* 0x001fca0000400000 */
[----:B------:R-:W-:-:S07]  /*2d090*/  F2FP.F16.F32.PACK_AB R18, RZ, R18 ;  /* 0x00000012ff12723e */ /* 0x000fce00000000ff */
[----:B------:R0:W-:Y:S01]  /*2d0a0*/  @P6 STG.E.U16 desc[UR36][R14.64+0x162], R18 ;  /* 0x000162120e006986 */ /* 0x0001e2000c101524 */
[----:B------:R-:W-:Y:S01]  /*2d0b0*/  ISETP.GT.AND P6, PT, R0, 0x80, P0 ;  /* 0x000000800000780c */ /* 0x000fe200007c4270 */
[----:B0-----:R-:W-:Y:S02]  /*2d0c0*/  FMUL R18, R23, R2 ;  /* 0x0000000217127220 */ /* 0x001fe40000400000 */
[----:B------:R-:W2:Y:S03]  /*2d0d0*/  LDL.LU R23, [R1+0x2ec] ;  /* 0x0002ec0001177983 */ /* 0x000ea60000300800 */
[----:B------:R-:W-:-:S07]  /*2d0e0*/  F2FP.F16.F32.PACK_AB R18, RZ, R18 ;  /* 0x00000012ff12723e */ /* 0x000fce00000000ff */
[----:B------:R0:W-:Y:S01]  /*2d0f0*/  @P6 STG.E.U16 desc[UR36][R10.64+0x170], R18 ;  /* 0x000170120a006986 */ /* 0x0001e2000c101524 */
[----:B------:R-:W-:Y:S01]  /*2d100*/  ISETP.GT.AND P6, PT, R0, 0x80, P1 ;  /* 0x000000800000780c */ /* 0x000fe20000fc4270 */
[----:B0-----:R-:W-:Y:S02]  /*2d110*/  FMUL R18, R22, R2 ;  /* 0x0000000216127220 */ /* 0x001fe40000400000 */
[----:B------:R-:W3:Y:S03]  /*2d120*/  LDL.LU R22, [R1+0x2f0] ;  /* 0x0002f00001167983 */ /* 0x000ee60000300800 */
        /* <DEDUP_REMOVED lines=10> */
[----:B------:R-:W-:Y:S01]  /*2d1d0*/  F2FP.F16.F32.PACK_AB R18, RZ, R18 ;  /* 0x00000012ff12723e */ /* 0x000fe200000000ff */
[----:B------:R-:W5:Y:S06]  /*2d1e0*/  LDL.LU R216, [R1+0x2fc] ;  /* 0x0002fc0001d87983 */ /* 0x000f6c0000300800 */
[----:B------:R0:W-:Y:S04]  /*2d1f0*/  @P6 STG.E.U16 desc[UR36][R14.64+0x172], R18 ;  /* 0x000172120e006986 */ /* 0x0001e8000c101524 */
[----:B0-----:R-:W2:Y:S01]  /*2d200*/  LDL.LU R14, [R1+0x180] ;  /* 0x00018000010e7983 */ /* 0x001ea20000300800 */
[----:B------:R-:W-:-:S03]  /*2d210*/  ISETP.GT.AND P6, PT, R0, 0x100, P5 ;  /* 0x000001000000780c */ /* 0x000fc60002fc4270 */
[----:B------:R-:W5:Y:S01]  /*2d220*/  LDL.LU R18, [R1+0x2a0] ;  /* 0x0002a00001127983 */ /* 0x000f620000300800 */
[----:B--2---:R-:W-:-:S05]  /*2d230*/  FMUL R14, R14, R2 ;  /* 0x000000020e0e7220 */ /* 0x004fca0000400000 */
[----:B------:R-:W-:-:S05]  /*2d240*/  F2FP.F16.F32.PACK_AB R14, RZ, R14 ;  /* 0x0000000eff0e723e */ /* 0x000fca00000000ff */
        /* <DEDUP_REMOVED lines=405> */
[----:B------:R-:W-:Y:S02]  /*2eba0*/  ISETP.GT.AND P5, PT, R0, 0x108, P6 ;  /* 0x000001080000780c */ /* 0x000fe400037a4270 */
[----:B------:R-:W-:Y:S01]  /*2ebb0*/  ISETP.GT.AND P6, PT, R3, 0x90, PT ;  /* 0x000000900300780c */ /* 0x000fe20003fc4270 */
[-C--:B------:R-:W-:Y:S01]  /*2ebc0*/  FMUL R23, R23, R2.reuse ;  /* 0x0000000217177220 */ /* 0x080fe20000400000 */
[-C--:B---3--:R-:W-:Y:S01]  /*2ebd0*/  FMUL R22, R22, R2.reuse ;  /* 0x0000000216167220 */ /* 0x088fe20000400000 */
[-C--:B----4-:R-:W-:Y:S01]  /*2ebe0*/  FMUL R21, R21, R2.reuse ;  /* 0x0000000215157220 */ /* 0x090fe20000400000 */
[-C--:B-----5:R-:W-:Y:S01]  /*2ebf0*/  FMUL R20, R20, R2.reuse ;  /* 0x0000000214147220 */ /* 0x0a0fe20000400000 */
[----:B--2---:R-:W-:-:S05]  /*2ec00*/  FMUL R14, R14, R2 ;  /* 0x000000020e0e7220 */ /* 0x004fca0000400000 */
[----:B------:R-:W-:-:S05]  /*2ec10*/  F2FP.F16.F32.PACK_AB R14, RZ, R14 ;  /* 0x0000000eff0e723e */ /* 0x000fca00000000ff */
[----:B------:R0:W-:Y:S01]  /*2ec20*/  @P5 STG.E.U16 desc[UR36][R12.64+0x112], R14 ;  /* 0x0001120e0c005986 */ /* 0x0001e2000c101524 */
[----:B------:R-:W-:Y:S02]  /*2ec30*/  ISETP.GT.AND P5, PT, R0, 0x100, P6 ;  /* 0x000001000000780c */ /* 0x000fe400037a4270 */
[----:B------:R-:W-:Y:S01]  /*2ec40*/  ISETP.GT.AND P6, PT, R3, 0x91, PT ;  /* 0x000000910300780c */ /* 0x000fe20003fc4270 */
[----:B0-----:R-:W-:-:S05]  /*2ec50*/  FMUL R14, R18, R2 ;  /* 0x00000002120e7220 */ /* 0x001fca0000400000 */
[----:B------:R-:W-:-:S05]  /*2ec60*/  F2FP.F16.F32.PACK_AB R14, RZ, R14 ;  /* 0x0000000eff0e723e */ /* 0x000fca00000000ff */
[----:B------:R0:W-:Y:S01]  /*2ec70*/  @P5 STG.E.U16 desc[UR36][R8.64+0x120], R14 ;  /* 0x0001200e08005986 */ /* 0x0001e2000c101524 */
[----:B------:R-:W-:Y:S01]  /*2ec80*/  ISETP.GT.AND P5, PT, R0, 0x100, P6 ;  /* 0x000001000000780c */ /* 0x000fe200037a4270 */
[----:B0-----:R-:W-:-:S05]  /*2ec90*/  FMUL R14, R19, R2 ;  /* 0x00000002130e7220 */ /* 0x001fca0000400000 */
[----:B------:R-:W-:-:S07]  /*2eca0*/  F2FP.F16.F32.PACK_AB R14, RZ, R14 ;  /* 0x0000000eff0e723e */ /* 0x000fce00000000ff */
[----:B------:R0:W-:Y:S01]  /*2ecb0*/  @P5 STG.E.U16 desc[UR36][R8.64+0x122], R14 ;  /* 0x0001220e08005986 */ /* 0x0001e2000c101524 */
[----:B------:R-:W-:-:S04]  /*2ecc0*/  ISETP.GT.AND P5, PT, R3, 0x90, PT ;  /* 0x000000900300780c */ /* 0x000fc80003fa4270 */
[----:B------:R-:W-:Y:S01]  /*2ecd0*/  ISETP.GT.AND P5, PT, R0, 0x108, P5 ;  /* 0x000001080000780c */ /* 0x000fe20002fa4270 */
[-C--:B0-----:R-:W-:Y:S01]  /*2ece0*/  FMUL R14, R235, R2.reuse ;  /* 0x00000002eb0e7220 */ /* 0x081fe20000400000 */
[----:B------:R-:W-:Y:S01]  /*2ecf0*/  FMUL R18, R222, R2 ;  /* 0x00000002de127220 */ /* 0x000fe20000400000 */
[----:B------:R-:W2:Y:S03]  /*2ed00*/  LDL.LU R235, [R1+0x13c] ;  /* 0x00013c0001eb7983 */ /* 0x000ea60000300800 */
[----:B------:R-:W-:-:S07]  /*2ed10*/  F2FP.F16.F32.PACK_AB R14, RZ, R14 ;  /* 0x0000000eff0e723e */ /* 0x000fce00000000ff */
[----:B------:R0:W-:Y:S01]  /*2ed20*/  @P5 STG.E.U16 desc[UR36][R12.64+0x120], R14 ;  /* 0x0001200e0c005986 */ /* 0x0001e2000c101524 */
[----:B------:R-:W-:Y:S02]  /*2ed30*/  ISETP.GT.AND P5, PT, R0, 0x108, P6 ;  /* 0x000001080000780c */ /* 0x000fe400037a4270 */
[----:B------:R-:W-:Y:S01]  /*2ed40*/  ISETP.GT.AND P6, PT, R3, 0x98, PT ;  /* 0x000000980300780c */ /* 0x000fe20003fc4270 */
[----:B0-----:R-:W-:Y:S01]  /*2ed50*/  FMUL R14, R234, R2 ;  /* 0x00000002ea0e7220 */ /* 0x001fe20000400000 */
[----:B------:R-:W-:Y:S01]  /*2ed60*/  F2FP.F16.F32.PACK_AB R18, RZ, R18 ;  /* 0x00000012ff12723e */ /* 0x000fe200000000ff */
[----:B------:R-:W3:Y:S03]  /*2ed70*/  LDL.LU R234, [R1+0x140] ;  /* 0x0001400001ea7983 */ /* 0x000ee60000300800 */
[----:B------:R-:W-:-:S05]  /*2ed80*/  F2FP.F16.F32.PACK_AB R14, RZ, R14 ;  /* 0x0000000eff0e723e */ /* 0x000fca00000000ff */
[----:B------:R0:W-:Y:S01]  /*2ed90*/  @P5 STG.E.U16 desc[UR36][R12.64+0x122], R14 ;  /* 0x0001220e0c005986 */ /* 0x0001e2000c101524 */
[----:B------:R-:W-:Y:S02]  /*2eda0*/  ISETP.GT.AND P5, PT, R0, 0x100, P6 ;  /* 0x000001000000780c */ /* 0x000fe400037a4270 */
[----:B------:R-:W-:Y:S01]  /*2edb0*/  ISETP.GT.AND P6, PT, R3, 0x99, PT ;  /* 0x000000990300780c */ /* 0x000fe20003fc4270 */
[-C--:B0-----:R-:W-:Y:S01]  /*2edc0*/  FMUL R14, R233, R2.reuse ;  /* 0x00000002e90e7220 */ /* 0x081fe20000400000 */
[----:B------:R-:W-:Y:S01]  /*2edd0*/  PRMT R217, R18, 0x7610, R217 ;  /* 0x0000761012d97816 */ /* 0x000fe200000000d9 */
[----:B------:R-:W-:Y:S01]  /*2ede0*/  FMUL R19, R219, R2 ;  /* 0x00000002db137220 */ /* 0x000fe20000400000 */
[----:B------:R-:W4:Y:S02]  /*2edf0*/  LDL.LU R233, [R1+0x144] ;  /* 0x0001440001e97983 */ /* 0x000f240000300800 */
[----:B------:R-:W-:-:S05]  /*2ee00*/  F2FP.F16.F32.PACK_AB R14, RZ, R14 ;  /* 0x0000000eff0e723e */ /* 0x000fca00000000ff */
        /* <DEDUP_REMOVED lines=12> */
[----:B------:R-:W-:Y:S02]  /*2eed0*/  ISETP.GT.AND P5, PT, R0, 0x108, P6 ;  /* 0x000001080000780c */ /* 0x000fe400037a4270 */
[----:B------:R-:W-:Y:S01]  /*2eee0*/  ISETP.GT.AND P6, PT, R3, 0xa0, PT ;  /* 0x000000a00300780c */ /* 0x000fe20003fc4270 */
[----:B0-----:R-:W-:Y:S02]  /*2eef0*/  FMUL R14, R230, R2 ;  /* 0x00000002e60e7220 */ /* 0x001fe40000400000 */
[----:B------:R-:W5:Y:S03]  /*2ef00*/  LDL.LU R230, [R1+0x150] ;  /* 0x0001500001e67983 */ /* 0x000f660000300800 */
[----:B------:R-:W-:-:S05]  /*2ef10*/  F2FP.F16.F32.PACK_AB R14, RZ, R14 ;  /* 0x0000000eff0e723e */ /* 0x000fca00000000ff */
[----:B------:R0:W-:Y:S01]  /*2ef20*/  @P5 STG.E.U16 desc[UR36][R12.64+0x132], R14 ;  /* 0x0001320e0c005986 */ /* 0x0001e2000c101524 */
[----:B------:R-:W-:Y:S02]  /*2ef30*/  ISETP.GT.AND P5, PT, R0, 0x100, P6 ;  /* 0x000001000000780c */ /* 0x000fe400037a4270 */
[----:B------:R-:W-:Y:S01]  /*2ef40*/  ISETP.GT.AND P6, PT, R3, 0xa1, PT ;  /* 0x000000a10300780c */ /* 0x000fe20003fc4270 */
[----:B0-----:R-:W-:Y:S02]  /*2ef50*/  FMUL R14, R229, R2 ;  /* 0x00000002e50e7220 */ /* 0x001fe40000400000 */
[----:B------:R-:W5:Y:S03]  /*2ef60*/  LDL.LU R229, [R1+0x154] ;  /* 0x0001540001e57983 */ /* 0x000f660000300800 */
        /* <DEDUP_REMOVED lines=14> */
[----:B0-----:R-:W-:Y:S01]  /*2f050*/  FMUL R14, R226, R2 ;  /* 0x00000002e20e7220 */ /* 0x001fe20000400000 */
[----:B------:R-:W-:Y:S01]  /*2f060*/  ISETP.GT.AND P6, PT, R3, 0xa8, PT ;  /* 0x000000a80300780c */ /* 0x000fe20003fc4270 */
[----:B------:R-:W5:Y:S03]  /*2f070*/  LDL.LU R226, [R1+0x160] ;  /* 0x0001600001e27983 */ /* 0x000f660000300800 */
[----:B------:R-:W-:-:S04]  /*2f080*/  F2FP.F16.F32.PACK_AB R14, RZ, R14 ;  /* 0x0000000eff0e723e */ /* 0x000fc800000000ff */
[----:B------:R-:W-:Y:S01]  /*2f090*/  PRMT R15, R14, 0x7610, R15 ;  /* 0x000076100e0f7816 */ /* 0x000fe2000000000f */
[----:B------:R-:W-:Y:S02]  /*2f0a0*/  FMUL R14, R225, R2 ;  /* 0x00000002e10e7220 */ /* 0x000fe40000400000 */
[----:B------:R-:W5:Y:S04]  /*2f0b0*/  LDL.LU R225, [R1+0x164] ;  /* 0x0001640001e17983 */ /* 0x000f680000300800 */
[----:B------:R0:W-:Y:S01]  /*2f0c0*/  @P5 STG.E.U16 desc[UR36][R12.64+0x142], R15 ;  /* 0x0001420f0c005986 */ /* 0x0001e2000c101524 */
[----:B------:R-:W-:Y:S02]  /*2f0d0*/  ISETP.GT.AND P5, PT, R0, 0x100, P6 ;  /* 0x000001000000780c */ /* 0x000fe400037a4270 */
[----:B------:R-:W-:-:S02]  /*2f0e0*/  F2FP.F16.F32.PACK_AB R14, RZ, R14 ;  /* 0x0000000eff0e723e */ /* 0x000fc400000000ff */
[----:B------:R-:W-:-:S09]  /*2f0f0*/  ISETP.GT.AND P6, PT, R0, 0x108, P6 ;  /* 0x000001080000780c */ /* 0x000fd200037c4270 */
[----:B------:R1:W-:Y:S01]  /*2f100*/  @P5 STG.E.U16 desc[UR36][R8.64+0x150], R14 ;  /* 0x0001500e08005986 */ /* 0x0003e2000c101524 */
[----:B------:R-:W-:Y:S01]  /*2f110*/  ISETP.GT.AND P5, PT, R0, 0x100, P4 ;  /* 0x000001000000780c */ /* 0x000fe200027a4270 */
[-C--:B0-----:R-:W-:Y:S01]  /*2f120*/  FMUL R15, R224, R2.reuse ;  /* 0x00000002e00f7220 */ /* 0x081fe20000400000 */
[----:B-1----:R-:W-:-:S04]  /*2f130*/  FMUL R14, R223, R2 ;  /* 0x00000002df0e7220 */ /* 0x002fc80000400000 */
[----:B------:R-:W-:Y:S01]  /*2f140*/  F2FP.F16.F32.PACK_AB R15, RZ, R15 ;  /* 0x0000000fff0f723e */ /* 0x000fe200000000ff */
[----:B------:R-:W5:Y:S01]  /*2f150*/  LDL.LU R224, [R1+0x168] ;  /* 0x0001680001e07983 */ /* 0x000f620000300800 */
[----:B------:R-:W-:-:S05]  /*2f160*/  F2FP.F16.F32.PACK_AB R14, RZ, R14 ;  /* 0x0000000eff0e723e */ /* 0x000fca00000000ff */
[----:B------:R0:W-:Y:S01]  /*2f170*/  @P5 STG.E.U16 desc[UR36][R8.64+0x152], R15 ;  /* 0x0001520f08005986 */ /* 0x0001e2000c101524 */
[----:B------:R-:W-:-:S03]  /*2f180*/  ISETP.GT.AND P4, PT, R0, 0x108, P4 ;  /* 0x000001080000780c */ /* 0x000fc60002784270 */
[----:B------:R1:W-:Y:S01]  /*2f190*/  @P6 STG.E.U16 desc[UR36][R12.64+0x150], R14 ;  /* 0x0001500e0c006986 */ /* 0x0003e2000c101524 */
[C---:B------:R-:W-:Y:S02]  /*2f1a0*/  ISETP.GT.AND P5, PT, R0.reuse, 0x100, P3 ;  /* 0x000001000000780c */ /* 0x040fe40001fa4270 */
[----:B------:R-:W-:Y:S01]  /*2f1b0*/  ISETP.GT.AND P6, PT, R0, 0x100, P2 ;  /* 0x000001000000780c */ /* 0x000fe200017c4270 */
[----:B------:R-:W5:Y:S01]  /*2f1c0*/  LDL.LU R223, [R1+0x16c] ;  /* 0x00016c0001df7983 */ /* 0x000f620000300800 */
[-C--:B0-----:R-:W-:Y:S01]  /*2f1d0*/  FMUL R15, R221, R2.reuse ;  /* 0x00000002dd0f7220 */ /* 0x081fe20000400000 */
[----:B-1----:R-:W-:-:S04]  /*2f1e0*/  FMUL R14, R220, R2 ;  /* 0x00000002dc0e7220 */ /* 0x002fc80000400000 */
[----:B------:R-:W-:Y:S01]  /*2f1f0*/  F2FP.F16.F32.PACK_AB R15, RZ, R15 ;  /* 0x0000000fff0f723e */ /* 0x000fe200000000ff */
[----:B------:R-:W-:Y:S01]  /*2f200*/  @P4 STG.E.U16 desc[UR36][R12.64+0x152], R217 ;  /* 0x000152d90c004986 */ /* 0x000fe2000c101524 */
[----:B------:R-:W-:Y:S02]  /*2f210*/  ISETP.GT.AND P2, PT, R0, 0x108, P2 ;  /* 0x000001080000780c */ /* 0x000fe40001744270 */
[----:B------:R-:W-:Y:S01]  /*2f220*/  F2FP.F16.F32.PACK_AB R14, RZ, R14 ;  /* 0x0000000eff0e723e */ /* 0x000fe200000000ff */
[----:B------:R-:W5:Y:S01]  /*2f230*/  LDL.LU R222, [R1+0x170] ;  /* 0x0001700001de7983 */ /* 0x000f620000300800 */
[----:B------:R-:W-:Y:S02]  /*2f240*/  PRMT R18, R15, 0x7610, R18 ;  /* 0x000076100f127816 */ /* 0x000fe40000000012 */
[----:B------:R-:W-:Y:S01]  /*2f250*/  PRMT R15, R14, 0x7610, R15 ;  /* 0x000076100e0f7816 */ /* 0x000fe2000000000f */
[----:B------:R-:W5:Y:S01]  /*2f260*/  LDL.LU R221, [R1+0x174] ;  /* 0x0001740001dd7983 */ /* 0x000f620000300800 */
[----:B------:R-:W-:-:S02]  /*2f270*/  F2FP.F16.F32.PACK_AB R14, RZ, R19 ;  /* 0x00000013ff0e723e */ /* 0x000fc400000000ff */
[C---:B------:R-:W-:Y:S01]  /*2f280*/  ISETP.GT.AND P3, PT, R0.reuse, 0x108, P3 ;  /* 0x000001080000780c */ /* 0x040fe20001f64270 */
[----:B------:R0:W-:Y:S01]  /*2f290*/  @P5 STG.E.U16 desc[UR36][R8.64+0x162], R15 ;  /* 0x0001620f08005986 */ /* 0x0001e2000c101524 */
[C---:B------:R-:W-:Y:S02]  /*2f2a0*/  ISETP.GT.AND P4, PT, R0.reuse, 0x100, P0 ;  /* 0x000001000000780c */ /* 0x040fe40000784270 */
[----:B------:R-:W-:Y:S01]  /*2f2b0*/  ISETP.GT.AND P5, PT, R0, 0x100, P1 ;  /* 0x000001000000780c */ /* 0x000fe20000fa4270 */
[----:B------:R1:W-:Y:S04]  /*2f2c0*/  @P6 STG.E.U16 desc[UR36][R8.64+0x160], R18 ;  /* 0x0001601208006986 */ /* 0x0003e8000c101524 */
[----:B------:R1:W-:Y:S01]  /*2f2d0*/  @P2 STG.E.U16 desc[UR36][R12.64+0x160], R14 ;  /* 0x0001600e0c002986 */ /* 0x0003e2000c101524 */
[----:B0-----:R-:W-:-:S03]  /*2f2e0*/  F2FP.F16.F32.PACK_AB R15, RZ, R22 ;  /* 0x00000016ff0f723e */ /* 0x001fc600000000ff */
[----:B------:R-:W5:Y:S01]  /*2f2f0*/  LDL.LU R220, [R1+0x178] ;  /* 0x0001780001dc7983 */ /* 0x000f620000300800 */
[----:B-1----:R-:W-:-:S03]  /*2f300*/  F2FP.F16.F32.PACK_AB R18, RZ, R23 ;  /* 0x00000017ff12723e */ /* 0x002fc600000000ff */
[----:B------:R-:W5:Y:S01]  /*2f310*/  LDL.LU R219, [R1+0x17c] ;  /* 0x00017c0001db7983 */ /* 0x000f620000300800 */
[----:B------:R-:W-:-:S03]  /*2f320*/  F2FP.F16.F32.PACK_AB R14, RZ, R21 ;  /* 0x00000015ff0e723e */ /* 0x000fc600000000ff */
[----:B------:R-:W2:Y:S01]  /*2f330*/  LDL.LU R217, [R1+0x138] ;  /* 0x0001380001d97983 */ /* 0x000ea20000300800 */
[----:B------:R-:W-:Y:S02]  /*2f340*/  PRMT R19, R18, 0x7610, R19 ;  /* 0x0000761012137816 */ /* 0x000fe40000000013 */
[----:B------:R-:W-:Y:S01]  /*2f350*/  PRMT R18, R15, 0x7610, R18 ;  /* 0x000076100f127816 */ /* 0x000fe20000000012 */
[----:B------:R-:W3:Y:S01]  /*2f360*/  LDL.LU R23, [R1+0x134] ;  /* 0x0001340001177983 */ /* 0x000ee20000300800 */
[----:B------:R-:W-:Y:S02]  /*2f370*/  PRMT R15, R14, 0x7610, R15 ;  /* 0x000076100e0f7816 */ /* 0x000fe4000000000f */
[----:B------:R-:W-:Y:S01]  /*2f380*/  F2FP.F16.F32.PACK_AB R14, RZ, R20 ;  /* 0x00000014ff0e723e */ /* 0x000fe200000000ff */
[----:B------:R-:W4:Y:S04]  /*2f390*/  LDL.LU R22, [R1+0x130] ;  /* 0x0001300001167983 */ /* 0x000f280000300800 */
[----:B------:R-:W5:Y:S04]  /*2f3a0*/  LDL.LU R21, [R1+0x12c] ;  /* 0x00012c0001157983 */ /* 0x000f680000300800 */
[----:B------:R-:W2:Y:S04]  /*2f3b0*/  LDL.LU R20, [R1+0x128] ;  /* 0x0001280001147983 */ /* 0x000ea80000300800 */
[----:B------:R0:W-:Y:S04]  /*2f3c0*/  @P3 STG.E.U16 desc[UR36][R12.64+0x162], R19 ;  /* 0x000162130c003986 */ /* 0x0001e8000c101524 */
[----:B------:R1:W-:Y:S04]  /*2f3d0*/  @P4 STG.E.U16 desc[UR36][R8.64+0x170], R18 ;  /* 0x0001701208004986 */ /* 0x0003e8000c101524 */
[----:B------:R1:W-:Y:S04]  /*2f3e0*/  @P5 STG.E.U16 desc[UR36][R8.64+0x172], R15 ;  /* 0x0001720f08005986 */ /* 0x0003e8000c101524 */
[----:B0-----:R-:W3:Y:S04]  /*2f3f0*/  LDL.LU R19, [R1+0x8] ;  /* 0x0000080001137983 */ /* 0x001ee80000300800 */
[----:B-1----:R-:W4:Y:S01]  /*2f400*/  LDL.LU R18, [R1+0x4] ;  /* 0x0000040001127983 */ /* 0x002f220000300800 */
[----:B------:R-:W-:-:S03]  /*2f410*/  PRMT R15, R14, 0x7610, R15 ;  /* 0x000076100e0f7816 */ /* 0x000fc6000000000f */
[----:B------:R-:W5:Y:S01]  /*2f420*/  LDL.LU R14, [R1] ;  /* 0x00000000010e7983 */ /* 0x000f620000300800 */
[C---:B------:R-:W-:Y:S02]  /*2f430*/  ISETP.GT.AND P0, PT, R0.reuse, 0x108, P0 ;  /* 0x000001080000780c */ /* 0x040fe40000704270 */
[----:B------:R-:W-:Y:S02]  /*2f440*/  ISETP.GT.AND P1, PT, R0, 0x108, P1 ;  /* 0x000001080000780c */ /* 0x000fe40000f24270 */
[----:B------:R-:W-:Y:S01]  /*2f450*/  ISETP.GT.AND P3, PT, R3, 0xc0, PT ;  /* 0x000000c00300780c */ /* 0x000fe20003f64270 */
[----:B------:R-:W-:-:S08]  /*2f460*/  FMUL R216, R216, R2 ;  /* 0x00000002d8d87220 */ /* 0x000fd00000400000 */
[----:B------:R0:W-:Y:S01]  /*2f470*/  @P0 STG.E.U16 desc[UR36][R12.64+0x170], R15 ;  /* 0x0001700f0c000986 */ /* 0x0001e2000c101524 */
[----:B------:R-:W-:Y:S02]  /*2f480*/  ISETP.GT.AND P0, PT, R0, RZ, P3 ;  /* 0x000000ff0000720c */ /* 0x000fe40001f04270 */
[----:B0-----:R-:W-:Y:S02]  /*2f490*/  F2FP.F16.F32.PACK_AB R15, RZ, R216 ;  /* 0x000000d8ff0f723e */ /* 0x001fe400000000ff */
[----:B------:R-:W2:Y:S04]  /*2f4a0*/  LDL.LU R216, [R1+0x124] ;  /* 0x0001240001d87983 */ /* 0x000ea80000300800 */
[----:B------:R0:W-:Y:S01]  /*2f4b0*/  @P1 STG.E.U16 desc[UR36][R12.64+0x172], R15 ;  /* 0x0001720f0c001986 */ /* 0x0001e2000c101524 */
[-C--:B----4-:R-:W-:Y:S01]  /*2f4c0*/  FMUL R18, R18, R2.reuse ;  /* 0x0000000212127220 */ /* 0x090fe20000400000 */
[----:B-----5:R-:W-:-:S04]  /*2f4d0*/  FMUL R14, R14, R2 ;  /* 0x000000020e0e7220 */ /* 0x020fc80000400000 */
[----:B0-----:R-:W-:Y:S02]  /*2f4e0*/  F2FP.F16.F32.PACK_AB R13, RZ, R18 ;  /* 0x00000012ff0d723e */ /* 0x001fe400000000ff */
[----:B------:R-:W-:-:S05]  /*2f4f0*/  F2FP.F16.F32.PACK_AB R14, RZ, R14 ;  /* 0x0000000eff0e723e */ /* 0x000fca00000000ff */
[----:B------:R0:W-:Y:S02]  /*2f500*/  @P0 STG.E.U16 desc[UR36][R4.64+0x180], R14 ;  /* 0x0001800e04000986 */ /* 0x0001e4000c101524 */
[----:B0-----:R-:W-:Y:S02]  /*2f510*/  PRMT R14, R13, 0x7610, R14 ;  /* 0x000076100d0e7816 */ /* 0x001fe4000000000e */
[----:B------:R-:W4:Y:S01]  /*2f520*/  LDL.LU R13, [R1+0xc] ;  /* 0x00000c00010d7983 */ /* 0x000f220000300800 */
[----:B------:R-:W-:Y:S01]  /*2f530*/  ISETP.GT.AND P6, PT, R3, 0xc1, PT ;  /* 0x000000c10300780c */ /* 0x000fe20003fc4270 */
[----:B---3--:R-:W-:-:S03]  /*2f540*/  FMUL R19, R19, R2 ;  /* 0x0000000213137220 */ /* 0x008fc60000400000 */
[C---:B------:R-:W-:Y:S02]  /*2f550*/  ISETP.GT.AND P2, PT, R0.reuse, RZ, P6 ;  /* 0x000000ff0000720c */ /* 0x040fe40003744270 */
[C---:B------:R-:W-:Y:S02]  /*2f560*/  ISETP.GT.AND P3, PT, R0.reuse, 0x8, P3 ;  /* 0x000000080000780c */ /* 0x040fe40001f64270 */
[----:B------:R-:W-:Y:S02]  /*2f570*/  F2FP.F16.F32.PACK_AB R12, RZ, R19 ;  /* 0x00000013ff0c723e */ /* 0x000fe400000000ff */
[----:B------:R-:W-:Y:S02]  /*2f580*/  ISETP.GT.AND P0, PT, R0, 0x8, P6 ;  /* 0x000000080000780c */ /* 0x000fe40003704270 */
[----:B------:R-:W-:-:S05]  /*2f590*/  PRMT R15, R12, 0x7610, R15 ;  /* 0x000076100c0f7816 */ /* 0x000fca000000000f */
[----:B------:R0:W-:Y:S04]  /*2f5a0*/  @P2 STG.E.U16 desc[UR36][R4.64+0x182], R14 ;  /* 0x0001820e04002986 */ /* 0x0001e8000c101524 */
[----:B------:R-:W-:Y:S01]  /*2f5b0*/  @P3 STG.E.U16 desc[UR36][R6.64+0x180], R15 ;  /* 0x0001800f06003986 */ /* 0x000fe2000c101524 */
[----:B----4-:R-:W-:-:S05]  /*2f5c0*/  FMUL R13, R13, R2 ;  /* 0x000000020d0d7220 */ /* 0x010fca0000400000 */
[----:B------:R-:W-:Y:S02]  /*2f5d0*/  F2FP.F16.F32.PACK_AB R12, RZ, R13 ;  /* 0x0000000dff0c723e */ /* 0x000fe400000000ff */
[----:B------:R-:W3:Y:S02]  /*2f5e0*/  LDL.LU R13, [R1+0x10] ;  /* 0x00001000010d7983 */ /* 0x000ee40000300800 */
[----:B0-----:R-:W-:Y:S02]  /*2f5f0*/  PRMT R14, R12, 0x7610, R14 ;  /* 0x000076100c0e7816 */ /* 0x001fe4000000000e */
[----:B------:R-:W4:Y:S04]  /*2f600*/  LDL.LU R12, [R1+0x14] ;  /* 0x00001400010c7983 */ /* 0x000f280000300800 */
[----:B------:R0:W-:Y:S04]  /*2f610*/  @P0 STG.E.U16 desc[UR36][R6.64+0x182], R14 ;  /* 0x0001820e06000986 */ /* 0x0001e8000c101524 */
[----:B0-----:R-:W5:Y:S01]  /*2f620*/  LDL.LU R14, [R1+0x18] ;  /* 0x00001800010e7983 */ /* 0x001f620000300800 */
[----:B------:R-:W-:-:S02]  /*2f630*/  ISETP.GT.AND P5, PT, R3, 0xc8, PT ;  /* 0x000000c80300780c */ /* 0x000fc40003fa4270 */
[----:B------:R-:W-:Y:S02]  /*2f640*/  ISETP.GT.AND P4, PT, R3, 0xc9, PT ;  /* 0x000000c90300780c */ /* 0x000fe40003f84270 */
[C---:B------:R-:W-:Y:S02]  /*2f650*/  ISETP.GT.AND P1, PT, R0.reuse, RZ, P5 ;  /* 0x000000ff0000720c */ /* 0x040fe40002f24270 */
[C---:B------:R-:W-:Y:S02]  /*2f660*/  ISETP.GT.AND P2, PT, R0.reuse, RZ, P4 ;  /* 0x000000ff0000720c */ /* 0x040fe40002744270 */
[----:B------:R-:W-:Y:S01]  /*2f670*/  ISETP.GT.AND P0, PT, R0, 0x8, P5 ;  /* 0x000000080000780c */ /* 0x000fe20002f04270 */
[-C--:B---3--:R-:W-:Y:S01]  /*2f680*/  FMUL R13, R13, R2.reuse ;  /* 0x000000020d0d7220 */ /* 0x088fe20000400000 */
[----:B----4-:R-:W-:-:S04]  /*2f690*/  FMUL R12, R12, R2 ;  /* 0x000000020c0c7220 */ /* 0x010fc80000400000 */
[----:B------:R-:W-:Y:S02]  /*2f6a0*/  F2FP.F16.F32.PACK_AB R13, RZ, R13 ;  /* 0x0000000dff0d723e */ /* 0x000fe400000000ff */
[----:B------:R-:W-:Y:S02]  /*2f6b0*/  F2FP.F16.F32.PACK_AB R12, RZ, R12 ;  /* 0x0000000cff0c723e */ /* 0x000fe400000000ff */
[----:B------:R-:W-:Y:S01]  /*2f6c0*/  PRMT R15, R13, 0x7610, R15 ;  /* 0x000076100d0f7816 */ /* 0x000fe2000000000f */
[----:B-----5:R-:W-:-:S05]  /*2f6d0*/  FMUL R14, R14, R2 ;  /* 0x000000020e0e7220 */ /* 0x020fca0000400000 */
[----:B------:R-:W-:Y:S02]  /*2f6e0*/  F2FP.F16.F32.PACK_AB R13, RZ, R14 ;  /* 0x0000000eff0d723e */ /* 0x000fe400000000ff */
[----:B------:R-:W-:Y:S02]  /*2f6f0*/  PRMT R14, R12, 0x7610, R14 ;  /* 0x000076100c0e7816 */ /* 0x000fe4000000000e */
[----:B------:R-:W-:Y:S01]  /*2f700*/  PRMT R12, R13, 0x7610, R12 ;  /* 0x000076100d0c7816 */ /* 0x000fe2000000000c */
[----:B------:R0:W-:Y:S04]  /*2f710*/  @P1 STG.E.U16 desc[UR36][R4.64+0x190], R15 ;  /* 0x0001900f04001986 */ /* 0x0001e8000c101524 */
[----:B------:R-:W-:Y:S04]  /*2f720*/  @P2 STG.E.U16 desc[UR36][R4.64+0x192], R14 ;  /* 0x0001920e04002986 */ /* 0x000fe8000c101524 */
[----:B------:R1:W-:Y:S04]  /*2f730*/  @P0 STG.E.U16 desc[UR36][R6.64+0x190], R12 ;  /* 0x0001900c06000986 */ /* 0x0003e8000c101524 */
[----:B0-----:R-:W3:Y:S04]  /*2f740*/  LDL.LU R15, [R1+0x120] ;  /* 0x00012000010f7983 */ /* 0x001ee80000300800 */
[----:B------:R-:W4:Y:S04]  /*2f750*/  LDL.LU R13, [R1+0x1c] ;  /* 0x00001c00010d7983 */ /* 0x000f280000300800 */
[----:B-1----:R-:W5:Y:S02]  /*2f760*/  LDL.LU R12, [R1+0x20] ;  /* 0x00002000010c7983 */ /* 0x002f640000300800 */
[----:B-----5:R-:W-:-:S05]  /*2f770*/  FMUL R12, R12, R2 ;  /* 0x000000020c0c7220 */ /* 0x020fca0000400000 */
[----:B------:R-:W-:-:S04]  /*2f780*/  F2FP.F16.F32.PACK_AB R12, RZ, R12 ;  /* 0x0000000cff0c723e */ /* 0x000fc800000000ff */
[----:B------:R-:W-:Y:S02]  /*2f790*/  PRMT R14, R12, 0x7610, R14 ;  /* 0x000076100c0e7816 */ /* 0x000fe4000000000e */
[----:B------:R-:W5:Y:S01]  /*2f7a0*/  LDL.LU R12, [R1+0x24] ;  /* 0x00002400010c7983 */ /* 0x000f620000300800 */
[----:B------:R-:W-:Y:S02]  /*2f7b0*/  ISETP.GT.AND P3, PT, R3, 0xd0, PT ;  /* 0x000000d00300780c */ /* 0x000fe40003f64270 */
[C---:B------:R-:W-:Y:S02]  /*2f7c0*/  ISETP.GT.AND P1, PT, R0.reuse, 0x8, P4 ;  /* 0x000000080000780c */ /* 0x040fe40002724270 */
[----:B------:R-:W-:Y:S01]  /*2f7d0*/  ISETP.GT.AND P0, PT, R0, RZ, P3 ;  /* 0x000000ff0000720c */ /* 0x000fe20001f04270 */
[----:B----4-:R-:W-:-:S05]  /*2f7e0*/  FMUL R13, R13, R2 ;  /* 0x000000020d0d7220 */ /* 0x010fca0000400000 */
[----:B------:R-:W-:-:S05]  /*2f7f0*/  F2FP.F16.F32.PACK_AB R13, RZ, R13 ;  /* 0x0000000dff0d723e */ /* 0x000fca00000000ff */
[----:B------:R-:W-:Y:S04]  /*2f800*/  @P1 STG.E.U16 desc[UR36][R6.64+0x192], R13 ;  /* 0x0001920d06001986 */ /* 0x000fe8000c101524 */
[----:B------:R0:W-:Y:S04]  /*2f810*/  @P0 STG.E.U16 desc[UR36][R4.64+0x1a0], R14 ;  /* 0x0001a00e04000986 */ /* 0x0001e8000c101524 */
[----:B0-----:R-:W4:Y:S01]  /*2f820*/  LDL.LU R14, [R1+0x30] ;  /* 0x00003000010e7983 */ /* 0x001f220000300800 */
[----:B-----5:R-:W-:-:S05]  /*2f830*/  FMUL R12, R12, R2 ;  /* 0x000000020c0c7220 */ /* 0x020fca0000400000 */
[----:B------:R-:W-:-:S04]  /*2f840*/  F2FP.F16.F32.PACK_AB R12, RZ, R12 ;  /* 0x0000000cff0c723e */ /* 0x000fc800000000ff */
[----:B------:R-:W-:Y:S02]  /*2f850*/  PRMT R13, R12, 0x7610, R13 ;  /* 0x000076100c0d7816 */ /* 0x000fe4000000000d */
[----:B------:R-:W5:Y:S01]  /*2f860*/  LDL.LU R12, [R1+0x28] ;  /* 0x00002800010c7983 */ /* 0x000f620000300800 */
[----:B------:R-:W-:-:S04]  /*2f870*/  ISETP.GT.AND P2, PT, R3, 0xd1, PT ;  /* 0x000000d10300780c */ /* 0x000fc80003f44270 */
[----:B------:R-:W-:-:S13]  /*2f880*/  ISETP.GT.AND P0, PT, R0, RZ, P2 ;  /* 0x000000ff0000720c */ /* 0x000fda0001704270 */
[----:B------:R0:W-:Y:S01]  /*2f890*/  @P0 STG.E.U16 desc[UR36][R4.64+0x1a2], R13 ;  /* 0x0001a20d04000986 */ /* 0x0001e2000c101524 */
[----:B-----5:R-:W-:-:S05]  /*2f8a0*/  FMUL R12, R12, R2 ;  /* 0x000000020c0c7220 */ /* 0x020fca0000400000 */
[----:B------:R-:W-:-:S04]  /*2f8b0*/  F2FP.F16.F32.PACK_AB R12, RZ, R12 ;  /* 0x0000000cff0c723e */ /* 0x000fc800000000ff */
[----:B0-----:R-:W-:Y:S02]  /*2f8c0*/  PRMT R13, R12, 0x7610, R13 ;  /* 0x000076100c0d7816 */ /* 0x001fe4000000000d */
[----:B------:R-:W5:Y:S01]  /*2f8d0*/  LDL.LU R12, [R1+0x2c] ;  /* 0x00002c00010c7983 */ /* 0x000f620000300800 */
[----:B------:R-:W-:-:S13]  /*2f8e0*/  ISETP.GT.AND P0, PT, R0, 0x8, P3 ;  /* 0x000000080000780c */ /* 0x000fda0001f04270 */
[----:B------:R-:W-:Y:S01]  /*2f8f0*/  @P0 STG.E.U16 desc[UR36][R6.64+0x1a0], R13 ;  /* 0x0001a00d06000986 */ /* 0x000fe2000c101524 */
[----:B------:R-:W-:Y:S02]  /*2f900*/  ISETP.GT.AND P0, PT, R0, 0x8, P2 ;  /* 0x000000080000780c */ /* 0x000fe40001704270 */
[----:B------:R-:W-:Y:S01]  /*2f910*/  ISETP.GT.AND P2, PT, R3, 0xd8, PT ;  /* 0x000000d80300780c */ /* 0x000fe20003f44270 */
[----:B----4-:R-:W-:-:S05]  /*2f920*/  FMUL R14, R14, R2 ;  /* 0x000000020e0e7220 */ /* 0x010fca0000400000 */
[----:B------:R-:W-:Y:S01]  /*2f930*/  F2FP.F16.F32.PACK_AB R14, RZ, R14 ;  /* 0x0000000eff0e723e */ /* 0x000fe200000000ff */
[----:B-----5:R-:W-:-:S05]  /*2f940*/  FMUL R12, R12, R2 ;  /* 0x000000020c0c7220 */ /* 0x020fca0000400000 */
[----:B------:R-:W-:-:S05]  /*2f950*/  F2FP.F16.F32.PACK_AB R12, RZ, R12 ;  /* 0x0000000cff0c723e */ /* 0x000fca00000000ff */
[----:B------:R0:W-:Y:S02]  /*2f960*/  @P0 STG.E.U16 desc[UR36][R6.64+0x1a2], R12 ;  /* 0x0001a20c06000986 */ /* 0x0001e4000c101524 */
[----:B0-----:R-:W-:-:S04]  /*2f970*/  IADD3 R12, P0, R10, UR5, RZ ;  /* 0x000000050a0c7c10 */ /* 0x001fc8000ff1e0ff */
[----:B------:R-:W-:Y:S02]  /*2f980*/  IADD3.X R13, R11, UR4, RZ, P0, !PT ;  /* 0x000000040b0d7c10 */ /* 0x000fe400087fe4ff */
[----:B------:R-:W-:-:S13]  /*2f990*/  ISETP.GT.AND P0, PT, R0, RZ, P2 ;  /* 0x000000ff0000720c */ /* 0x000fda0001704270 */
[----:B------:R0:W-:Y:S04]  /*2f9a0*/  @P0 STG.E.U16 desc[UR36][R4.64+0x1b0], R14 ;  /* 0x0001b00e04000986 */ /* 0x0001e8000c101524 */
[----:B0-----:R-:W4:Y:S01]  /*2f9b0*/  LDL.LU R14, [R1+0x34] ;  /* 0x00003400010e7983 */ /* 0x001f220000300800 */
[----:B------:R-:W-:-:S04]  /*2f9c0*/  ISETP.GT.AND P1, PT, R3, 0xd9, PT ;  /* 0x000000d90300780c */ /* 0x000fc80003f24270 */
[----:B------:R-:W-:Y:S01]  /*2f9d0*/  ISETP.GT.AND P0, PT, R0, RZ, P1 ;  /* 0x000000ff0000720c */ /* 0x000fe20000f04270 */
[----:B----4-:R-:W-:-:S05]  /*2f9e0*/  FMUL R14, R14, R2 ;  /* 0x000000020e0e7220 */ /* 0x010fca0000400000 */
[----:B------:R-:W-:-:S07]  /*2f9f0*/  F2FP.F16.F32.PACK_AB R14, RZ, R14 ;  /* 0x0000000eff0e723e */ /* 0x000fce00000000ff */
[----:B------:R0:W-:Y:S04]  /*2fa00*/  @P0 STG.E.U16 desc[UR36][R4.64+0x1b2], R14 ;  /* 0x0001b20e04000986 */ /* 0x0001e8000c101524 */
[----:B0-----:R-:W4:Y:S01]  /*2fa10*/  LDL.LU R14, [R1+0x38] ;  /* 0x00003800010e7983 */ /* 0x001f220000300800 */
[----:B------:R-:W-:Y:S01]  /*2fa20*/  ISETP.GT.AND P0, PT, R0, 0x8, P2 ;  /* 0x000000080000780c */ /* 0x000fe20001704270 */
        /* <DEDUP_REMOVED lines=312> */
[----:B------:R-:W-:Y:S02]  /*30db0*/  ISETP.GT.AND P0, PT, R0, 0x8, P1 ;  /* 0x000000080000780c */ /* 0x000fe40000f04270 */
[----:B------:R-:W-:Y:S01]  /*30dc0*/  ISETP.GT.AND P2, PT, R3, 0x150, PT ;  /* 0x000001500300780c */ /* 0x000fe20003f44270 */
[----:B---3--:R-:W-:-:S05]  /*30dd0*/  FMUL R15, R15, R2 ;  /* 0x000000020f0f7220 */ /* 0x008fca0000400000 */
[----:B------:R-:W-:Y:S02]  /*30de0*/  F2FP.F16.F32.PACK_AB R15, RZ, R15 ;  /* 0x0000000fff0f723e */ /* 0x000fe400000000ff */
[C---:B------:R-:W-:Y:S02]  /*30df0*/  ISETP.GT.AND P1, PT, R3.reuse, 0x151, PT ;  /* 0x000001510300780c */ /* 0x040fe40003f24270 */
[C---:B------:R-:W-:Y:S02]  /*30e00*/  ISETP.GT.AND P5, PT, R3.reuse, 0x168, PT ;  /* 0x000001680300780c */ /* 0x040fe40003fa4270 */
[C---:B------:R-:W-:Y:S02]  /*30e10*/  ISETP.GT.AND P3, PT, R3.reuse, 0x169, PT ;  /* 0x000001690300780c */ /* 0x040fe40003f64270 */
[----:B------:R-:W-:Y:S01]  /*30e20*/  ISETP.GT.AND P4, PT, R3, 0x171, PT ;  /* 0x000001710300780c */ /* 0x000fe20003f84270 */
[----:B----4-:R-:W-:-:S05]  /*30e30*/  FMUL R14, R14, R2 ;  /* 0x000000020e0e7220 */ /* 0x010fca0000400000 */
[----:B------:R-:W-:-:S05]  /*30e40*/  F2FP.F16.F32.PACK_AB R14, RZ, R14 ;  /* 0x0000000eff0e723e */ /* 0x000fca00000000ff */
[----:B------:R0:W-:Y:S01]  /*30e50*/  @P0 STG.E.U16 desc[UR36][R6.64+0x292], R14 ;  /* 0x0002920e06000986 */ /* 0x0001e2000c101524 */
[----:B------:R-:W-:Y:S02]  /*30e60*/  ISETP.GT.AND P0, PT, R0, RZ, P2 ;  /* 0x000000ff0000720c */ /* 0x000fe40001704270 */
[----:B0-----:R-:W-:Y:S01]  /*30e70*/  PRMT R14, R15, 0x7610, R14 ;  /* 0x000076100f0e7816 */ /* 0x001fe2000000000e */
[----:B--2---:R-:W-:-:S10]  /*30e80*/  FMUL R15, R216, R2 ;  /* 0x00000002d80f7220 */ /* 0x004fd40000400000 */
[----:B------:R0:W-:Y:S01]  /*30e90*/  @P0 STG.E.U16 desc[UR36][R4.64+0x2a0], R14 ;  /* 0x0002a00e04000986 */ /* 0x0001e2000c101524 */
[----:B------:R-:W-:Y:S02]  /*30ea0*/  ISETP.GT.AND P0, PT, R0, RZ, P1 ;  /* 0x000000ff0000720c */ /* 0x000fe40000f04270 */
[----:B------:R-:W-:-:S04]  /*30eb0*/  F2FP.F16.F32.PACK_AB R15, RZ, R15 ;  /* 0x0000000fff0f723e */ /* 0x000fc800000000ff */
[----:B0-----:R-:W-:Y:S01]  /*30ec0*/  PRMT R14, R15, 0x7610, R14 ;  /* 0x000076100f0e7816 */ /* 0x001fe2000000000e */
[----:B------:R-:W-:-:S06]  /*30ed0*/  FMUL R15, R20, R2 ;  /* 0x00000002140f7220 */ /* 0x000fcc0000400000 */
[----:B------:R0:W-:Y:S01]  /*30ee0*/  @P0 STG.E.U16 desc[UR36][R4.64+0x2a2], R14 ;  /* 0x0002a20e04000986 */ /* 0x0001e2000c101524 */
[----:B------:R-:W-:Y:S02]  /*30ef0*/  ISETP.GT.AND P0, PT, R0, 0x8, P2 ;  /* 0x000000080000780c */ /* 0x000fe40001704270 */
[----:B------:R-:W-:-:S04]  /*30f00*/  F2FP.F16.F32.PACK_AB R15, RZ, R15 ;  /* 0x0000000fff0f723e */ /* 0x000fc800000000ff */
[----:B------:R-:W-:Y:S01]  /*30f10*/  PRMT R18, R15, 0x7610, R18 ;  /* 0x000076100f127816 */ /* 0x000fe20000000012 */
[----:B------:R-:W-:-:S06]  /*30f20*/  FMUL R15, R21, R2 ;  /* 0x00000002150f7220 */ /* 0x000fcc0000400000 */
[----:B------:R1:W-:Y:S01]  /*30f30*/  @P0 STG.E.U16 desc[UR36][R6.64+0x2a0], R18 ;  /* 0x0002a01206000986 */ /* 0x0003e2000c101524 */
[----:B------:R-:W-:Y:S02]  /*30f40*/  ISETP.GT.AND P0, PT, R0, 0x8, P1 ;  /* 0x000000080000780c */ /* 0x000fe40000f04270 */
[----:B------:R-:W-:Y:S02]  /*30f50*/  F2FP.F16.F32.PACK_AB R15, RZ, R15 ;  /* 0x0000000fff0f723e */ /* 0x000fe400000000ff */
[----:B------:R-:W-:Y:S01]  /*30f60*/  ISETP.GT.AND P2, PT, R3, 0x158, PT ;  /* 0x000001580300780c */ /* 0x000fe20003f44270 */
[----:B0-----:R-:W-:-:S08]  /*30f70*/  FMUL R14, R22, R2 ;  /* 0x00000002160e7220 */ /* 0x001fd00000400000 */
[----:B------:R0:W-:Y:S01]  /*30f80*/  @P0 STG.E.U16 desc[UR36][R6.64+0x2a2], R15 ;  /* 0x0002a20f06000986 */ /* 0x0001e2000c101524 */
[----:B------:R-:W-:Y:S02]  /*30f90*/  ISETP.GT.AND P0, PT, R0, RZ, P2 ;  /* 0x000000ff0000720c */ /* 0x000fe40001704270 */
[----:B------:R-:W-:Y:S02]  /*30fa0*/  F2FP.F16.F32.PACK_AB R14, RZ, R14 ;  /* 0x0000000eff0e723e */ /* 0x000fe400000000ff */
[----:B------:R-:W-:Y:S02]  /*30fb0*/  ISETP.GT.AND P1, PT, R3, 0x159, PT ;  /* 0x000001590300780c */ /* 0x000fe40003f24270 */
[----:B------:R-:W-:Y:S01]  /*30fc0*/  PRMT R19, R14, 0x7610, R19 ;  /* 0x000076100e137816 */ /* 0x000fe20000000013 */
[----:B------:R-:W-:-:S06]  /*30fd0*/  FMUL R14, R23, R2 ;  /* 0x00000002170e7220 */ /* 0x000fcc0000400000 */
[----:B------:R2:W-:Y:S01]  /*30fe0*/  @P0 STG.E.U16 desc[UR36][R4.64+0x2b0], R19 ;  /* 0x0002b01304000986 */ /* 0x0005e2000c101524 */
[----:B------:R-:W-:Y:S02]  /*30ff0*/  ISETP.GT.AND P0, PT, R0, RZ, P1 ;  /* 0x000000ff0000720c */ /* 0x000fe40000f04270 */
[----:B------:R-:W-:-:S04]  /*31000*/  F2FP.F16.F32.PACK_AB R14, RZ, R14 ;  /* 0x0000000eff0e723e */ /* 0x000fc800000000ff */
[----:B-1----:R-:W-:Y:S01]  /*31010*/  PRMT R18, R14, 0x7610, R18 ;  /* 0x000076100e127816 */ /* 0x002fe20000000012 */
[----:B------:R-:W-:-:S06]  /*31020*/  FMUL R14, R217, R2 ;  /* 0x00000002d90e7220 */ /* 0x000fcc0000400000 */
[----:B------:R1:W-:Y:S01]  /*31030*/  @P0 STG.E.U16 desc[UR36][R4.64+0x2b2], R18 ;  /* 0x0002b21204000986 */ /* 0x0003e2000c101524 */
[----:B------:R-:W-:Y:S02]  /*31040*/  ISETP.GT.AND P0, PT, R0, 0x8, P2 ;  /* 0x000000080000780c */ /* 0x000fe40001704270 */
[----:B------:R-:W-:-:S04]  /*31050*/  F2FP.F16.F32.PACK_AB R14, RZ, R14 ;  /* 0x0000000eff0e723e */ /* 0x000fc800000000ff */
[----:B0-----:R-:W-:Y:S01]  /*31060*/  PRMT R15, R14, 0x7610, R15 ;  /* 0x000076100e0f7816 */ /* 0x001fe2000000000f */
[----:B------:R-:W-:-:S06]  /*31070*/  FMUL R14, R235, R2 ;  /* 0x00000002eb0e7220 */ /* 0x000fcc0000400000 */
[----:B------:R0:W-:Y:S01]  /*31080*/  @P0 STG.E.U16 desc[UR36][R6.64+0x2b0], R15 ;  /* 0x0002b00f06000986 */ /* 0x0001e2000c101524 */
[----:B------:R-:W-:Y:S02]  /*31090*/  ISETP.GT.AND P0, PT, R0, 0x8, P1 ;  /* 0x000000080000780c */ /* 0x000fe40000f04270 */
[----:B------:R-:W-:Y:S02]  /*310a0*/  F2FP.F16.F32.PACK_AB R14, RZ, R14 ;  /* 0x0000000eff0e723e */ /* 0x000fe400000000ff */
[----:B------:R-:W-:Y:S02]  /*310b0*/  ISETP.GT.AND P2, PT, R3, 0x160, PT ;  /* 0x000001600300780c */ /* 0x000fe40003f44270 */
[----:B--2---:R-:W-:Y:S01]  /*310c0*/  PRMT R19, R14, 0x7610, R19 ;  /* 0x000076100e137816 */ /* 0x004fe20000000013 */
[----:B------:R-:W-:-:S06]  /*310d0*/  FMUL R14, R234, R2 ;  /* 0x00000002ea0e7220 */ /* 0x000fcc0000400000 */
[----:B------:R2:W-:Y:S01]  /*310e0*/  @P0 STG.E.U16 desc[UR36][R6.64+0x2b2], R19 ;  /* 0x0002b21306000986 */ /* 0x0005e2000c101524 */
[----:B------:R-:W-:Y:S02]  /*310f0*/  ISETP.GT.AND P0, PT, R0, RZ, P2 ;  /* 0x000000ff0000720c */ /* 0x000fe40001704270 */
[----:B------:R-:W-:Y:S02]  /*31100*/  F2FP.F16.F32.PACK_AB R14, RZ, R14 ;  /* 0x0000000eff0e723e */ /* 0x000fe400000000ff */
[----:B------:R-:W-:Y:S02]  /*31110*/  ISETP.GT.AND P1, PT, R3, 0x161, PT ;  /* 0x000001610300780c */ /* 0x000fe40003f24270 */
[----:B-1----:R-:W-:Y:S01]  /*31120*/  PRMT R18, R14, 0x7610, R18 ;  /* 0x000076100e127816 */ /* 0x002fe20000000012 */
[----:B------:R-:W-:-:S06]  /*31130*/  FMUL R14, R233, R2 ;  /* 0x00000002e90e7220 */ /* 0x000fcc0000400000 */
        /* <DEDUP_REMOVED lines=8> */
[----:B--2---:R-:W-:Y:S01]  /*311c0*/  PRMT R19, R14, 0x7610, R19 ;  /* 0x000076100e137816 */ /* 0x004fe20000000013 */
[----:B------:R-:W-:-:S06]  /*311d0*/  FMUL R14, R231, R2 ;  /* 0x00000002e70e7220 */ /* 0x000fcc0000400000 */
[----:B------:R2:W-:Y:S01]  /*311e0*/  @P0 STG.E.U16 desc[UR36][R6.64+0x2c0], R19 ;  /* 0x0002c01306000986 */ /* 0x0005e2000c101524 */
[----:B------:R-:W-:Y:S02]  /*311f0*/  ISETP.GT.AND P0, PT, R0, 0x8, P1 ;  /* 0x000000080000780c */ /* 0x000fe40000f04270 */
[----:B------:R-:W-:-:S04]  /*31200*/  F2FP.F16.F32.PACK_AB R14, RZ, R14 ;  /* 0x0000000eff0e723e */ /* 0x000fc800000000ff */
        /* <DEDUP_REMOVED lines=8> */
[----:B------:R-:W-:Y:S02]  /*31290*/  ISETP.GT.AND P0, PT, R0, RZ, P3 ;  /* 0x000000ff0000720c */ /* 0x000fe40001f04270 */
        /* <DEDUP_REMOVED lines=14> */
[----:B------:R-:W-:-:S04]  /*31380*/  ISETP.GT.AND P0, PT, R3, 0x170, PT ;  /* 0x000001700300780c */ /* 0x000fc80003f04270 */
[----:B------:R-:W-:Y:S02]  /*31390*/  ISETP.GT.AND P1, PT, R0, RZ, P0 ;  /* 0x000000ff0000720c */ /* 0x000fe40000724270 */
[----:B------:R-:W-:-:S04]  /*313a0*/  F2FP.F16.F32.PACK_AB R14, RZ, R14 ;  /* 0x0000000eff0e723e */ /* 0x000fc800000000ff */
[----:B--2---:R-:W-:Y:S01]  /*313b0*/  PRMT R19, R14, 0x7610, R19 ;  /* 0x000076100e137816 */ /* 0x004fe20000000013 */
        /* <DEDUP_REMOVED lines=19> */
[----:B------:R-:W-:-:S04]  /*314f0*/  F2FP.F16.F32.PACK_AB R14, RZ, R14 ;  /* 0x0000000eff0e723e */ /* 0x000fc800000000ff */
[----:B-1----:R-:W-:Y:S01]  /*31500*/  PRMT R18, R14, 0x7610, R18 ;  /* 0x000076100e127816 */ /* 0x002fe20000000012 */
[----:B------:R-:W-:-:S06]  /*31510*/  FMUL R14, R221, R2 ;  /* 0x00000002dd0e7220 */ /* 0x000fcc0000400000 */
[----:B------:R-:W-:Y:S01]  /*31520*/  @P1 STG.E.U16 desc[UR36][R4.64+0x2f0], R18 ;  /* 0x0002f01204001986 */ /* 0x000fe2000c101524 */
[----:B------:R-:W-:-:S04]  /*31530*/  ISETP.GT.AND P1, PT, R3, 0x179, PT ;  /* 0x000001790300780c */ /* 0x000fc80003f24270 */
[----:B------:R-:W-:Y:S02]  /*31540*/  ISETP.GT.AND P6, PT, R0, RZ, P1 ;  /* 0x000000ff0000720c */ /* 0x000fe40000fc4270 */
[----:B------:R-:W-:-:S04]  /*31550*/  F2FP.F16.F32.PACK_AB R14, RZ, R14 ;  /* 0x0000000eff0e723e */ /* 0x000fc800000000ff */
[----:B0-----:R-:W-:Y:S01]  /*31560*/  PRMT R15, R14, 0x7610, R15 ;  /* 0x000076100e0f7816 */ /* 0x001fe2000000000f */
[----:B------:R-:W-:-:S06]  /*31570*/  FMUL R14, R220, R2 ;  /* 0x00000002dc0e7220 */ /* 0x000fcc0000400000 */
[----:B------:R0:W-:Y:S01]  /*31580*/  @P6 STG.E.U16 desc[UR36][R4.64+0x2f2], R15 ;  /* 0x0002f20f04006986 */ /* 0x0001e2000c101524 */
[----:B------:R-:W-:Y:S02]  /*31590*/  ISETP.GT.AND P6, PT, R0, 0x8, P2 ;  /* 0x000000080000780c */ /* 0x000fe400017c4270 */
[----:B------:R-:W-:-:S04]  /*315a0*/  F2FP.F16.F32.PACK_AB R14, RZ, R14 ;  /* 0x0000000eff0e723e */ /* 0x000fc800000000ff */
[----:B--2---:R-:W-:-:S07]  /*315b0*/  PRMT R19, R14, 0x7610, R19 ;  /* 0x000076100e137816 */ /* 0x004fce0000000013 */
[----:B0-----:R-:W-:Y:S02]  /*315c0*/  @P6 IMAD.MOV.U32 R4, RZ, RZ, R6 ;  /* 0x000000ffff046224 */ /* 0x001fe400078e0006 */
[----:B------:R-:W-:Y:S02]  /*315d0*/  @P6 IMAD.MOV.U32 R5, RZ, RZ, R7 ;  /* 0x000000ffff056224 */ /* 0x000fe400078e0007 */
[----:B------:R-:W-:-:S03]  /*315e0*/  FMUL R14, R219, R2 ;  /* 0x00000002db0e7220 */ /* 0x000fc60000400000 */
[----:B------:R0:W-:Y:S01]  /*315f0*/  @P6 STG.E.U16 desc[UR36][R4.64+0x2f0], R19 ;  /* 0x0002f01304006986 */ /* 0x0001e2000c101524 */
[----:B------:R-:W-:Y:S02]  /*31600*/  ISETP.GT.AND P6, PT, R0, 0x8, P1 ;  /* 0x000000080000780c */ /* 0x000fe40000fc4270 */
[----:B------:R-:W-:Y:S01]  /*31610*/  F2FP.F16.F32.PACK_AB R14, RZ, R14 ;  /* 0x0000000eff0e723e */ /* 0x000fe200000000ff */
[----:B------:R-:W-:-:S10]  /*31620*/  FMUL R120, R120, R2 ;  /* 0x0000000278787220 */ /* 0x000fd40000400000 */
[----:B------:R1:W-:Y:S01]  /*31630*/  @P6 STG.E.U16 desc[UR36][R6.64+0x2f2], R14 ;  /* 0x0002f20e06006986 */ /* 0x0003e2000c101524 */
[----:B------:R-:W-:-:S04]  /*31640*/  ISETP.GT.AND P6, PT, R3, 0xc0, PT ;  /* 0x000000c00300780c */ /* 0x000fc80003fc4270 */
[----:B------:R-:W-:Y:S02]  /*31650*/  ISETP.GT.AND P6, PT, R0, 0x80, P6 ;  /* 0x000000800000780c */ /* 0x000fe400037c4270 */
[----:B------:R-:W-:Y:S01]  /*31660*/  F2FP.F16.F32.PACK_AB R120, RZ, R120 ;  /* 0x00000078ff78723e */ /* 0x000fe200000000ff */
[----:B------:R-:W-:-:S10]  /*31670*/  FMUL R121, R121, R2 ;  /* 0x0000000279797220 */ /* 0x000fd40000400000 */
[----:B------:R1:W-:Y:S01]  /*31680*/  @P6 STG.E.U16 desc[UR36][R10.64+0x180], R120 ;  /* 0x000180780a006986 */ /* 0x0003e2000c101524 */
[----:B------:R-:W-:-:S04]  /*31690*/  ISETP.GT.AND P6, PT, R3, 0xc1, PT ;  /* 0x000000c10300780c */ /* 0x000fc80003fc4270 */
[----:B------:R-:W-:Y:S02]  /*316a0*/  ISETP.GT.AND P6, PT, R0, 0x80, P6 ;  /* 0x000000800000780c */ /* 0x000fe400037c4270 */
[----:B------:R-:W-:-:S11]  /*316b0*/  F2FP.F16.F32.PACK_AB R121, RZ, R121 ;  /* 0x00000079ff79723e */ /* 0x000fd600000000ff */
[----:B------:R1:W-:Y:S01]  /*316c0*/  @P6 STG.E.U16 desc[UR36][R10.64+0x182], R121 ;  /* 0x000182790a006986 */ /* 0x0003e2000c101524 */
[----:B0-----:R-:W-:-:S04]  /*316d0*/  IADD3 R4, P6, R8, UR5, RZ ;  /* 0x0000000508047c10 */ /* 0x001fc8000ffde0ff */
[----:B------:R-:W-:Y:S02]  /*316e0*/  IADD3.X R5, R9, UR4, RZ, P6, !PT ;  /* 0x0000000409057c10 */ /* 0x000fe4000b7fe4ff */
[----:B------:R-:W-:Y:S01]  /*316f0*/  ISETP.GT.AND P6, PT, R3, 0xc0, PT ;  /* 0x000000c00300780c */ /* 0x000fe20003fc4270 */
[----:B------:R-:W-:-:S03]  /*31700*/  FMUL R122, R122, R2 ;  /* 0x000000027a7a7220 */ /* 0x000fc60000400000 */
        /* <DEDUP_REMOVED lines=881> */
[C---:B------:R-:W-:Y:S02]  /*34e20*/  ISETP.GT.AND P6, PT, R0.reuse, 0x100, P3 ;  /* 0x000001000000780c */ /* 0x040fe40001fc4270 */
[----:B------:R-:W-:Y:S02]  /*34e30*/  F2FP.F16.F32.PACK_AB R109, RZ, R109 ;  /* 0x0000006dff6d723e */ /* 0x000fe400000000ff */
[C---:B------:R-:W-:Y:S02]  /*34e40*/  ISETP.GT.AND P5, PT, R0.reuse, 0x108, P5 ;  /* 0x000001080000780c */ /* 0x040fe40002fa4270 */
[----:B------:R-:W-:Y:S01]  /*34e50*/  ISETP.GT.AND P3, PT, R0, 0x108, P3 ;  /* 0x000001080000780c */ /* 0x000fe20001f64270 */
[-C--:B------:R-:W-:Y:S01]  /*34e60*/  FMUL R110, R110, R2.reuse ;  /* 0x000000026e6e7220 */ /* 0x080fe20000400000 */
[-C--:B------:R-:W-:Y:S01]  /*34e70*/  FMUL R111, R111, R2.reuse ;  /* 0x000000026f6f7220 */ /* 0x080fe20000400000 */
[----:B------:R-:W-:-:S04]  /*34e80*/  FMUL R112, R112, R2 ;  /* 0x0000000270707220 */ /* 0x000fc80000400000 */
[----:B------:R1:W-:Y:S01]  /*34e90*/  @P6 STG.E.U16 desc[UR36][R8.64+0x2d2], R109 ;  /* 0x0002d26d08006986 */ /* 0x0003e2000c101524 */
[C---:B------:R-:W-:Y:S02]  /*34ea0*/  ISETP.GT.AND P6, PT, R0.reuse, 0x100, P0 ;  /* 0x000001000000780c */ /* 0x040fe400007c4270 */
[----:B------:R-:W-:Y:S02]  /*34eb0*/  F2FP.F16.F32.PACK_AB R110, RZ, R110 ;  /* 0x0000006eff6e723e */ /* 0x000fe400000000ff */
[----:B------:R-:W-:Y:S02]  /*34ec0*/  F2FP.F16.F32.PACK_AB R111, RZ, R111 ;  /* 0x0000006fff6f723e */ /* 0x000fe400000000ff */
[----:B------:R-:W-:Y:S01]  /*34ed0*/  F2FP.F16.F32.PACK_AB R112, RZ, R112 ;  /* 0x00000070ff70723e */ /* 0x000fe200000000ff */
[----:B------:R1:W-:Y:S01]  /*34ee0*/  @P5 STG.E.U16 desc[UR36][R4.64+0x2d0], R110 ;  /* 0x0002d06e04005986 */ /* 0x0003e2000c101524 */
[C---:B------:R-:W-:Y:S02]  /*34ef0*/  ISETP.GT.AND P5, PT, R0.reuse, 0x100, P4 ;  /* 0x000001000000780c */ /* 0x040fe400027a4270 */
[C---:B------:R-:W-:Y:S01]  /*34f00*/  ISETP.GT.AND P0, PT, R0.reuse, 0x108, P0 ;  /* 0x000001080000780c */ /* 0x040fe20000704270 */
[----:B------:R1:W-:Y:S01]  /*34f10*/  @P3 STG.E.U16 desc[UR36][R4.64+0x2d2], R111 ;  /* 0x0002d26f04003986 */ /* 0x0003e2000c101524 */
[C---:B------:R-:W-:Y:S01]  /*34f20*/  ISETP.GT.AND P4, PT, R0.reuse, 0x108, P4 ;  /* 0x000001080000780c */ /* 0x040fe20002784270 */
[-C--:B------:R-:W-:Y:S01]  /*34f30*/  FMUL R113, R113, R2.reuse ;  /* 0x0000000271717220 */ /* 0x080fe20000400000 */
[C---:B------:R-:W-:Y:S01]  /*34f40*/  ISETP.GT.AND P3, PT, R0.reuse, 0x100, P1 ;  /* 0x000001000000780c */ /* 0x040fe20000f64270 */
[----:B------:R1:W-:Y:S01]  /*34f50*/  @P6 STG.E.U16 desc[UR36][R8.64+0x2e0], R112 ;  /* 0x0002e07008006986 */ /* 0x0003e2000c101524 */
[----:B------:R-:W-:Y:S01]  /*34f60*/  ISETP.GT.AND P6, PT, R0, 0x100, P2 ;  /* 0x000001000000780c */ /* 0x000fe200017c4270 */
[-C--:B------:R-:W-:Y:S01]  /*34f70*/  FMUL R114, R114, R2.reuse ;  /* 0x0000000272727220 */ /* 0x080fe20000400000 */
[C---:B------:R-:W-:Y:S01]  /*34f80*/  ISETP.GT.AND P2, PT, R0.reuse, 0x108, P2 ;  /* 0x000001080000780c */ /* 0x040fe20001744270 */
[-C--:B------:R-:W-:Y:S01]  /*34f90*/  FMUL R115, R115, R2.reuse ;  /* 0x0000000273737220 */ /* 0x080fe20000400000 */
[----:B------:R-:W-:Y:S01]  /*34fa0*/  ISETP.GT.AND P1, PT, R0, 0x108, P1 ;  /* 0x000001080000780c */ /* 0x000fe20000f24270 */
[-C--:B------:R-:W-:Y:S01]  /*34fb0*/  FMUL R116, R116, R2.reuse ;  /* 0x0000000274747220 */ /* 0x080fe20000400000 */
[-C--:B------:R-:W-:Y:S01]  /*34fc0*/  FMUL R117, R117, R2.reuse ;  /* 0x0000000275757220 */ /* 0x080fe20000400000 */
[-C--:B------:R-:W-:Y:S01]  /*34fd0*/  FMUL R118, R118, R2.reuse ;  /* 0x0000000276767220 */ /* 0x080fe20000400000 */
[----:B------:R-:W-:Y:S01]  /*34fe0*/  FMUL R119, R119, R2 ;  /* 0x0000000277777220 */ /* 0x000fe20000400000 */
[----:B------:R-:W-:-:S02]  /*34ff0*/  F2FP.F16.F32.PACK_AB R113, RZ, R113 ;  /* 0x00000071ff71723e */ /* 0x000fc400000000ff */
[----:B------:R-:W-:Y:S02]  /*35000*/  F2FP.F16.F32.PACK_AB R114, RZ, R114 ;  /* 0x00000072ff72723e */ /* 0x000fe400000000ff */
[----:B------:R-:W-:Y:S02]  /*35010*/  F2FP.F16.F32.PACK_AB R115, RZ, R115 ;  /* 0x00000073ff73723e */ /* 0x000fe400000000ff */
[----:B------:R-:W-:Y:S02]  /*35020*/  F2FP.F16.F32.PACK_AB R116, RZ, R116 ;  /* 0x00000074ff74723e */ /* 0x000fe400000000ff */
[----:B------:R-:W-:Y:S02]  /*35030*/  F2FP.F16.F32.PACK_AB R117, RZ, R117 ;  /* 0x00000075ff75723e */ /* 0x000fe400000000ff */
[----:B------:R-:W-:Y:S02]  /*35040*/  F2FP.F16.F32.PACK_AB R118, RZ, R118 ;  /* 0x00000076ff76723e */ /* 0x000fe400000000ff */
[----:B------:R-:W-:Y:S01]  /*35050*/  F2FP.F16.F32.PACK_AB R119, RZ, R119 ;  /* 0x00000077ff77723e */ /* 0x000fe200000000ff */
[----:B------:R1:W-:Y:S04]  /*35060*/  @P5 STG.E.U16 desc[UR36][R8.64+0x2e2], R113 ;  /* 0x0002e27108005986 */ /* 0x0003e8000c101524 */
[----:B------:R1:W-:Y:S04]  /*35070*/  @P0 STG.E.U16 desc[UR36][R4.64+0x2e0], R114 ;  /* 0x0002e07204000986 */ /* 0x0003e8000c101524 */
[----:B------:R1:W-:Y:S04]  /*35080*/  @P4 STG.E.U16 desc[UR36][R4.64+0x2e2], R115 ;  /* 0x0002e27304004986 */ /* 0x0003e8000c101524 */
[----:B------:R1:W-:Y:S04]  /*35090*/  @P6 STG.E.U16 desc[UR36][R8.64+0x2f0], R116 ;  /* 0x0002f07408006986 */ /* 0x0003e8000c101524 */
[----:B------:R1:W-:Y:S04]  /*350a0*/  @P3 STG.E.U16 desc[UR36][R8.64+0x2f2], R117 ;  /* 0x0002f27508003986 */ /* 0x0003e8000c101524 */
[----:B------:R1:W-:Y:S04]  /*350b0*/  @P2 STG.E.U16 desc[UR36][R4.64+0x2f0], R118 ;  /* 0x0002f07604002986 */ /* 0x0003e8000c101524 */
[----:B------:R1:W-:Y:S02]  /*350c0*/  @P1 STG.E.U16 desc[UR36][R4.64+0x2f2], R119 ;  /* 0x0002f27704001986 */ /* 0x0003e4000c101524 */
.L_x_1178:
[----:B------:R-:W-:Y:S05]  /*350d0*/  BSYNC B0 ;  /* 0x0000000000007941 */ /* 0x000fea0003800000 */
.L_x_32:
[----:B-1----:R-:W2:Y:S04]  /*350e0*/  LDL.LU R5, [R1+0x608] ;  /* 0x0006080001057983 */ /* 0x002ea80000300800 */
[----:B0-----:R-:W2:Y:S01]  /*350f0*/  LDL.LU R4, [R1+0x60c] ;  /* 0x00060c0001047983 */ /* 0x001ea20000300800 */
[----:B------:R-:W-:Y:S01]  /*35100*/  ULDC UR4, c[0x0][0xc] ;  /* 0x0000030000047ab9 */ /* 0x000fe20000000800 */
[----:B------:R-:W-:Y:S01]  /*35110*/  ULDC UR5, c[0x0][0x10] ;  /* 0x0000040000057ab9 */ /* 0x000fe20000000800 */
[----:B------:R-:W2:Y:S01]  /*35120*/  LDC R3, c[0x0][0x14] ;  /* 0x00000500ff037b82 */ /* 0x000ea20000000800 */
[----:B------:R-:W-:Y:S01]  /*35130*/  UIMAD.WIDE.U32 UR4, UR4, UR5, URZ ;  /* 0x00000005040472a5 */ /* 0x000fe2000f8e003f */
[----:B------:R-:W-:Y:S01]  /*35140*/  PRMT R0, RZ, 0x7610, R0 ;  /* 0x00007610ff007816 */ /* 0x000fe20000000000 */
[----:B------:R-:W-:Y:S01]  /*35150*/  UMOV UR43, 0xffffffff ;  /* 0xffffffff002b7882 */ /* 0x000fe20000000000 */
[----:B------:R-:W-:-:S03]  /*35160*/  UMOV UR44, 0xffffffff ;  /* 0xffffffff002c7882 */ /* 0x000fc60000000000 */
[----:B--2---:R-:W-:-:S04]  /*35170*/  IMAD.WIDE.U32 R4, R3, UR4, R4 ;  /* 0x0000000403047c25 */ /* 0x004fc8000f8e0004 */
[----:B------:R-:W-:Y:S01]  /*35180*/  IMAD R3, R3, UR5, RZ ;  /* 0x0000000503037c24 */ /* 0x000fe2000f8e02ff */
[----:B------:R-:W-:Y:S01]  /*35190*/  ULDC.64 UR4, c[0x0][0x650] ;  /* 0x0001940000047ab9 */ /* 0x000fe20000000a00 */
[----:B------:R-:W-:Y:S01]  /*351a0*/  IMAD.MOV.U32 R7, RZ, RZ, R4 ;  /* 0x000000ffff077224 */ /* 0x000fe200078e0004 */
[----:B------:R-:W-:Y:S01]  /*351b0*/  ISETP.GE.U32.AND P0, PT, R4, UR4, PT ;  /* 0x0000000404007c0c */ /* 0x000fe2000bf06070 */
[----:B------:R-:W-:-:S05]  /*351c0*/  IMAD.IADD R6, R5, 0x1, R3 ;  /* 0x0000000105067824 */ /* 0x000fca00078e0203 */
[----:B------:R0:W-:Y:S01]  /*351d0*/  STL [R1+0x608], R6 ;  /* 0x0006080601007387 */ /* 0x0001e20000100800 */
[----:B------:R-:W-:-:S03]  /*351e0*/  ISETP.GE.U32.AND.EX P0, PT, R6, UR5, PT, P0 ;  /* 0x0000000506007c0c */ /* 0x000fc6000bf06100 */
[----:B------:R0:W-:Y:S10]  /*351f0*/  STL [R1+0x60c], R7 ;  /* 0x00060c0701007387 */ /* 0x0001f40000100800 */
[----:B0-----:R-:W-:Y:S05]  /*35200*/  @P0 BRA `(.L_x_1179) ;  /* 0x0000000400880947 */ /* 0x001fea0003800000 */
[----:B------:R-:W0:Y:S01]  /*35210*/  S2UR UR6, SR_CTAID.X ;  /* 0x00000000000679c3 */ /* 0x000e220000002500 */
[----:B------:R-:W-:Y:S01]  /*35220*/  ULDC.64 UR12, c[0x0][0x628] ;  /* 0x00018a00000c7ab9 */ /* 0x000fe20000000a00 */
[----:B------:R-:W-:Y:S01]  /*35230*/  ULDC UR4, c[0x0][0x150] ;  /* 0x0000540000047ab9 */ /* 0x000fe20000000800 */
[----:B------:R-:W-:Y:S01]  /*35240*/  ISETP.NE.U32.AND P0, PT, RZ, UR12, PT ;  /* 0x0000000cff007c0c */ /* 0x000fe2000bf05070 */
[----:B------:R-:W-:Y:S01]  /*35250*/  ULDC UR15, c[0x0][0x630] ;  /* 0x00018c00000f7ab9 */ /* 0x000fe20000000800 */
[C---:B------:R-:W-:Y:S01]  /*35260*/  R2UR UR16, R7.reuse ;  /* 0x00000000071072ca */ /* 0x040fe200000e0000 */
[----:B------:R-:W-:Y:S01]  /*35270*/  ULDC UR19, c[0x0][0x154] ;  /* 0x0000550000137ab9 */ /* 0x000fe20000000800 */
[----:B------:R-:W-:Y:S01]  /*35280*/  ISETP.NE.AND.EX P0, PT, RZ, UR13, PT, P0 ;  /* 0x0000000dff007c0c */ /* 0x000fe2000bf05300 */
[----:B------:R-:W1:Y:S01]  /*35290*/  S2UR UR18, SR_CTAID.Y ;  /* 0x00000000001279c3 */ /* 0x000e620000002600 */
[----:B------:R-:W-:Y:S02]  /*352a0*/  R2UR UR17, R6 ;  /* 0x00000000061172ca */ /* 0x000fe400000e0000 */
[----:B------:R-:W-:-:S02]  /*352b0*/  R2UR UR10, R7 ;  /* 0x00000000070a72ca */ /* 0x000fc400000e0000 */
[----:B------:R-:W-:Y:S02]  /*352c0*/  R2UR UR11, R6 ;  /* 0x00000000060b72ca */ /* 0x000fe400000e0000 */
[----:B0-----:R-:W-:-:S05]  /*352d0*/  I2FP.F32.U32 R0, UR6 ;  /* 0x0000000600007c45 */ /* 0x001fca0008201000 */
[----:B------:R-:W-:-:S04]  /*352e0*/  FMUL R0, R0, UR4 ;  /* 0x0000000400007c20 */ /* 0x000fc80008400000 */
[----:B------:R0:W2:Y:S01]  /*352f0*/  F2I.U32.TRUNC.NTZ R3, R0 ;  /* 0x0000000000037305 */ /* 0x0000a2000020f000 */
[----:B-1----:R-:W-:Y:S05]  /*35300*/  @!P0 BRA `(.L_x_1180) ;  /* 0x0000000000308947 */ /* 0x002fea0003800000 */
        /* <DEDUP_REMOVED lines=12> */
.L_x_1180:
[----:B------:R-:W-:Y:S01]  /*353d0*/  USHF.R.U64 UR44, UR10, UR15, UR11 ;  /* 0x0000000f0a2c7299 */ /* 0x000fe2000800120b */
[----:B0-----:R-:W-:Y:S01]  /*353e0*/  I2FP.F32.U32 R0, UR18 ;  /* 0x0000001200007c45 */ /* 0x001fe20008201000 */
[----:B------:R-:W-:Y:S02]  /*353f0*/  USHF.R.U32.HI UR4, URZ, UR15, UR11 ;  /* 0x0000000f3f047299 */ /* 0x000fe4000801160b */
[----:B------:R-:W-:Y:S02]  /*35400*/  UIADD3 UR10, UP0, URZ, -UR44, URZ ;  /* 0x8000002c3f0a7290 */ /* 0x000fe4000ff1e03f */
[----:B------:R-:W-:Y:S01]  /*35410*/  FMUL R0, R0, UR19 ;  /* 0x0000001300007c20 */ /* 0x000fe20008400000 */
[----:B------:R-:W-:Y:S01]  /*35420*/  ULDC.64 UR12, c[0x0][0x620] ;  /* 0x00018800000c7ab9 */ /* 0x000fe20000000a00 */
[----:B------:R-:W-:Y:S01]  /*35430*/  UIADD3.X UR4, URZ, ~UR4, URZ, UP0, !UPT ;  /* 0x800000043f047290 */ /* 0x000fe200087fe43f */
[----:B------:R-:W-:Y:S01]  /*35440*/  UMOV UR8, UR16 ;  /* 0x0000001000087c82 */ /* 0x000fe20008000000 */
[----:B------:R-:W-:-:S02]  /*35450*/  UMOV UR9, UR17 ;  /* 0x0000001100097c82 */ /* 0x000fc40008000000 */
[----:B------:R-:W-:Y:S01]  /*35460*/  UIMAD UR4, UR4, UR12, URZ ;  /* 0x0000000c040472a4 */ /* 0x000fe2000f8e023f */
[----:B------:R-:W0:Y:S01]  /*35470*/  F2I.U32.TRUNC.NTZ R0, R0 ;  /* 0x0000000000007305 */ /* 0x000e22000020f000 */
[----:B------:R-:W-:Y:S01]  /*35480*/  UIMAD.WIDE.U32 UR8, UR10, UR12, UR8 ;  /* 0x0000000c0a0872a5 */ /* 0x000fe2000f8e0008 */
[----:B--2---:R-:W-:Y:S01]  /*35490*/  R2UR UR12, R3 ;  /* 0x00000000030c72ca */ /* 0x004fe200000e0000 */
[----:B------:R-:W-:Y:S01]  /*354a0*/  UIMAD UR10, UR10, UR13, UR4 ;  /* 0x0000000d0a0a72a4 */ /* 0x000fe2000f8e0204 */
[----:B------:R-:W-:Y:S01]  /*354b0*/  ULDC UR11, c[0x0][0x618] ;  /* 0x00018600000b7ab9 */ /* 0x000fe20000000800 */
[----:B------:R-:W-:Y:S02]  /*354c0*/  ULDC UR21, c[0x0][0x658] ;  /* 0x0001960000157ab9 */ /* 0x000fe40000000800 */
[----:B------:R-:W-:Y:S01]  /*354d0*/  UIADD3 UR9, UR9, UR10, URZ ;  /* 0x0000000a09097290 */ /* 0x000fe2000fffe03f */
[----:B------:R-:W-:Y:S01]  /*354e0*/  UMOV UR15, 0xffffffff ;  /* 0xffffffff000f7882 */ /* 0x000fe20000000000 */
[----:B------:R-:W-:Y:S01]  /*354f0*/  ULDC.64 UR4, c[0x0][0x640] ;  /* 0x0001900000047ab9 */ /* 0x000fe20000000a00 */
[----:B------:R-:W-:Y:S01]  /*35500*/  USHF.L.U32 UR15, UR15, UR21, URZ ;  /* 0x000000150f0f7299 */ /* 0x000fe2000800063f */
[----:B------:R-:W-:Y:S01]  /*35510*/  ISETP.NE.U32.AND P0, PT, RZ, UR4, PT ;  /* 0x00000004ff007c0c */ /* 0x000fe2000bf05070 */
[----:B------:R-:W-:-:S02]  /*35520*/  USHF.R.U64 UR16, UR8, UR11, UR9 ;  /* 0x0000000b08107299 */ /* 0x000fc40008001209 */
[----:B------:R-:W-:Y:S01]  /*35530*/  USHF.R.U32.HI UR8, URZ, UR11, UR9 ;  /* 0x0000000b3f087299 */ /* 0x000fe20008011609 */
[----:B0-----:R-:W-:Y:S01]  /*35540*/  R2UR UR14, R0 ;  /* 0x00000000000e72ca */ /* 0x001fe200000e0000 */
[----:B------:R-:W-:Y:S01]  /*35550*/  ULDC UR17, c[0x0][0x608] ;  /* 0x0001820000117ab9 */ /* 0x000fe20000000800 */
[----:B------:R-:W-:Y:S01]  /*35560*/  ULOP3.LUT UR42, URZ, UR15, URZ, 0x33, !UPT ;  /* 0x0000000f3f2a7292 */ /* 0x000fe2000f8e333f */
[----:B------:R-:W-:Y:S01]  /*35570*/  ISETP.NE.AND.EX P0, PT, RZ, UR5, PT, P0 ;  /* 0x00000005ff007c0c */ /* 0x000fe2000bf05300 */
[----:B------:R-:W-:Y:S02]  /*35580*/  USHF.R.U64 UR15, UR16, UR17, UR8 ;  /* 0x00000011100f7299 */ /* 0x000fe40008001208 */
[----:B------:R-:W-:Y:S02]  /*35590*/  USHF.R.U32.HI UR8, URZ, UR17, UR8 ;  /* 0x000000113f087299 */ /* 0x000fe40008011608 */
[----:B------:R-:W-:Y:S02]  /*355a0*/  UIADD3 UR12, -UR12, URZ, URZ ;  /* 0x0000003f0c0c7290 */ /* 0x000fe4000fffe13f */
[----:B------:R-:W-:Y:S01]  /*355b0*/  USHF.R.U64 UR17, UR15, UR21, UR8 ;  /* 0x000000150f117299 */ /* 0x000fe20008001208 */
[----:B------:R-:W-:Y:S01]  /*355c0*/  UMOV UR19, 0x1 ;  /* 0x0000000100137882 */ /* 0x000fe20000000000 */
[----:B------:R-:W-:Y:S01]  /*355d0*/  ULDC UR13, c[0x0][0x144] ;  /* 0x00005100000d7ab9 */ /* 0x000fe20000000800 */
[----:B------:R-:W-:Y:S01]  /*355e0*/  ULDC UR7, c[0x0][0x600] ;  /* 0x0001800000077ab9 */ /* 0x000fe20000000800 */
[----:B------:R-:W-:-:S02]  /*355f0*/  USHF.L.U32 UR24, UR19, UR21, URZ ;  /* 0x0000001513187299 */ /* 0x000fc4000800063f */
[----:B------:R-:W-:Y:S02]  /*35600*/  USHF.R.U32.HI UR8, URZ, UR21, UR8 ;  /* 0x000000153f087299 */ /* 0x000fe40008011608 */
[----:B------:R-:W-:Y:S02]  /*35610*/  UIMAD UR21, UR13, UR12, UR6 ;  /* 0x0000000c0d1572a4 */ /* 0x000fe4000f8e0206 */
[----:B------:R-:W-:Y:S02]  /*35620*/  UIADD3 UR20, UR7, -0x1, URZ ;  /* 0xffffffff07147890 */ /* 0x000fe4000fffe03f */
[----:B------:R-:W-:Y:S01]  /*35630*/  UIADD3 UR19, -UR14, URZ, URZ ;  /* 0x0000003f0e137290 */ /* 0x000fe2000fffe13f */
[----:B------:R-:W-:Y:S01]  /*35640*/  ULDC UR25, c[0x0][0x148] ;  /* 0x0000520000197ab9 */ /* 0x000fe20000000800 */
[----:B------:R-:W-:Y:S01]  /*35650*/  ULDC UR22, c[0x0][0x648] ;  /* 0x0001920000167ab9 */ /* 0x000fe20000000800 */
[----:B------:R-:W-:Y:S01]  /*35660*/  ULDC UR23, c[0x0][0x638] ;  /* 0x00018e0000177ab9 */ /* 0x000fe20000000800 */
        /* <DEDUP_REMOVED lines=14> */
.L_x_1181:
[----:B------:R-:W-:Y:S01]  /*35750*/  UISETP.NE.AND UP0, UPT, UR41, URZ, UPT ;  /* 0x0000003f2900728c */ /* 0x000fe2000bf05270 */
[----:B------:R-:W-:Y:S01]  /*35760*/  IMAD.MOV.U32 R0, RZ, RZ, 0x1 ;  /* 0x00000001ff007424 */ /* 0x000fe200078e00ff */
[----:B------:R-:W-:Y:S02]  /*35770*/  USHF.R.U64 UR4, UR6, UR22, UR8 ;  /* 0x0000001606047299 */ /* 0x000fe40008001208 */
[----:B------:R-:W-:Y:S02]  /*35780*/  ULOP3.LUT UR42, UR15, UR42, URZ, 0xc0, !UPT ;  /* 0x0000002a0f2a7292 */ /* 0x000fe4000f8ec03f */
[----:B------:R-:W-:Y:S02]  /*35790*/  UIADD3 UR5, -UR4, URZ, URZ ;  /* 0x0000003f04057290 */ /* 0x000fe4000fffe13f */
[----:B------:R-:W-:Y:S02]  /*357a0*/  UIMAD UR42, UR24, UR4, UR42 ;  /* 0x00000004182a72a4 */ /* 0x000fe4000f8e022a */
[----:B------:R-:W-:-:S02]  /*357b0*/  ULOP3.LUT UR16, UR16, UR20, URZ, 0xc0, !UPT ;  /* 0x0000001410107292 */ /* 0x000fc4000f8ec03f */
[----:B------:R-:W-:Y:S02]  /*357c0*/  @UP0 UIMAD UR21, UR25, UR19, UR18 ;  /* 0x00000013191502a4 */ /* 0x000fe4000f8e0212 */
[----:B------:R-:W-:-:S03]  /*357d0*/  UIMAD UR4, UR5, UR23, UR17 ;  /* 0x00000017050472a4 */ /* 0x000fc6000f8e0211 */
[----:B------:R-:W-:Y:S01]  /*357e0*/  ULDC UR5, c[0x0][0x610] ;  /* 0x0001840000057ab9 */ /* 0x000fe20000000800 */
[----:B------:R-:W-:Y:S02]  /*357f0*/  UIMAD UR4, UR4, UR7, UR16 ;  /* 0x00000007040472a4 */ /* 0x000fe4000f8e0210 */
[----:B------:R-:W-:-:S04]  /*35800*/  UIMAD UR42, UR42, UR5, UR21 ;  /* 0x000000052a2a72a4 */ /* 0x000fc8000f8e0215 */
[----:B------:R-:W-:Y:S02]  /*35810*/  USEL UR43, UR4, UR42, !UP0 ;  /* 0x0000002a042b7287 */ /* 0x000fe4000c000000 */
[----:B------:R-:W-:-:S12]  /*35820*/  USEL UR42, UR42, UR4, !UP0 ;  /* 0x000000042a2a7287 */ /* 0x000fd8000c000000 */
.L_x_1179:
[----:B------:R-:W-:-:S13]  /*35830*/  LOP3.LUT P0, RZ, R0, 0xff, RZ, 0xc0, !PT ;  /* 0x000000ff00ff7812 */ /* 0x000fda000780c0ff */
[----:B------:R-:W-:Y:S05]  /*35840*/  @P0 BRA `(.L_x_1182) ;  /* 0xfffffcb800e00947 */ /* 0x000fea000383ffff */
[----:B------:R-:W-:Y:S05]  /*35850*/  EXIT ;  /* 0x000000000000794d */ /* 0x000fea0003800000 */
.L_x_7:
[----:B------:R-:W2:Y:S01]  /*35860*/  LDL R5, [R1+0x60c] ;  /* 0x00060c0001057983 */ /* 0x000ea20000100800 */
[----:B------:R-:W-:-:S03]  /*35870*/  ULDC.64 UR4, c[0x0][0x650] ;  /* 0x0001940000047ab9 */ /* 0x000fc60000000a00 */
[----:B------:R-:W3:Y:S01]  /*35880*/  LDL R4, [R1+0x608] ;  /* 0x0006080001047983 */ /* 0x000ee20000100800 */
[----:B0-----:R-:W-:Y:S01]  /*35890*/  PRMT R0, RZ, 0x7610, R0 ;  /* 0x00007610ff007816 */ /* 0x001fe20000000000 */
[----:B------:R-:W-:Y:S02]  /*358a0*/  IMAD.MOV.U32 R3, RZ, RZ, -0x1 ;  /* 0xffffffffff037424 */ /* 0x000fe400078e00ff */
[----:B------:R-:W-:Y:S02]  /*358b0*/  IMAD.MOV.U32 R2, RZ, RZ, -0x1 ;  /* 0xffffffffff027424 */ /* 0x000fe400078e00ff */
[----:B------:R-:W-:Y:S01]  /*358c0*/  IMAD.MOV.U32 R11, RZ, RZ, -0x1 ;  /* 0xffffffffff0b7424 */ /* 0x000fe200078e00ff */
[----:B--2---:R-:W-:-:S04]  /*358d0*/  ISETP.GE.U32.AND P0, PT, R5, UR4, PT ;  /* 0x0000000405007c0c */ /* 0x004fc8000bf06070 */
[----:B---3--:R-:W-:-:S13]  /*358e0*/  ISETP.GE.U32.AND.EX P0, PT, R4, UR5, PT, P0 ;  /* 0x0000000504007c0c */ /* 0x008fda000bf06100 */
        /* <DEDUP_REMOVED lines=21> */
.L_x_1184:
[----:B------:R-:W-:Y:S01]  /*35a40*/  USHF.R.U64 UR4, UR14, UR19, UR15 ;  /* 0x000000130e047299 */ /* 0x000fe2000800120f */
[----:B------:R-:W-:Y:S01]  /*35a50*/  R2UR UR7, R4 ;  /* 0x00000000040772ca */ /* 0x000fe200000e0000 */
[----:B------:R-:W-:Y:S02]  /*35a60*/  USHF.R.U32.HI UR5, URZ, UR19, UR15 ;  /* 0x000000133f057299 */ /* 0x000fe4000801160f */
[----:B------:R-:W-:Y:S01]  /*35a70*/  UIADD3 UR13, UP0, URZ, -UR4, URZ ;  /* 0x800000043f0d7290 */ /* 0x000fe2000ff1e03f */
[----:B------:R-:W-:Y:S01]  /*35a80*/  ULDC.64 UR14, c[0x0][0x620] ;  /* 0x00018800000e7ab9 */ /* 0x000fe20000000a00 */
[----:B------:R-:W-:Y:S02]  /*35a90*/  UMOV UR6, UR20 ;  /* 0x0000001400067c82 */ /* 0x000fe40008000000 */
[----:B------:R-:W-:Y:S02]  /*35aa0*/  UIADD3.X UR5, URZ, ~UR5, URZ, UP0, !UPT ;  /* 0x800000053f057290 */ /* 0x000fe400087fe43f */
[----:B------:R-:W-:-:S02]  /*35ab0*/  UISETP.NE.AND UP1, UPT, UR41, URZ, UPT ;  /* 0x0000003f2900728c */ /* 0x000fc4000bf25270 */
[----:B------:R-:W-:Y:S02]  /*35ac0*/  UIMAD UR5, UR5, UR14, URZ ;  /* 0x0000000e050572a4 */ /* 0x000fe4000f8e023f */
[----:B------:R-:W-:Y:S02]  /*35ad0*/  UIMAD.WIDE.U32 UR6, UR13, UR14, UR6 ;  /* 0x0000000e0d0672a5 */ /* 0x000fe4000f8e0006 */
[----:B------:R-:W-:Y:S01]  /*35ae0*/  UIMAD UR5, UR13, UR15, UR5 ;  /* 0x0000000f0d0572a4 */ /* 0x000fe2000f8e0205 */
[----:B------:R-:W-:Y:S02]  /*35af0*/  ULDC UR14, c[0x0][0x608] ;  /* 0x00018200000e7ab9 */ /* 0x000fe40000000800 */
[----:B------:R-:W-:Y:S01]  /*35b00*/  ULDC UR13, c[0x0][0x618] ;  /* 0x00018600000d7ab9 */ /* 0x000fe20000000800 */
[----:B------:R-:W-:Y:S01]  /*35b10*/  UIADD3 UR5, UR7, UR5, URZ ;  /* 0x0000000507057290 */ /* 0x000fe2000fffe03f */
[----:B------:R-:W-:Y:S01]  /*35b20*/  ULDC UR22, c[0x0][0x658] ;  /* 0x0001960000167ab9 */ /* 0x000fe20000000800 */
[----:B------:R-:W-:-:S02]  /*35b30*/  @UP1 UIMAD UR8, UR11, UR12, UR10 ;  /* 0x0000000c0b0812a4 */ /* 0x000fc4000f8e020a */
[----:B------:R-:W-:Y:S02]  /*35b40*/  USHF.R.U64 UR17, UR6, UR13, UR5 ;  /* 0x0000000d06117299 */ /* 0x000fe40008001205 */
[----:B------:R-:W-:Y:S01]  /*35b50*/  USHF.R.U32.HI UR5, URZ, UR13, UR5 ;  /* 0x0000000d3f057299 */ /* 0x000fe20008011605 */
[----:B------:R-:W-:Y:S01]  /*35b60*/  ULDC.64 UR6, c[0x0][0x640] ;  /* 0x0001900000067ab9 */ /* 0x000fe20000000a00 */
[----:B------:R-:W-:Y:S01]  /*35b70*/  UMOV UR10, 0xffffffff ;  /* 0xffffffff000a7882 */ /* 0x000fe20000000000 */
[----:B------:R-:W-:Y:S01]  /*35b80*/  ISETP.NE.U32.AND P0, PT, RZ, UR6, PT ;  /* 0x00000006ff007c0c */ /* 0x000fe2000bf05070 */
[----:B------:R-:W-:Y:S02]  /*35b90*/  USHF.R.U64 UR18, UR17, UR14, UR5 ;  /* 0x0000000e11127299 */ /* 0x000fe40008001205 */
[----:B------:R-:W-:Y:S01]  /*35ba0*/  USHF.R.U32.HI UR5, URZ, UR14, UR5 ;  /* 0x0000000e3f057299 */ /* 0x000fe20008011605 */
[----:B------:R-:W-:Y:S01]  /*35bb0*/  ISETP.NE.AND.EX P0, PT, RZ, UR7, PT, P0 ;  /* 0x00000007ff007c0c */ /* 0x000fe2000bf05300 */
[----:B------:R-:W-:-:S02]  /*35bc0*/  USHF.L.U32 UR11, UR10, UR22, URZ ;  /* 0x000000160a0b7299 */ /* 0x000fc4000800063f */
[----:B------:R-:W-:Y:S01]  /*35bd0*/  USHF.R.U64 UR19, UR18, UR22, UR5 ;  /* 0x0000001612137299 */ /* 0x000fe20008001205 */
[----:B------:R-:W-:Y:S01]  /*35be0*/  ULDC UR20, c[0x0][0x600] ;  /* 0x0001800000147ab9 */ /* 0x000fe20000000800 */
[----:B------:R-:W-:Y:S02]  /*35bf0*/  USHF.R.U32.HI UR10, URZ, UR22, UR5 ;  /* 0x000000163f0a7299 */ /* 0x000fe40008011605 */
[----:B------:R-:W-:Y:S02]  /*35c00*/  UIADD3 UR21, UR20, -0x1, URZ ;  /* 0xffffffff14157890 */ /* 0x000fe4000fffe03f */
[----:B------:R-:W-:Y:S01]  /*35c10*/  ULOP3.LUT UR26, URZ, UR11, URZ, 0x33, !UPT ;  /* 0x0000000b3f1a7292 */ /* 0x000fe2000f8e333f */
        /* <DEDUP_REMOVED lines=17> */
.L_x_1185:
[----:B------:R-:W-:Y:S01]  /*35d30*/  USHF.R.U64 UR6, UR5, UR23, UR10 ;  /* 0x0000001705067299 */ /* 0x000fe2000800120a */
[----:B------:R-:W-:Y:S01]  /*35d40*/  IMAD.MOV.U32 R0, RZ, RZ, 0x1 ;  /* 0x00000001ff007424 */ /* 0x000fe200078e00ff */
[----:B------:R-:W-:Y:S01]  /*35d50*/  USHF.L.U32 UR25, UR25, UR22, URZ ;  /* 0x0000001619197299 */ /* 0x000fe2000800063f */
[----:B------:R-:W-:Y:S01]  /*35d60*/  IMAD.U32 R11, RZ, RZ, UR4 ;  /* 0x00000004ff0b7e24 */ /* 0x000fe2000f8e00ff */
[----:B------:R-:W-:Y:S02]  /*35d70*/  ULOP3.LUT UR5, UR18, UR26, URZ, 0xc0, !UPT ;  /* 0x0000001a12057292 */ /* 0x000fe4000f8ec03f */
[----:B------:R-:W-:Y:S02]  /*35d80*/  UIADD3 UR7, -UR6, URZ, URZ ;  /* 0x0000003f06077290 */ /* 0x000fe4000fffe13f */
[----:B------:R-:W-:Y:S02]  /*35d90*/  UIMAD UR6, UR25, UR6, UR5 ;  /* 0x00000006190672a4 */ /* 0x000fe4000f8e0205 */
[----:B------:R-:W-:-:S02]  /*35da0*/  ULOP3.LUT UR17, UR17, UR21, URZ, 0xc0, !UPT ;  /* 0x0000001511117292 */ /* 0x000fc4000f8ec03f */
[----:B------:R-:W-:Y:S02]  /*35db0*/  UIMAD UR5, UR7, UR24, UR19 ;  /* 0x00000018070572a4 */ /* 0x000fe4000f8e0213 */
[----:B------:R-:W-:Y:S01]  /*35dc0*/  UISETP.NE.AND UP0, UPT, UR41, URZ, UPT ;  /* 0x0000003f2900728c */ /* 0x000fe2000bf05270 */
[----:B------:R-:W-:Y:S01]  /*35dd0*/  ULDC UR7, c[0x0][0x610] ;  /* 0x0001840000077ab9 */ /* 0x000fe20000000800 */
[----:B------:R-:W-:Y:S02]  /*35de0*/  UIMAD UR5, UR5, UR20, UR17 ;  /* 0x00000014050572a4 */ /* 0x000fe4000f8e0211 */
[----:B------:R-:W-:-:S04]  /*35df0*/  UIMAD UR8, UR6, UR7, UR8 ;  /* 0x00000007060872a4 */ /* 0x000fc8000f8e0208 */
[----:B------:R-:W-:Y:S02]  /*35e00*/  USEL UR6, UR5, UR8, !UP0 ;  /* 0x0000000805067287 */ /* 0x000fe4000c000000 */
[----:B------:R-:W-:-:S04]  /*35e10*/  USEL UR8, UR8, UR5, !UP0 ;  /* 0x0000000508087287 */ /* 0x000fc8000c000000 */
[----:B------:R-:W-:Y:S02]  /*35e20*/  IMAD.U32 R2, RZ, RZ, UR6 ;  /* 0x00000006ff027e24 */ /* 0x000fe4000f8e00ff */
[----:B------:R-:W-:-:S07]  /*35e30*/  IMAD.U32 R3, RZ, RZ, UR8 ;  /* 0x00000008ff037e24 */ /* 0x000fce000f8e00ff */
.L_x_1183:
[----:B------:R-:W-:-:S08]  /*35e40*/  NOP ;  /* 0x0000000000007918 */ /* 0x000fd00000000000 */
[----:B-1----:R-:W0:-:S00]  /*35e50*/  USETMAXREG.DEALLOC.CTAPOOL 0x18 ;  /* 0x00000018000079c8 */ /* 0x002e0000080e0500 */
[----:B------:R-:W-:-:S13]  /*35e60*/  ISETP.NE.AND P0, PT, RZ, UR9, PT ;  /* 0x00000009ff007c0c */ /* 0x000fda000bf05270 */
[----:B------:R-:W-:Y:S05]  /*35e70*/  @P0 EXIT ;  /* 0x000000000000094d */ /* 0x000fea0003800000 */
[----:B0-----:R-:W-:Y:S01]  /*35e80*/  LOP3.LUT P0, RZ, R0, 0xff, RZ, 0xc0, !PT ;  /* 0x000000ff00ff7812 */ /* 0x001fe2000780c0ff */
[----:B------:R-:W-:Y:S02]  /*35e90*/  IMAD.MOV.U32 R0, RZ, RZ, 0x1 ;  /* 0x00000001ff007424 */ /* 0x000fe400078e00ff */
[----:B------:R-:W-:-:S10]  /*35ea0*/  IMAD.MOV.U32 R6, RZ, RZ, RZ ;  /* 0x000000ffff067224 */ /* 0x000fd400078e00ff */
[----:B------:R-:W-:Y:S05]  /*35eb0*/  @!P0 BRA `(.L_x_1186) ;  /* 0x0000000c00708947 */ /* 0x000fea0003800000 */
[----:B------:R-:W0:Y:S01]  /*35ec0*/  LDC R0, c[0x0][0x28c] ;  /* 0x0000a300ff007b82 */ /* 0x000e220000000800 */
[----:B------:R-:W1:Y:S01]  /*35ed0*/  S2R R9, SR_CgaCtaId ;  /* 0x0000000000097919 */ /* 0x000e620000008800 */
[----:B------:R-:W-:Y:S01]  /*35ee0*/  ULDC UR5, c[0x0][0x658] ;  /* 0x0001960000057ab9 */ /* 0x000fe20000000800 */
[----:B------:R-:W-:Y:S01]  /*35ef0*/  UMOV UR7, 0xffffffff ;  /* 0xffffffff00077882 */ /* 0x000fe20000000000 */
[----:B------:R-:W-:Y:S01]  /*35f00*/  ULDC UR6, c[0x0][0xc] ;  /* 0x0000030000067ab9 */ /* 0x000fe20000000800 */
[----:B------:R-:W-:Y:S01]  /*35f10*/  USHF.L.U32 UR9, UR7, UR5, URZ ;  /* 0x0000000507097299 */ /* 0x000fe2000800063f */
[----:B------:R-:W-:Y:S01]  /*35f20*/  BSSY B0, `(.L_x_1186) ;  /* 0x00000d5000007945 */ /* 0x000fe20003800000 */
[----:B------:R-:W-:Y:S01]  /*35f30*/  UMOV UR8, 0x1 ;  /* 0x0000000100087882 */ /* 0x000fe20000000000 */
[----:B------:R-:W-:Y:S01]  /*35f40*/  ULDC UR7, c[0x0][0x10] ;  /* 0x0000040000077ab9 */ /* 0x000fe20000000800 */
[----:B------:R-:W-:Y:S01]  /*35f50*/  USHF.L.U32 UR5, UR8, UR5, URZ ;  /* 0x0000000508057299 */ /* 0x000fe2000800063f */
[----:B------:R-:W-:Y:S01]  /*35f60*/  IMAD.MOV.U32 R8, RZ, RZ, 0x1 ;  /* 0x00000001ff087424 */ /* 0x000fe200078e00ff */
[----:B------:R-:W-:Y:S01]  /*35f70*/  UIMAD.WIDE.U32 UR6, UR6, UR7, URZ ;  /* 0x00000007060672a5 */ /* 0x000fe2000f8e003f */
[----:B------:R-:W-:Y:S01]  /*35f80*/  IMAD.MOV.U32 R6, RZ, RZ, RZ ;  /* 0x000000ffff067224 */ /* 0x000fe200078e00ff */
[----:B------:R-:W-:Y:S01]  /*35f90*/  ULDC UR8, c[0x0][0x14] ;  /* 0x0000050000087ab9 */ /* 0x000fe20000000800 */
[----:B------:R-:W-:Y:S01]  /*35fa0*/  ULDC UR4, c[0x0][0x600] ;  /* 0x0001800000047ab9 */ /* 0x000fe20000000800 */
[----:B------:R-:W-:-:S02]  /*35fb0*/  UIMAD.WIDE.U32 UR20, UR6, UR8, URZ ;  /* 0x00000008061472a5 */ /* 0x000fc4000f8e003f */
[----:B------:R-:W-:Y:S02]  /*35fc0*/  UIMAD UR7, UR7, UR8, URZ ;  /* 0x00000008070772a4 */ /* 0x000fe4000f8e023f */
[----:B------:R-:W-:Y:S02]  /*35fd0*/  ULOP3.LUT UR24, UR40, 0x2, URZ, 0xfc, !UPT ;  /* 0x0000000228187892 */ /* 0x000fe4000f8efc3f */
[----:B------:R-:W-:Y:S02]  /*35fe0*/  UIADD3 UR4, UR4, -0x1, URZ ;  /* 0xffffffff04047890 */ /* 0x000fe4000fffe03f */
[----:B------:R-:W-:Y:S01]  /*35ff0*/  ULOP3.LUT UR6, URZ, UR9, URZ, 0x33, !UPT ;  /* 0x000000093f067292 */ /* 0x000fe2000f8e333f */
[----:B0-----:R-:W-:Y:S01]  /*36000*/  VIADD R0, R0, 0x1f ;  /* 0x0000001f00007836 */ /* 0x001fe20000000000 */
[----:B------:R-:W-:Y:S01]  /*36010*/  UIADD3 UR7, UR21, UR7, URZ ;  /* 0x0000000715077290 */ /* 0x000fe2000fffe03f */
[----:B------:R-:W-:-:S03]  /*36020*/  ULDC.64 UR22, c[0x0][0x198] ;  /* 0x0000660000167ab9 */ /* 0x000fc60000000a00 */
[----:B------:R-:W-:-:S04]  /*36030*/  SHF.R.S32.HI R5, RZ, 0x1f, R0 ;  /* 0x0000001fff057819 */ /* 0x000fc80000011400 */
[----:B------:R-:W-:Y:S01]  /*36040*/  LEA.HI R5, R5, R0, RZ, 0x5 ;  /* 0x0000000005057211 */ /* 0x000fe200078f28ff */
[----:B------:R-:W-:Y:S01]  /*36050*/  IMAD.MOV.U32 R0, RZ, RZ, 0x1 ;  /* 0x00000001ff007424 */ /* 0x000fe200078e00ff */
[----:B-1----:R-:W-:Y:S02]  /*36060*/  LOP3.LUT R9, R9, 0x1, RZ, 0xc0, !PT ;  /* 0x0000000109097812 */ /* 0x002fe400078ec0ff */
[----:B------:R-:W-:-:S05]  /*36070*/  SHF.R.S32.HI R7, RZ, 0x5, R5 ;  /* 0x00000005ff077819 */ /* 0x000fca0000011405 */
[----:B------:R-:W-:-:S07]  /*36080*/  VIADD R16, R7, 0x1 ;  /* 0x0000000107107836 */ /* 0x000fce0000000000 */
.L_x_1197:
[----:B------:R-:W-:-:S03]  /*36090*/  UMOV UR8, 0xffffffff ;  /* 0xffffffff00087882 */ /* 0x000fc60000000000 */
[----:B------:R-:W-:Y:S05]  /*360a0*/  BRA.DIV UR8, `(.L_x_1187) ;  /* 0x0000000e08e47947 */ /* 0x000fea000b800000 */
[----:B------:R-:W-:-:S13]  /*360b0*/  ELECT P6, URZ, PT ;  /* 0x00000000003f782f */ /* 0x000fda00038c0000 */
.L_x_1208:
[----:B------:R-:W0:Y:S01]  /*360c0*/  LDC R4, c[0x0][0x28c] ;  /* 0x0000a300ff047b82 */ /* 0x000e220000000800 */
[----:B------:R-:W-:Y:S01]  /*360d0*/  BSSY B1, `(.L_x_1188) ;  /* 0x000003c000017945 */ /* 0x000fe20003800000 */
[----:B0-----:R-:W-:-:S13]  /*360e0*/  ISETP.LT.OR P6, PT, R4, 0x1, !P6 ;  /* 0x000000010400780c */ /* 0x001fda00077c1670 */
[----:B------:R-:W-:Y:S05]  /*360f0*/  @P6 BRA `(.L_x_1189) ;  /* 0x0000000000e46947 */ /* 0x000fea0003800000 */
[----:B------:R-:W-:Y:S02]  /*36100*/  IMAD R5, R2, 0x2, R9 ;  /* 0x0000000202057824 */ /* 0x000fe400078e0209 */
[----:B------:R-:W-:Y:S02]  /*36110*/  IMAD R2, R3, 0x180, RZ ;  /* 0x0000018003027824 */ /* 0x000fe400078e02ff */
[----:B------:R-:W-:Y:S02]  /*36120*/  IMAD R5, R5, 0xc0, RZ ;  /* 0x000000c005057824 */ /* 0x000fe400078e02ff */
[----:B------:R-:W-:Y:S02]  /*36130*/  IMAD.MOV.U32 R12, RZ, RZ, RZ ;  /* 0x000000ffff0c7224 */ /* 0x000fe400078e00ff */
[----:B------:R-:W-:Y:S02]  /*36140*/  IMAD.MOV.U32 R4, RZ, RZ, R16 ;  /* 0x000000ffff047224 */ /* 0x000fe400078e0010 */
[----:B------:R-:W-:-:S02]  /*36150*/  IMAD.MOV.U32 R3, RZ, RZ, R0 ;  /* 0x000000ffff037224 */ /* 0x000fc400078e0000 */
[----:B------:R-:W-:-:S07]  /*36160*/  IMAD.MOV.U32 R13, RZ, RZ, R6 ;  /* 0x000000ffff0d7224 */ /* 0x000fce00078e0006 */
.L_x_1192:
[----:B------:R-:W0:Y:S01]  /*36170*/  S2R R15, SR_CgaCtaId ;  /* 0x00000000000f7919 */ /* 0x000e220000008800 */
[----:B------:R-:W-:Y:S02]  /*36180*/  MOV R10, 0x400 ;  /* 0x00000400000a7802 */ /* 0x000fe40000000f00 */
[----:B------:R-:W-:Y:S02]  /*36190*/  SHF.L.U32 R14, R3, 0x1f, RZ ;  /* 0x0000001f030e7819 */ /* 0x000fe400000006ff */
[----:B0-----:R-:W-:-:S05]  /*361a0*/  LEA R10, R15, R10, 0x18 ;  /* 0x0000000a0f0a7211 */ /* 0x001fca00078ec0ff */
[----:B------:R-:W-:-:S04]  /*361b0*/  IMAD R15, R13, 0x8, R10 ;  /* 0x000000080d0f7824 */ /* 0x000fc800078e020a */
[----:B------:R-:W0:Y:S02]  /*361c0*/  SYNCS.PHASECHK.TRANS64.TRYWAIT P0, [R15+URZ+0x20], R14 ;  /* 0x0000200e0f0075a7 */ /* 0x000e24000800017f */
[----:B0-----:R-:W-:Y:S05]  /*361d0*/  @!P0 BRA `(.L_x_1190) ;  /* 0x0000000c00b88947 */ /* 0x001fea0003800000 */
.L_x_1209:
[----:B------:R-:W1:Y:S01]  /*361e0*/  S2R R17, SR_TID.X ;  /* 0x0000000000117919 */ /* 0x000e620000002100 */
[----:B------:R-:W-:-:S04]  /*361f0*/  UPRMT UR8, UR24, 0x9910, URZ ;  /* 0x0000991018087896 */ /* 0x000fc8000800003f */
[----:B------:R-:W-:Y:S01]  /*36200*/  UISETP.NE.AND UP0, UPT, UR8, 0x2, UPT ;  /* 0x000000020800788c */ /* 0x000fe2000bf05270 */
[----:B-1----:R-:W-:-:S13]  /*36210*/  LOP3.LUT P0, RZ, R17, 0x7f, RZ, 0xc0, !PT ;  /* 0x0000007f11ff7812 */ /* 0x002fda000780c0ff */
[----:B0-----:R-:W0:Y:S02]  /*36220*/  @!P0 LDC R14, c[0x0][0x500] ;  /* 0x00014000ff0e8b82 */ /* 0x001e240000000800 */
[----:B0-----:R0:W-:Y:S01]  /*36230*/  @!P0 SYNCS.ARRIVE.TRANS64 RZ, [R15+URZ], R14 ;  /* 0x0000000e0fff89a7 */ /* 0x0011e2000800003f */
[----:B------:R-:W-:-:S13]  /*36240*/  PLOP3.LUT P0, PT, PT, PT, UP0, 0x80, 0x0 ;  /* 0x000000000000781c */ /* 0x000fda0003f0f008 */
[----:B0-----:R-:W-:Y:S05]  /*36250*/  @P0 BRA `(.L_x_1191) ;  /* 0x0000000000040947 */ /* 0x001fea0003800000 */
[----:B------:R-:W-:Y:S01]  /*36260*/  BPT.TRAP 0x1 ;  /* 0x000000040000795c */ /* 0x000fe20000300000 */
.L_x_1191:
[----:B------:R-:W-:Y:S01]  /*36270*/  R2UR UR9, R15 ;  /* 0x000000000f0972ca */ /* 0x000fe200000e0000 */
[C---:B------:R-:W-:Y:S01]  /*36280*/  IMAD R15, R13.reuse, 0x2, R9 ;  /* 0x000000020d0f7824 */ /* 0x040fe200078e0209 */
[----:B------:R-:W-:Y:S01]  /*36290*/  R2UR UR18, R2 ;  /* 0x00000000021272ca */ /* 0x000fe200000e0000 */
[--C-:B------:R-:W-:Y:S01]  /*362a0*/  IMAD R14, R13, 0x6000, R10.reuse ;  /* 0x000060000d0e7824 */ /* 0x100fe200078e020a */
[----:B------:R-:W-:Y:S01]  /*362b0*/  UIADD3 UR14, UP0, UR22, 0xf0, URZ ;  /* 0x000000f0160e7890 */ /* 0x000fe2000ff1e03f */
[----:B------:R-:W-:Y:S01]  /*362c0*/  IMAD R15, R15, 0x1800, RZ ;  /* 0x000018000f0f7824 */ /* 0x000fe200078e02ff */
[----:B------:R-:W-:Y:S01]  /*362d0*/  R2UR UR10, R12 ;  /* 0x000000000c0a72ca */ /* 0x000fe200000e0000 */
[----:B------:R-:W-:Y:S01]  /*362e0*/  VIADD R4, R4, 0xffffffff ;  /* 0xffffffff04047836 */ /* 0x000fe20000000000 */
[----:B------:R-:W-:Y:S01]  /*362f0*/  R2UR UR8, R14 ;  /* 0x000000000e0872ca */ /* 0x000fe200000e0000 */
[----:B------:R-:W-:Y:S01]  /*36300*/  IMAD R15, R15, 0x2, R10 ;  /* 0x000000020f0f7824 */ /* 0x000fe200078e020a */
[----:B------:R-:W-:Y:S01]  /*36310*/  R2UR UR12, R11 ;  /* 0x000000000b0c72ca */ /* 0x000fe200000e0000 */
[----:B------:R-:W-:Y:S01]  /*36320*/  UIADD3 UR26, UP1, UR22, 0x1f0, URZ ;  /* 0x000001f0161a7890 */ /* 0x000fe2000ff3e03f */
[----:B------:R-:W-:Y:S01]  /*36330*/  R2UR UR19, R5 ;  /* 0x00000000051372ca */ /* 0x000fe200000e0000 */
[----:B------:R-:W-:Y:S01]  /*36340*/  UIADD3.X UR15, URZ, UR23, URZ, UP0, !UPT ;  /* 0x000000173f0f7290 */ /* 0x000fe200087fe43f */
[----:B------:R-:W-:Y:S01]  /*36350*/  R2UR UR11, R15 ;  /* 0x000000000f0b72ca */ /* 0x000fe200000e0000 */
[----:B------:R-:W-:Y:S01]  /*36360*/  VIADD R13, R13, 0x1 ;  /* 0x000000010d0d7836 */ /* 0x000fe20000000000 */
[----:B------:R-:W-:Y:S01]  /*36370*/  ISETP.GT.AND P1, PT, R4, 0x1, PT ;  /* 0x000000010400780c */ /* 0x000fe20003f24270 */
[----:B------:R-:W-:Y:S01]  /*36380*/  UIADD3.X UR27, URZ, UR23, URZ, UP1, !UPT ;  /* 0x000000173f1b7290 */ /* 0x000fe20008ffe43f */
[----:B------:R-:W-:Y:S01]  /*36390*/  VIADD R12, R12, 0x20 ;  /* 0x000000200c0c7836 */ /* 0x000fe20000000000 */
[----:B------:R-:W-:Y:S01]  /*363a0*/  UMOV UR16, 0x0 ;  /* 0x0000000000107882 */ /* 0x000fe20000000000 */
[----:B------:R-:W-:Y:S01]  /*363b0*/  UMOV UR17, 0x10000000 ;  /* 0x1000000000117882 */ /* 0x000fe20000000000 */
[----:B------:R-:W-:Y:S01]  /*363c0*/  UIADD3 UR8, UR8, 0x100, URZ ;  /* 0x0000010008087890 */ /* 0x000fe2000fffe03f */
[----:B------:R-:W-:Y:S01]  /*363d0*/  ISETP.NE.AND P0, PT, R13, 0x4, PT ;  /* 0x000000040d00780c */ /* 0x000fe20003f05270 */
[----:B------:R-:W-:-:S03]  /*363e0*/  UMOV UR25, 0x30000 ;  /* 0x0003000000197882 */ /* 0x000fc60000000000 */
[----:B------:R-:W-:Y:S01]  /*363f0*/  SEL R10, RZ, 0x1, P0 ;  /* 0x00000001ff0a7807 */ /* 0x000fe20000000000 */
[----:B------:R-:W-:Y:S01]  /*36400*/  UIADD3 UR13, UR11, 0x18100, URZ ;  /* 0x000181000b0d7890 */ /* 0x000fe2000fffe03f */
[----:B------:R-:W-:Y:S02]  /*36410*/  SEL R13, R13, RZ, P0 ;  /* 0x000000ff0d0d7207 */ /* 0x000fe40000000000 */
[----:B------:R-:W-:Y:S01]  /*36420*/  UMOV UR11, UR18 ;  /* 0x00000012000b7c82 */ /* 0x000fe20008000000 */
[----:B------:R-:W-:Y:S01]  /*36430*/  LOP3.LUT R3, R3, R10, RZ, 0x3c, !PT ;  /* 0x0000000a03037212 */ /* 0x000fe200078e3cff */
[----:B------:R0:W-:Y:S02]  /*36440*/  UTMALDG.3D [UR8], [UR14], desc[UR16] ;  /* 0x000010080e0075b4 */ /* 0x0001e40008011000 */
[----:B0-----:R-:W-:Y:S01]  /*36450*/  UMOV UR8, UR13 ;  /* 0x0000000d00087c82 */ /* 0x001fe20008000000 */
[----:B------:R-:W-:Y:S02]  /*36460*/  UMOV UR11, UR19 ;  /* 0x00000013000b7c82 */ /* 0x000fe40008000000 */
[----:B------:R0:W-:Y:S02]  /*36470*/  UTMALDG.3D.MULTICAST [UR8], [UR26], UR25, desc[UR16] ;  /* 0x000010081a0073b4 */ /* 0x0001e40008011819 */
[----:B0-----:R-:W-:Y:S05]  /*36480*/  @P1 BRA `(.L_x_1192) ;  /* 0xfffffffc00381947 */ /* 0x001fea000383ffff */
.L_x_1189:
[----:B------:R-:W-:Y:S05]  /*36490*/  BSYNC B1 ;  /* 0x0000000000017941 */ /* 0x000fea0003800000 */
.L_x_1188:
[----:B------:R-:W2:Y:S01]  /*364a0*/  LDL.LU R15, [R1+0x608] ;  /* 0x00060800010f7983 */ /* 0x000ea20000300800 */
[----:B------:R-:W-:Y:S01]  /*364b0*/  LOP3.LUT P2, RZ, R8, 0xff, RZ, 0xc0, !PT ;  /* 0x000000ff08ff7812 */ /* 0x000fe2000784c0ff */
[----:B------:R-:W-:Y:S01]  /*364c0*/  IMAD.IADD R6, R7, 0x1, R6 ;  /* 0x0000000107067824 */ /* 0x000fe200078e0206 */
[----:B------:R-:W-:Y:S01]  /*364d0*/  ULDC.64 UR8, c[0x0][0x650] ;  /* 0x0001940000087ab9 */ /* 0x000fe20000000a00 */
[----:B------:R-:W3:Y:S01]  /*364e0*/  LDL.LU R14, [R1+0x60c] ;  /* 0x00060c00010e7983 */ /* 0x000ee20000300800 */
[----:B------:R-:W-:Y:S01]  /*364f0*/  BSSY B1, `(.L_x_1193) ;  /* 0x0000075000017945 */ /* 0x000fe20003800000 */
[----:B------:R-:W-:Y:S01]  /*36500*/  IMAD.MOV.U32 R11, RZ, RZ, -0x1 ;  /* 0xffffffffff0b7424 */ /* 0x000fe200078e00ff */
[----:B------:R-:W-:Y:S02]  /*36510*/  SHF.R.U32.HI R2, RZ, 0x2, R6 ;  /* 0x00000002ff027819 */ /* 0x000fe40000011606 */
[----:B------:R-:W-:Y:S02]  /*36520*/  ISETP.GT.U32.AND P0, PT, R6, 0x3, PT ;  /* 0x000000030600780c */ /* 0x000fe40003f04070 */
[----:B------:R-:W-:-:S02]  /*36530*/  LOP3.LUT R2, R2, 0x1, RZ, 0xc0, !PT ;  /* 0x0000000102027812 */ /* 0x000fc400078ec0ff */
[C---:B------:R-:W-:Y:S01]  /*36540*/  ISETP.LT.U32.AND P0, PT, R7.reuse, 0x4, P0 ;  /* 0x000000040700780c */ /* 0x040fe20000701070 */
[----:B------:R-:W0:Y:S01]  /*36550*/  @P2 S2R R3, SR_CgaCtaId ;  /* 0x0000000000032919 */ /* 0x000e220000008800 */
[----:B------:R-:W-:Y:S02]  /*36560*/  ISETP.NE.U32.AND P1, PT, R2, 0x1, PT ;  /* 0x000000010200780c */ /* 0x000fe40003f25070 */
[----:B------:R-:W-:Y:S02]  /*36570*/  @P2 MOV R2, 0x400 ;  /* 0x0000040000022802 */ /* 0x000fe40000000f00 */
[----:B------:R-:W-:Y:S02]  /*36580*/  ISETP.GT.U32.AND P1, PT, R7, 0x3, !P1 ;  /* 0x000000030700780c */ /* 0x000fe40004f24070 */
[----:B------:R-:W-:Y:S02]  /*36590*/  LOP3.LUT R6, R6, 0x3, RZ, 0xc0, !PT ;  /* 0x0000000306067812 */ /* 0x000fe400078ec0ff */
[----:B------:R-:W-:-:S02]  /*365a0*/  PRMT R4, RZ, 0x7610, R4 ;  /* 0x00007610ff047816 */ /* 0x000fc40000000004 */
[----:B------:R-:W-:Y:S02]  /*365b0*/  PRMT R8, RZ, 0x7610, R8 ;  /* 0x00007610ff087816 */ /* 0x000fe40000000008 */
[----:B0-----:R-:W-:Y:S02]  /*365c0*/  @P2 LEA R2, R3, R2, 0x18 ;  /* 0x0000000203022211 */ /* 0x001fe400078ec0ff */
[----:B------:R-:W-:Y:S02]  /*365d0*/  SEL R3, RZ, 0x1, !P0 ;  /* 0x00000001ff037807 */ /* 0x000fe40004000000 */
[----:B------:R0:W-:Y:S02]  /*365e0*/  @P2 SYNCS.ARRIVE.TRANS64.A1T0 RZ, [R2+URZ+0x58], RZ ;  /* 0x000058ff02ff29a7 */ /* 0x0001e4000810003f */
[----:B0-----:R-:W-:-:S04]  /*365f0*/  SEL R2, RZ, 0x1, !P1 ;  /* 0x00000001ff027807 */ /* 0x001fc80004800000 */
[----:B------:R-:W-:Y:S01]  /*36600*/  LOP3.LUT R0, R2, R0, R3, 0x96, !PT ;  /* 0x0000000002007212 */ /* 0x000fe200078e9603 */
[----:B------:R-:W-:Y:S02]  /*36610*/  IMAD.MOV.U32 R3, RZ, RZ, -0x1 ;  /* 0xffffffffff037424 */ /* 0x000fe400078e00ff */
[----:B------:R-:W-:Y:S01]  /*36620*/  IMAD.MOV.U32 R2, RZ, RZ, -0x1 ;  /* 0xffffffffff027424 */ /* 0x000fe200078e00ff */
[----:B---3--:R-:W-:-:S04]  /*36630*/  IADD3 R14, P0, R14, UR20, RZ ;  /* 0x000000140e0e7c10 */ /* 0x008fc8000ff1e0ff */
[----:B--2---:R-:W-:Y:S01]  /*36640*/  IADD3.X R15, R15, UR7, RZ, P0, !PT ;  /* 0x000000070f0f7c10 */ /* 0x004fe200087fe4ff */
[----:B------:R0:W-:Y:S01]  /*36650*/  STL [R1+0x60c], R14 ;  /* 0x00060c0e01007387 */ /* 0x0001e20000100800 */
[----:B------:R-:W-:-:S03]  /*36660*/  ISETP.GE.U32.AND P0, PT, R14, UR8, PT ;  /* 0x000000080e007c0c */ /* 0x000fc6000bf06070 */
[----:B------:R0:W-:Y:S01]  /*36670*/  STL [R1+0x608], R15 ;  /* 0x0006080f01007387 */ /* 0x0001e20000100800 */
[----:B------:R-:W-:-:S13]  /*36680*/  ISETP.GE.U32.AND.EX P0, PT, R15, UR9, PT, P0 ;  /* 0x000000090f007c0c */ /* 0x000fda000bf06100 */
[----:B0-----:R-:W-:Y:S05]  /*36690*/  @P0 BRA `(.L_x_1194) ;  /* 0x0000000400680947 */ /* 0x001fea0003800000 */
[----:B------:R-:W0:Y:S01]  /*366a0*/  S2UR UR8, SR_CTAID.X ;  /* 0x00000000000879c3 */ /* 0x000e220000002500 */
[----:B------:R-:W-:Y:S01]  /*366b0*/  ULDC.64 UR10, c[0x0][0x628] ;  /* 0x00018a00000a7ab9 */ /* 0x000fe20000000a00 */
[----:B------:R-:W-:Y:S01]  /*366c0*/  ULDC UR9, c[0x0][0x150] ;  /* 0x0000540000097ab9 */ /* 0x000fe20000000800 */
[----:B------:R-:W-:Y:S01]  /*366d0*/  ISETP.NE.U32.AND P0, PT, RZ, UR10, PT ;  /* 0x0000000aff007c0c */ /* 0x000fe2000bf05070 */
[----:B------:R-:W-:Y:S01]  /*366e0*/  ULDC UR12, c[0x0][0x630] ;  /* 0x00018c00000c7ab9 */ /* 0x000fe20000000800 */
[----:B------:R-:W-:Y:S01]  /*366f0*/  ULDC UR14, c[0x0][0x154] ;  /* 0x00005500000e7ab9 */ /* 0x000fe20000000800 */
[----:B------:R-:W-:Y:S01]  /*36700*/  IMAD.MOV.U32 R3, RZ, RZ, R15 ;  /* 0x000000ffff037224 */ /* 0x000fe200078e000f */
[----:B------:R-:W-:Y:S01]  /*36710*/  ISETP.NE.AND.EX P0, PT, RZ, UR11, PT, P0 ;  /* 0x0000000bff007c0c */ /* 0x000fe2000bf05300 */
[----:B------:R-:W1:Y:S01]  /*36720*/  S2UR UR13, SR_CTAID.Y ;  /* 0x00000000000d79c3 */ /* 0x000e620000002600 */
[----:B0-----:R-:W-:-:S05]  /*36730*/  I2FP.F32.U32 R2, UR8 ;  /* 0x0000000800027c45 */ /* 0x001fca0008201000 */
[----:B------:R-:W-:Y:S01]  /*36740*/  FMUL R10, R2, UR9 ;  /* 0x00000009020a7c20 */ /* 0x000fe20008400000 */
[----:B------:R-:W-:Y:S01]  /*36750*/  IMAD.MOV.U32 R2, RZ, RZ, R14 ;  /* 0x000000ffff027224 */ /* 0x000fe200078e000e */
[----:B-1----:R-:W-:-:S04]  /*36760*/  I2FP.F32.U32 R12, UR13 ;  /* 0x0000000d000c7c45 */ /* 0x002fc80008201000 */
[----:B------:R-:W0:Y:S01]  /*36770*/  F2I.U32.TRUNC.NTZ R10, R10 ;  /* 0x0000000a000a7305 */ /* 0x000e22000020f000 */
[----:B------:R-:W-:Y:S05]  /*36780*/  @!P0 BRA `(.L_x_1195) ;  /* 0x0000000000288947 */ /* 0x000fea0003800000 */
[----:B------:R-:W-:Y:S02]  /*36790*/  ULDC UR9, c[0x0][0x634] ;  /* 0x00018d0000097ab9 */ /* 0x000fe40000000800 */
[----:B------:R-:W-:-:S05]  /*367a0*/  IADD3 R3, P0, R14, UR9, RZ ;  /* 0x000000090e037c10 */ /* 0x000fca000ff1e0ff */
[----:B------:R-:W-:-:S04]  /*367b0*/  IMAD.X R11, RZ, RZ, R15, P0 ;  /* 0x000000ffff0b7224 */ /* 0x000fc800000e060f */
[----:B------:R-:W-:-:S04]  /*367c0*/  IMAD.WIDE.U32 R4, R11, UR10, RZ ;  /* 0x0000000a0b047c25 */ /* 0x000fc8000f8e00ff */
[----:B------:R-:W-:-:S04]  /*367d0*/  IMAD.WIDE.U32 R4, P0, R3, UR11, R4 ;  /* 0x0000000b03047c25 */ /* 0x000fc8000f800004 */
[----:B------:R-:W-:-:S04]  /*367e0*/  IMAD.WIDE.U32 R2, R3, UR10, RZ ;  /* 0x0000000a03027c25 */ /* 0x000fc8000f8e00ff */
[----:B------:R-:W-:Y:S01]  /*367f0*/  IMAD.MOV.U32 R2, RZ, RZ, R5 ;  /* 0x000000ffff027224 */ /* 0x000fe200078e0005 */
[----:B------:R-:W-:Y:S01]  /*36800*/  IADD3 RZ, P1, R3, R4, RZ ;  /* 0x0000000403ff7210 */ /* 0x000fe20007f3e0ff */
[----:B------:R-:W-:-:S04]  /*36810*/  IMAD.X R3, RZ, RZ, RZ, P0 ;  /* 0x000000ffff037224 */ /* 0x000fc800000e06ff */
[----:B------:R-:W-:-:S08]  /*36820*/  IMAD.WIDE.U32.X R2, R11, UR11, R2, P1 ;  /* 0x0000000b0b027c25 */ /* 0x000fd000088e0402 */
.L_x_1195:
[--C-:B------:R-:W-:Y:S01]  /*36830*/  SHF.R.U64 R11, R2, UR12, R3.reuse ;  /* 0x0000000c020b7c19 */ /* 0x100fe20008001203 */
[----:B------:R-:W-:Y:S01]  /*36840*/  ULDC.64 UR10, c[0x0][0x620] ;  /* 0x00018800000a7ab9 */ /* 0x000fe20000000a00 */
[----:B------:R-:W-:Y:S01]  /*36850*/  SHF.R.U32.HI R2, RZ, UR12, R3 ;  /* 0x0000000cff027c19 */ /* 0x000fe20008011603 */
[----:B------:R-:W-:Y:S01]  /*36860*/  FMUL R12, R12, UR14 ;  /* 0x0000000e0c0c7c20 */ /* 0x000fe20008400000 */
[----:B------:R-:W-:Y:S01]  /*36870*/  IADD3 R13, P0, RZ, -R11, RZ ;  /* 0x8000000bff0d7210 */ /* 0x000fe20007f1e0ff */
[----:B------:R-:W-:Y:S01]  /*36880*/  IMAD.MOV.U32 R3, RZ, RZ, R15 ;  /* 0x000000ffff037224 */ /* 0x000fe200078e000f */
[----:B------:R-:W-:Y:S01]  /*36890*/  ULDC.64 UR14, c[0x0][0x640] ;  /* 0x00019000000e7ab9 */ /* 0x000fe20000000a00 */
[----:B0-----:R-:W-:Y:S02]  /*368a0*/  R2UR UR9, R10 ;  /* 0x000000000a0972ca */ /* 0x001fe400000e0000 */
[----:B------:R-:W-:Y:S01]  /*368b0*/  IMAD.X R2, RZ, RZ, ~R2, P0 ;  /* 0x000000ffff027224 */ /* 0x000fe200000e0e02 */
[----:B------:R-:W0:Y:S01]  /*368c0*/  F2I.U32.TRUNC.NTZ R12, R12 ;  /* 0x0000000c000c7305 */ /* 0x000e22000020f000 */
[----:B------:R-:W-:-:S02]  /*368d0*/  ISETP.NE.U32.AND P0, PT, RZ, UR14, PT ;  /* 0x0000000eff007c0c */ /* 0x000fc4000bf05070 */
[----:B------:R-:W-:Y:S02]  /*368e0*/  IMAD R2, R2, UR10, RZ ;  /* 0x0000000a02027c24 */ /* 0x000fe4000f8e02ff */
[----:B------:R-:W-:Y:S02]  /*368f0*/  ISETP.NE.AND.EX P0, PT, RZ, UR15, PT, P0 ;  /* 0x0000000fff007c0c */ /* 0x000fe4000bf05300 */
[----:B------:R-:W-:Y:S02]  /*36900*/  IMAD R5, R13, UR11, R2 ;  /* 0x0000000b0d057c24 */ /* 0x000fe4000f8e0202 */
[----:B------:R-:W-:-:S04]  /*36910*/  IMAD.MOV.U32 R2, RZ, RZ, R14 ;  /* 0x000000ffff027224 */ /* 0x000fc800078e000e */
[----:B------:R-:W-:Y:S01]  /*36920*/  IMAD.WIDE.U32 R2, R13, UR10, R2 ;  /* 0x0000000a0d027c25 */ /* 0x000fe2000f8e0002 */
[----:B------:R-:W-:Y:S01]  /*36930*/  ULDC UR10, c[0x0][0x618] ;  /* 0x00018600000a7ab9 */ /* 0x000fe20000000800 */
[----:B0-----:R-:W-:Y:S02]  /*36940*/  R2UR UR11, R12 ;  /* 0x000000000c0b72ca */ /* 0x001fe400000e0000 */
[----:B------:R-:W-:-:S05]  /*36950*/  IMAD.IADD R3, R3, 0x1, R5 ;  /* 0x0000000103037824 */ /* 0x000fca00078e0205 */
[--C-:B------:R-:W-:Y:S02]  /*36960*/  SHF.R.U64 R10, R2, UR10, R3.reuse ;  /* 0x0000000a020a7c19 */ /* 0x100fe40008001203 */
[----:B------:R-:W-:Y:S01]  /*36970*/  SHF.R.U32.HI R3, RZ, UR10, R3 ;  /* 0x0000000aff037c19 */ /* 0x000fe20008011603 */
[----:B------:R-:W-:-:S03]  /*36980*/  ULDC UR10, c[0x0][0x608] ;  /* 0x00018200000a7ab9 */ /* 0x000fc60000000800 */
[--C-:B------:R-:W-:Y:S02]  /*36990*/  SHF.R.U64 R12, R10, UR10, R3.reuse ;  /* 0x0000000a0a0c7c19 */ /* 0x100fe40008001203 */
[----:B------:R-:W-:Y:S01]  /*369a0*/  SHF.R.U32.HI R3, RZ, UR10, R3 ;  /* 0x0000000aff037c19 */ /* 0x000fe20008011603 */
[----:B------:R-:W-:-:S03]  /*369b0*/  ULDC UR10, c[0x0][0x658] ;  /* 0x00019600000a7ab9 */ /* 0x000fc60000000800 */
[--C-:B------:R-:W-:Y:S02]  /*369c0*/  SHF.R.U64 R13, R12, UR10, R3.reuse ;  /* 0x0000000a0c0d7c19 */ /* 0x100fe40008001203 */
[----:B------:R-:W-:-:S03]  /*369d0*/  SHF.R.U32.HI R14, RZ, UR10, R3 ;  /* 0x0000000aff0e7c19 */ /* 0x000fc60008011603 */
[----:B------:R-:W-:Y:S02]  /*369e0*/  IMAD.MOV.U32 R2, RZ, RZ, R13 ;  /* 0x000000ffff027224 */ /* 0x000fe400078e000d */
[----:B------:R-:W-:Y:S01]  /*369f0*/  IMAD.MOV.U32 R3, RZ, RZ, R14 ;  /* 0x000000ffff037224 */ /* 0x000fe200078e000e */
[----:B------:R-:W-:Y:S06]  /*36a00*/  @!P0 BRA `(.L_x_1196) ;  /* 0x0000000000288947 */ /* 0x000fec0003800000 */
        /* <DEDUP_REMOVED lines=10> */
.L_x_1196:
[----:B------:R-:W-:Y:S01]  /*36ab0*/  ULDC UR10, c[0x0][0x648] ;  /* 0x00019200000a7ab9 */ /* 0x000fe20000000800 */
[----:B------:R-:W-:Y:S01]  /*36ac0*/  UISETP.NE.AND UP0, UPT, UR41, URZ, UPT ;  /* 0x0000003f2900728c */ /* 0x000fe2000bf05270 */
[----:B------:R-:W-:Y:S01]  /*36ad0*/  SHF.R.U64 R3, R2, UR10, R3 ;  /* 0x0000000a02037c19 */ /* 0x000fe20008001203 */
[----:B------:R-:W-:Y:S01]  /*36ae0*/  ULDC UR10, c[0x0][0x638] ;  /* 0x00018e00000a7ab9 */ /* 0x000fe20000000800 */
[----:B------:R-:W-:Y:S01]  /*36af0*/  UIADD3 UR11, -UR11, URZ, URZ ;  /* 0x0000003f0b0b7290 */ /* 0x000fe2000fffe13f */
[----:B------:R-:W-:Y:S02]  /*36b00*/  LOP3.LUT R12, R12, UR6, RZ, 0xc0, !PT ;  /* 0x000000060c0c7c12 */ /* 0x000fe4000f8ec0ff */
[----:B------:R-:W-:Y:S01]  /*36b10*/  IMAD.MOV R2, RZ, RZ, -R3 ;  /* 0x000000ffff027224 */ /* 0x000fe200078e0a03 */
[----:B------:R-:W-:Y:S02]  /*36b20*/  LOP3.LUT R4, R10, UR4, RZ, 0xc0, !PT ;  /* 0x000000040a047c12 */ /* 0x000fe4000f8ec0ff */
[----:B------:R-:W-:Y:S01]  /*36b30*/  IMAD R12, R3, UR5, R12 ;  /* 0x00000005030c7c24 */ /* 0x000fe2000f8e020c */
[----:B------:R-:W-:Y:S01]  /*36b40*/  PLOP3.LUT P0, PT, PT, PT, UP0, 0x40, 0x0 ;  /* 0x000000000000781c */ /* 0x000fe20003f0e808 */
[----:B------:R-:W-:Y:S01]  /*36b50*/  IMAD R13, R2, UR10, R13 ;  /* 0x0000000a020d7c24 */ /* 0x000fe2000f8e020d */
[----:B------:R-:W-:Y:S01]  /*36b60*/  UIADD3 UR10, -UR9, URZ, URZ ;  /* 0x0000003f090a7290 */ /* 0x000fe2000fffe13f */
[----:B------:R-:W-:-:S02]  /*36b70*/  PLOP3.LUT P1, PT, PT, PT, UP0, 0x40, 0x0 ;  /* 0x000000000000781c */ /* 0x000fc40003f2e808 */
[----:B------:R-:W-:Y:S02]  /*36b80*/  ULDC UR9, c[0x0][0x144] ;  /* 0x0000510000097ab9 */ /* 0x000fe40000000800 */
[----:B------:R-:W-:-:S03]  /*36b90*/  UIMAD UR8, UR9, UR10, UR8 ;  /* 0x0000000a090872a4 */ /* 0x000fc6000f8e0208 */
[----:B------:R-:W-:Y:S02]  /*36ba0*/  ULDC UR9, c[0x0][0x148] ;  /* 0x0000520000097ab9 */ /* 0x000fe40000000800 */
[----:B------:R-:W-:-:S03]  /*36bb0*/  @UP0 UIMAD UR8, UR9, UR11, UR13 ;  /* 0x0000000b090802a4 */ /* 0x000fc6000f8e020d */
[----:B------:R-:W-:Y:S02]  /*36bc0*/  ULDC UR9, c[0x0][0x600] ;  /* 0x0001800000097ab9 */ /* 0x000fe40000000800 */
[----:B------:R-:W-:Y:S02]  /*36bd0*/  IMAD R4, R13, UR9, R4 ;  /* 0x000000090d047c24 */ /* 0x000fe4000f8e0204 */
[----:B------:R-:W-:Y:S01]  /*36be0*/  IMAD.U32 R3, RZ, RZ, UR8 ;  /* 0x00000008ff037e24 */ /* 0x000fe2000f8e00ff */
[----:B------:R-:W-:-:S03]  /*36bf0*/  ULDC UR8, c[0x0][0x610] ;  /* 0x0001840000087ab9 */ /* 0x000fc60000000800 */
[----:B------:R-:W-:-:S05]  /*36c00*/  IMAD R3, R12, UR8, R3 ;  /* 0x000000080c037c24 */ /* 0x000fca000f8e0203 */
[----:B------:R-:W-:Y:S02]  /*36c10*/  SEL R2, R4, R3, P0 ;  /* 0x0000000304027207 */ /* 0x000fe40000000000 */
[----:B------:R-:W-:Y:S01]  /*36c20*/  SEL R3, R3, R4, P1 ;  /* 0x0000000403037207 */ /* 0x000fe20000800000 */
[----:B------:R-:W-:-:S07]  /*36c30*/  IMAD.MOV.U32 R4, RZ, RZ, 0x1 ;  /* 0x00000001ff047424 */ /* 0x000fce00078e00ff */
.L_x_1194:
[----:B------:R-:W-:Y:S05]  /*36c40*/  BSYNC B1 ;  /* 0x0000000000017941 */ /* 0x000fea0003800000 */
.L_x_1193:
[----:B------:R-:W-:-:S13]  /*36c50*/  LOP3.LUT P0, RZ, R4, 0xff, RZ, 0xc0, !PT ;  /* 0x000000ff04ff7812 */ /* 0x000fda000780c0ff */
[----:B------:R-:W-:Y:S05]  /*36c60*/  @P0 BRA `(.L_x_1197) ;  /* 0xfffffff400080947 */ /* 0x000fea000383ffff */
[----:B------:R-:W-:Y:S05]  /*36c70*/  BSYNC B0 ;  /* 0x0000000000007941 */ /* 0x000fea0003800000 */
.L_x_1186:
[----:B------:R-:W-:-:S03]  /*36c80*/  UMOV UR8, 0xffffffff ;  /* 0xffffffff00087882 */ /* 0x000fc60000000000 */
[----:B------:R-:W-:Y:S05]  /*36c90*/  BRA.DIV UR8, `(.L_x_1198) ;  /* 0x00000006081c7947 */ /* 0x000fea000b800000 */
[----:B------:R-:W-:-:S13]  /*36ca0*/  ELECT P6, URZ, PT ;  /* 0x00000000003f782f */ /* 0x000fda00038c0000 */
.L_x_1212:
[----:B------:R-:W-:Y:S04]  /*36cb0*/  BSSY B0, `(.L_x_1199) ;  /* 0x000002c000007945 */ /* 0x000fe80003800000 */
[----:B------:R-:W-:Y:S05]  /*36cc0*/  @!P6 BRA `(.L_x_1200) ;  /* 0x0000000000a8e947 */ /* 0x000fea0003800000 */
[----:B------:R-:W-:-:S04]  /*36cd0*/  ULOP3.LUT UR8, UR40, 0x2, URZ, 0xfc, !UPT ;  /* 0x0000000228087892 */ /* 0x000fc8000f8efc3f */
[----:B------:R-:W-:-:S06]  /*36ce0*/  UISETP.NE.AND UP0, UPT, UR8, 0x3, UPT ;  /* 0x000000030800788c */ /* 0x000fcc000bf05270 */
[----:B------:R-:W-:-:S13]  /*36cf0*/  PLOP3.LUT P0, PT, PT, PT, UP0, 0x80, 0x0 ;  /* 0x000000000000781c */ /* 0x000fda0003f0f008 */
[----:B------:R-:W-:Y:S05]  /*36d00*/  @!P0 BRA `(.L_x_1201) ;  /* 0x0000000000048947 */ /* 0x000fea0003800000 */
[----:B------:R-:W-:Y:S01]  /*36d10*/  BPT.TRAP 0x1 ;  /* 0x000000040000795c */ /* 0x000fe20000300000 */
.L_x_1201:
[----:B------:R-:W0:Y:S01]  /*36d20*/  S2R R3, SR_CgaCtaId ;  /* 0x0000000000037919 */ /* 0x000e220000008800 */
[----:B------:R-:W-:-:S04]  /*36d30*/  MOV R2, 0x400 ;  /* 0x0000040000027802 */ /* 0x000fc80000000f00 */
[----:B0-----:R-:W-:Y:S02]  /*36d40*/  LEA R3, R3, R2, 0x18 ;  /* 0x0000000203037211 */ /* 0x001fe400078ec0ff */
[----:B------:R-:W-:-:S03]  /*36d50*/  SHF.L.U32 R2, R0, 0x1f, RZ ;  /* 0x0000001f00027819 */ /* 0x000fc600000006ff */
[----:B------:R-:W-:-:S04]  /*36d60*/  VIADD R3, R3, 0x20 ;  /* 0x0000002003037836 */ /* 0x000fc80000000000 */
[----:B------:R-:W-:-:S04]  /*36d70*/  IMAD R5, R6, 0x8, R3 ;  /* 0x0000000806057824 */ /* 0x000fc800078e0203 */
[----:B------:R-:W0:Y:S02]  /*36d80*/  SYNCS.PHASECHK.TRANS64.TRYWAIT P0, [R5+URZ], R2 ;  /* 0x00000002050075a7 */ /* 0x000e24000800017f */
[----:B0-----:R-:W-:Y:S05]  /*36d90*/  @!P0 BRA `(.L_x_1202) ;  /* 0x0000000000fc8947 */ /* 0x001fea0003800000 */
.L_x_1213:
[----:B------:R-:W-:-:S05]  /*36da0*/  VIADD R6, R6, 0x1 ;  /* 0x0000000106067836 */ /* 0x000fca0000000000 */
[----:B------:R-:W-:-:S04]  /*36db0*/  ISETP.NE.AND P0, PT, R6, 0x4, PT ;  /* 0x000000040600780c */ /* 0x000fc80003f05270 */
[----:B0-----:R-:W-:Y:S02]  /*36dc0*/  SEL R5, RZ, 0x1, P0 ;  /* 0x00000001ff057807 */ /* 0x001fe40000000000 */
[----:B------:R-:W-:Y:S02]  /*36dd0*/  SEL R6, R6, RZ, P0 ;  /* 0x000000ff06067207 */ /* 0x000fe40000000000 */
[----:B------:R-:W-:-:S03]  /*36de0*/  LOP3.LUT R5, R0, R5, RZ, 0x3c, !PT ;  /* 0x0000000500057212 */ /* 0x000fc600078e3cff */
[----:B------:R-:W-:Y:S01]  /*36df0*/  IMAD R7, R6, 0x8, R3 ;  /* 0x0000000806077824 */ /* 0x000fe200078e0203 */
[----:B------:R-:W-:-:S04]  /*36e00*/  SHF.L.U32 R0, R5, 0x1f, RZ ;  /* 0x0000001f05007819 */ /* 0x000fc800000006ff */
[----:B------:R-:W0:Y:S02]  /*36e10*/  SYNCS.PHASECHK.TRANS64.TRYWAIT P0, [R7+URZ], R0 ;  /* 0x00000000070075a7 */ /* 0x000e24000800017f */
[----:B0-----:R-:W-:Y:S05]  /*36e20*/  @!P0 BRA `(.L_x_1203) ;  /* 0x0000000000ec8947 */ /* 0x001fea0003800000 */
.L_x_1214:
[----:B0-----:R-:W-:-:S05]  /*36e30*/  VIADD R0, R6, 0x1 ;  /* 0x0000000106007836 */ /* 0x001fca0000000000 */
[----:B------:R-:W-:-:S04]  /*36e40*/  ISETP.NE.AND P0, PT, R0, 0x4, PT ;  /* 0x000000040000780c */ /* 0x000fc80003f05270 */
[----:B------:R-:W-:Y:S02]  /*36e50*/  SEL R2, RZ, 0x1, P0 ;  /* 0x00000001ff027807 */ /* 0x000fe40000000000 */
[----:B------:R-:W-:Y:S02]  /*36e60*/  SEL R4, R0, RZ, P0 ;  /* 0x000000ff00047207 */ /* 0x000fe40000000000 */
[----:B------:R-:W-:-:S03]  /*36e70*/  LOP3.LUT R5, R5, R2, RZ, 0x3c, !PT ;  /* 0x0000000205057212 */ /* 0x000fc600078e3cff */
[----:B------:R-:W-:Y:S01]  /*36e80*/  IMAD R7, R4, 0x8, R3 ;  /* 0x0000000804077824 */ /* 0x000fe200078e0203 */
[----:B------:R-:W-:-:S04]  /*36e90*/  SHF.L.U32 R0, R5, 0x1f, RZ ;  /* 0x0000001f05007819 */ /* 0x000fc800000006ff */
[----:B------:R-:W0:Y:S02]  /*36ea0*/  SYNCS.PHASECHK.TRANS64.TRYWAIT P0, [R7+URZ], R0 ;  /* 0x00000000070075a7 */ /* 0x000e24000800017f */
[----:B0-----:R-:W-:Y:S05]  /*36eb0*/  @!P0 BRA `(.L_x_1204) ;  /* 0x0000000000dc8947 */ /* 0x001fea0003800000 */
.L_x_1215:
[----:B0-----:R-:W-:-:S05]  /*36ec0*/  VIADD R0, R4, 0x1 ;  /* 0x0000000104007836 */ /* 0x001fca0000000000 */
[----:B------:R-:W-:-:S04]  /*36ed0*/  ISETP.NE.AND P0, PT, R0, 0x4, PT ;  /* 0x000000040000780c */ /* 0x000fc80003f05270 */
[----:B------:R-:W-:Y:S02]  /*36ee0*/  SEL R2, RZ, 0x1, P0 ;  /* 0x00000001ff027807 */ /* 0x000fe40000000000 */
[----:B------:R-:W-:Y:S02]  /*36ef0*/  SEL R0, R0, RZ, P0 ;  /* 0x000000ff00007207 */ /* 0x000fe40000000000 */
[----:B------:R-:W-:-:S03]  /*36f00*/  LOP3.LUT R2, R5, R2, RZ, 0x3c, !PT ;  /* 0x0000000205027212 */ /* 0x000fc600078e3cff */
[----:B------:R-:W-:Y:S01]  /*36f10*/  IMAD R3, R0, 0x8, R3 ;  /* 0x0000000800037824 */ /* 0x000fe200078e0203 */
[----:B------:R-:W-:-:S07]  /*36f20*/  SHF.L.U32 R0, R2, 0x1f, RZ ;  /* 0x0000001f02007819 */ /* 0x000fce00000006ff */
.L_x_1205:
[----:B0-----:R0:W1:Y:S02]  /*36f30*/  SYNCS.PHASECHK.TRANS64.TRYWAIT P0, [R3+URZ], R0 ;  /* 0x00000000030075a7 */ /* 0x001064000800017f */
[----:B-1----:R-:W-:Y:S05]  /*36f40*/  @!P0 NANOSLEEP.SYNCS 0x989680 ;  /* 0x009896800000895d */ /* 0x002fea0003900000 */
[----:B------:R-:W1:Y:S02]  /*36f50*/  @!P0 SYNCS.PHASECHK.TRANS64 P0, [R3+URZ], R0 ;  /* 0x00000000030085a7 */ /* 0x000e64000800007f */
[----:B-1----:R-:W-:Y:S05]  /*36f60*/  @!P0 BRA `(.L_x_1205) ;  /* 0xfffffffc00f08947 */ /* 0x002fea000383ffff */
.L_x_1200:
[----:B------:R-:W-:Y:S05]  /*36f70*/  BSYNC B0 ;  /* 0x0000000000007941 */ /* 0x000fea0003800000 */
.L_x_1199:
[----:B------:R-:W-:Y:S05]  /*36f80*/  EXIT ;  /* 0x000000000000794d */ /* 0x000fea0003800000 */
.L_x_21:
[----:B-1----:R1:W2:Y:S02]  /*36f90*/  SYNCS.PHASECHK.TRANS64.TRYWAIT P1, [R3+URZ], R0 ;  /* 0x00000000030075a7 */ /* 0x0022a4000802017f */
[----:B--2---:R-:W-:Y:S05]  /*36fa0*/  @!P1 NANOSLEEP.SYNCS 0x989680 ;  /* 0x009896800000995d */ /* 0x004fea0003900000 */
[----:B------:R-:W2:Y:S02]  /*36fb0*/  @!P1 SYNCS.PHASECHK.TRANS64 P1, [R3+URZ], R0 ;  /* 0x00000000030095a7 */ /* 0x000ea4000802007f */
[----:B--2---:R-:W-:Y:S05]  /*36fc0*/  @!P1 BRA `(.L_x_21) ;  /* 0xfffffffc00f09947 */ /* 0x004fea000383ffff */
[----:B------:R-:W-:Y:S05]  /*36fd0*/  BRA `(.L_x_20) ;  /* 0xfffffca400c07947 */ /* 0x000fea000383ffff */
.L_x_26:
[----:B-1----:R-:W-:-:S04]  /*36fe0*/  IMAD.U32 R6, RZ, RZ, UR4 ;  /* 0x00000004ff067e24 */ /* 0x002fc8000f8e00ff */
[----:B------:R1:W2:Y:S03]  /*36ff0*/  SYNCS.PHASECHK.TRANS64.TRYWAIT P1, [R6+URZ], R4 ;  /* 0x00000004060075a7 */ /* 0x0002a6000802017f */
[----:B--2---:R-:W-:Y:S05]  /*37000*/  @!P1 NANOSLEEP.SYNCS 0x989680 ;  /* 0x009896800000995d */ /* 0x004fea0003900000 */
[----:B------:R-:W2:Y:S02]  /*37010*/  @!P1 SYNCS.PHASECHK.TRANS64 P1, [R6+URZ], R4 ;  /* 0x00000004060095a7 */ /* 0x000ea4000802007f */
[----:B--2---:R-:W-:Y:S05]  /*37020*/  @!P1 BRA `(.L_x_26) ;  /* 0xfffffffc00ec9947 */ /* 0x004fea000383ffff */
[----:B------:R-:W-:Y:S05]  /*37030*/  BRA `(.L_x_25) ;  /* 0xfffffcfc00b47947 */ /* 0x000fea000383ffff */
.L_x_1187:
[----:B------:R-:W-:Y:S01]  /*37040*/  BSSY B1, `(.L_x_1206) ;  /* 0x0000006000017945 */ /* 0x000fe20003800000 */
[----:B------:R-:W-:-:S07]  /*37050*/  IMAD.MOV.U32 R15, RZ, RZ, -0x1 ;  /* 0xffffffffff0f7424 */ /* 0x000fce00078e00ff */
[----:B------:R-:W-:Y:S05]  /*37060*/  WARPSYNC.COLLECTIVE R15, `(.L_x_1207) ;  /* 0x000000000f0c7348 */ /* 0x000fea0003c00000 */
[----:B------:R-:W-:Y:S02]  /*37070*/  ELECT P6, UR62, PT ;  /* 0x00000000003e782f */ /* 0x000fe400038c0000 */
[----:B------:R-:W-:Y:S01]  /*37080*/  MOV R14, UR62 ;  /* 0x0000003e000e7c02 */ /* 0x000fe20008000f00 */
[----:B------:R-:W-:Y:S10]  /*37090*/  ENDCOLLECTIVE ;  /* 0x000000000000791b */ /* 0x000ff40003800000 */
.L_x_1207:
[----:B------:R-:W-:Y:S05]  /*370a0*/  BSYNC B1 ;  /* 0x0000000000017941 */ /* 0x000fea0003800000 */
.L_x_1206:
[----:B------:R-:W-:Y:S05]  /*370b0*/  BRA `(.L_x_1208) ;  /* 0xfffffff000007947 */ /* 0x000fea000383ffff */
.L_x_1190:
[----:B0-----:R0:W1:Y:S02]  /*370c0*/  SYNCS.PHASECHK.TRANS64.TRYWAIT P0, [R15+URZ+0x20], R14 ;  /* 0x0000200e0f0075a7 */ /* 0x001064000800017f */
[----:B-1----:R-:W-:Y:S05]  /*370d0*/  @!P0 NANOSLEEP.SYNCS 0x989680 ;  /* 0x009896800000895d */ /* 0x002fea0003900000 */
[----:B------:R-:W1:Y:S02]  /*370e0*/  @!P0 SYNCS.PHASECHK.TRANS64 P0, [R15+URZ+0x20], R14 ;  /* 0x0000200e0f0085a7 */ /* 0x000e64000800007f */
[----:B-1----:R-:W-:Y:S05]  /*370f0*/  @!P0 BRA `(.L_x_1190) ;  /* 0xfffffffc00f08947 */ /* 0x002fea000383ffff */
[----:B------:R-:W-:Y:S05]  /*37100*/  BRA `(.L_x_1209) ;  /* 0xfffffff000347947 */ /* 0x000fea000383ffff */
.L_x_1198:
[----:B------:R-:W-:Y:S01]  /*37110*/  BSSY B0, `(.L_x_1210) ;  /* 0x0000006000007945 */ /* 0x000fe20003800000 */
[----:B------:R-:W-:-:S07]  /*37120*/  IMAD.MOV.U32 R15, RZ, RZ, -0x1 ;  /* 0xffffffffff0f7424 */ /* 0x000fce00078e00ff */
[----:B------:R-:W-:Y:S05]  /*37130*/  WARPSYNC.COLLECTIVE R15, `(.L_x_1211) ;  /* 0x000000000f0c7348 */ /* 0x000fea0003c00000 */
[----:B------:R-:W-:Y:S02]  /*37140*/  ELECT P6, UR62, PT ;  /* 0x00000000003e782f */ /* 0x000fe400038c0000 */
[----:B------:R-:W-:Y:S01]  /*37150*/  MOV R14, UR62 ;  /* 0x0000003e000e7c02 */ /* 0x000fe20008000f00 */
[----:B------:R-:W-:Y:S10]  /*37160*/  ENDCOLLECTIVE ;  /* 0x000000000000791b */ /* 0x000ff40003800000 */
.L_x_1211:
[----:B------:R-:W-:Y:S05]  /*37170*/  BSYNC B0 ;  /* 0x0000000000007941 */ /* 0x000fea0003800000 */
.L_x_1210:
[----:B------:R-:W-:Y:S05]  /*37180*/  BRA `(.L_x_1212) ;  /* 0xfffffff800c87947 */ /* 0x000fea000383ffff */
.L_x_1202:
[----:B0-----:R0:W1:Y:S02]  /*37190*/  SYNCS.PHASECHK.TRANS64.TRYWAIT P0, [R5+URZ], R2 ;  /* 0x00000002050075a7 */ /* 0x001064000800017f */
[----:B-1----:R-:W-:Y:S05]  /*371a0*/  @!P0 NANOSLEEP.SYNCS 0x989680 ;  /* 0x009896800000895d */ /* 0x002fea0003900000 */
[----:B------:R-:W1:Y:S02]  /*371b0*/  @!P0 SYNCS.PHASECHK.TRANS64 P0, [R5+URZ], R2 ;  /* 0x00000002050085a7 */ /* 0x000e64000800007f */
[----:B-1----:R-:W-:Y:S05]  /*371c0*/  @!P0 BRA `(.L_x_1202) ;  /* 0xfffffffc00f08947 */ /* 0x002fea000383ffff */
[----:B------:R-:W-:Y:S05]  /*371d0*/  BRA `(.L_x_1213) ;  /* 0xfffffff800f07947 */ /* 0x000fea000383ffff */
.L_x_1203:
[----:B0-----:R0:W1:Y:S02]  /*371e0*/  SYNCS.PHASECHK.TRANS64.TRYWAIT P0, [R7+URZ], R0 ;  /* 0x00000000070075a7 */ /* 0x001064000800017f */
[----:B-1----:R-:W-:Y:S05]  /*371f0*/  @!P0 NANOSLEEP.SYNCS 0x989680 ;  /* 0x009896800000895d */ /* 0x002fea0003900000 */
[----:B------:R-:W1:Y:S02]  /*37200*/  @!P0 SYNCS.PHASECHK.TRANS64 P0, [R7+URZ], R0 ;  /* 0x00000000070085a7 */ /* 0x000e64000800007f */
[----:B-1----:R-:W-:Y:S05]  /*37210*/  @!P0 BRA `(.L_x_1203) ;  /* 0xfffffffc00f08947 */ /* 0x002fea000383ffff */
[----:B------:R-:W-:Y:S05]  /*37220*/  BRA `(.L_x_1214) ;  /* 0xfffffffc00007947 */ /* 0x000fea000383ffff */
.L_x_1204:
[----:B0-----:R0:W1:Y:S02]  /*37230*/  SYNCS.PHASECHK.TRANS64.TRYWAIT P0, [R7+URZ], R0 ;  /* 0x00000000070075a7 */ /* 0x001064000800017f */
[----:B-1----:R-:W-:Y:S05]  /*37240*/  @!P0 NANOSLEEP.SYNCS 0x989680 ;  /* 0x009896800000895d */ /* 0x002fea0003900000 */
[----:B------:R-:W1:Y:S02]  /*37250*/  @!P0 SYNCS.PHASECHK.TRANS64 P0, [R7+URZ], R0 ;  /* 0x00000000070085a7 */ /* 0x000e64000800007f */
[----:B-1----:R-:W-:Y:S05]  /*37260*/  @!P0 BRA `(.L_x_1204) ;  /* 0xfffffffc00f08947 */ /* 0x002fea000383ffff */
[----:B------:R-:W-:Y:S05]  /*37270*/  BRA `(.L_x_1215) ;  /* 0xfffffffc00107947 */ /* 0x000fea000383ffff */
.L_x_1216:
[----:B------:R-:W-:-:S00]  /*37280*/  BRA `(.L_x_1216) ;  /* 0xfffffffc00fc7947 */ /* 0x000fc0000383ffff */
[----:B------:R-:W-:-:S00]  /*37290*/  NOP ;  /* 0x0000000000007918 */ /* 0x000fc00000000000 */
        /* <DEDUP_REMOVED lines=14> */
.L_x_1217:


//--------------------- .nv.global.init           --------------------------
	.section	.nv.global.init,"aw",@progbits
.nv.global.init:
	.type		$str$22,@object
	.size		$str$22,($str$23 - $str$22)
$str$22:
        /*0000*/ 	.byte	0x6b, 0x5f, 0x74, 0x69, 0x6c, 0x65, 0x5f, 0x63, 0x6f, 0x75, 0x6e, 0x74, 0x20, 0x3e, 0x3d, 0x20
        /*0010*/ 	.byte	0x31, 0x00
	.type		$str$23,@object
	.size		$str$23,(__unnamed_1 - $str$23)
$str$23:
        /*0012*/ 	.byte	0x2f, 0x74, 0x6d, 0x70, 0x2f, 0x63, 0x75, 0x74, 0x6c, 0x61, 0x73, 0x73, 0x5f, 0x73, 0x77, 0x65
        /*0022*/ 	.byte	0x65, 0x70, 0x5f, 0x73, 0x72, 0x63, 0x2f, 0x69, 0x6e, 0x63, 0x6c, 0x75, 0x64, 0x65, 0x2f, 0x63
        /*0032*/ 	.byte	0x75, 0x74, 0x6c, 0x61, 0x73, 0x73, 0x2f, 0x67, 0x65, 0x6d, 0x6d, 0x2f, 0x63, 0x6f, 0x6c, 0x6c
        /*0042*/ 	.byte	0x65, 0x63, 0x74, 0x69, 0x76, 0x65, 0x2f, 0x73, 0x6d, 0x39, 0x30, 0x5f, 0x6d, 0x6d, 0x61, 0x5f
        /*0052*/ 	.byte	0x74, 0x6d, 0x61, 0x5f, 0x67, 0x6d, 0x6d, 0x61, 0x5f, 0x73, 0x73, 0x5f, 0x77, 0x61, 0x72, 0x70
        /*0062*/ 	.byte	0x73, 0x70, 0x65, 0x63, 0x69, 0x61, 0x6c, 0x69, 0x7a, 0x65, 0x64, 0x2e, 0x68, 0x70, 0x70, 0x00
	.type		__unnamed_1,@object
	.size		__unnamed_1,(.L_0 - __unnamed_1)
__unnamed_1:
        /* <DEDUP_REMOVED lines=181> */
        /*0bc2*/ 	.byte	0x64, 0x65, 0x6e, 0x74, 0x69, 0x74, 0x79, 0x5d, 0x00
.L_0:


//--------------------- .nv.shared._ZN7cutlass13device_kernelINS_4gemm6kernel13GemmUniversalIN4cute5tupleIJiiiiEEENS1_10collective13CollectiveMmaINS1_34MainloopSm90TmaGmmaWarpSpecializedILi4ENS5_IJNS4_1CILi2EEENSA_ILi1EEESC_EEENS1_35KernelTmaWarpSpecializedCooperativeEEENS5_IJNSA_ILi384EEESG_NSA_ILi32EEEEEENS_6half_tENS5_IJlSC_lEEESJ_SK_NS4_8TiledMMAINS4_8MMA_AtomIJNS4_4SM904GMMA26MMA_64x192x16_F32F16F16_SSILNSO_5MajorE0ELSQ_0ELNSO_7ScaleInE1ELSR_1EEEEEENS4_6LayoutISD_NS5_IJSC_NSA_ILi0EEESV_EEEEENS5_IJNS4_10UnderscoreESY_SY_EEEEENS4_13SM90_TMA_LOADENS4_14ComposedLayoutINS4_7SwizzleILi2ELi4ELi3EEENS4_18smem_ptr_flag_bitsILi16EEENSU_INS5_IJNSA_ILi8EEESH_EEENS5_IJSH_SC_EEEEEEEvNS4_8identityENS4_23SM90_TMA_LOAD_MULTICASTES1B_vS1C_EENS_8epilogue10collective6detail29Sm90TmaWarpSpecializedAdapterINS1G_15DefaultEpilogueISJ_SK_SK_NS1F_6thread17LinearCombinationISJ_Li1EffLNS1K_9ScaleType4KindE0ELNS_15FloatRoundStyleE2ESJ_EENS1_15EpilogueDefaultEEEEEvvEEEEvNT_6ParamsE --------------------------
	.section	.nv.shared._ZN7cutlass13device_kernelINS_4gemm6kernel13GemmUniversalIN4cute5tupleIJiiiiEEENS1_10collective13CollectiveMmaINS1_34MainloopSm90TmaGmmaWarpSpecializedILi4ENS5_IJNS4_1CILi2EEENSA_ILi1EEESC_EEENS1_35KernelTmaWarpSpecializedCooperativeEEENS5_IJNSA_ILi384EEESG_NSA_ILi32EEEEEENS_6half_tENS5_IJlSC_lEEESJ_SK_NS4_8TiledMMAINS4_8MMA_AtomIJNS4_4SM904GMMA26MMA_64x192x16_F32F16F16_SSILNSO_5MajorE0ELSQ_0ELNSO_7ScaleInE1ELSR_1EEEEEENS4_6LayoutISD_NS5_IJSC_NSA_ILi0EEESV_EEEEENS5_IJNS4_10UnderscoreESY_SY_EEEEENS4_13SM90_TMA_LOADENS4_14ComposedLayoutINS4_7SwizzleILi2ELi4ELi3EEENS4_18smem_ptr_flag_bitsILi16EEENSU_INS5_IJNSA_ILi8EEESH_EEENS5_IJSH_SC_EEEEEEEvNS4_8identityENS4_23SM90_TMA_LOAD_MULTICASTES1B_vS1C_EENS_8epilogue10collective6detail29Sm90TmaWarpSpecializedAdapterINS1G_15DefaultEpilogueISJ_SK_SK_NS1F_6thread17LinearCombinationISJ_Li1EffLNS1K_9ScaleType4KindE0ELNS_15FloatRoundStyleE2ESJ_EENS1_15EpilogueDefaultEEEEEvvEEEEvNT_6ParamsE,"aw",@nobits
	.sectionflags	@""
	.align	16
	.zero		1024


//--------------------- .nv.shared.reserved.0     --------------------------
	.section	.nv.shared.reserved.0,"aw",@nobits
	.weak		__nv_reservedSMEM_offset_0_alias
	.size		__nv_reservedSMEM_offset_0_alias, 0, 0
	.other		__nv_reservedSMEM_offset_0_alias,@"STO_CUDA_RESERVED_SHARED STV_DEFAULT"
__nv_reservedSMEM_offset_0_alias:
	.zero		0


//--------------------- .nv.global                --------------------------
	.section	.nv.global,"aw",@nobits
.nv.global:
	.type		_ZN39_INTERNAL_e6e24cfb_4_k_cu_33744bdc_99634cute1_E,@object
	.size		_ZN39_INTERNAL_e6e24cfb_4_k_cu_33744bdc_99634cute1_E,(_ZN39_INTERNAL_e6e24cfb_4_k_cu_33744bdc_99634cuda3std3__45__cpo6cbeginE - _ZN39_INTERNAL_e6e24cfb_4_k_cu_33744bdc_99634cute1_E)
_ZN39_INTERNAL_e6e24cfb_4_k_cu_33744bdc_99634cute1_E:
	.zero		1
	.type		_ZN39_INTERNAL_e6e24cfb_4_k_cu_33744bdc_99634cuda3std3__45__cpo6cbeginE,@object
	.size		_ZN39_INTERNAL_e6e24cfb_4_k_cu_33744bdc_99634cuda3std3__45__cpo6cbeginE,(_ZN39_INTERNAL_e6e24cfb_4_k_cu_33744bdc_99634cuda3std3__48in_placeE - _ZN39_INTERNAL_e6e24cfb_4_k_cu_33744bdc_99634cuda3std3__45__cpo6cbeginE)
_ZN39_INTERNAL_e6e24cfb_4_k_cu_33744bdc_99634cuda3std3__45__cpo6cbeginE:
	.zero		1
	.type		_ZN39_INTERNAL_e6e24cfb_4_k_cu_33744bdc_99634cuda3std3__48in_placeE,@object
	.size		_ZN39_INTERNAL_e6e24cfb_4_k_cu_33744bdc_99634cuda3std3__48in_placeE,(_ZN39_INTERNAL_e6e24cfb_4_k_cu_33744bdc_99634cuda3std6ranges3__45__cpo9iter_moveE - _ZN39_INTERNAL_e6e24cfb_4_k_cu_33744bdc_99634cuda3std3__48in_placeE)
_ZN39_INTERNAL_e6e24cfb_4_k_cu_33744bdc_99634cuda3std3__48in_placeE:
	.zero		1
	.type		_ZN39_INTERNAL_e6e24cfb_4_k_cu_33744bdc_99634cuda3std6ranges3__45__cpo9iter_moveE,@object
	.size		_ZN39_INTERNAL_e6e24cfb_4_k_cu_33744bdc_99634cuda3std6ranges3__45__cpo9iter_moveE,(_ZN39_INTERNAL_e6e24cfb_4_k_cu_33744bdc_99634cuda3std3__45__cpo5beginE - _ZN39_INTERNAL_e6e24cfb_4_k_cu_33744bdc_99634cuda3std6ranges3__45__cpo9iter_moveE)
_ZN39_INTERNAL_e6e24cfb_4_k_cu_33744bdc_99634cuda3std6ranges3__45__cpo9iter_moveE:
	.zero		1
	.type		_ZN39_INTERNAL_e6e24cfb_4_k_cu_33744bdc_99634cuda3std3__45__cpo5beginE,@object
	.size		_ZN39_INTERNAL_e6e24cfb_4_k_cu_33744bdc_99634cuda3std3__45__cpo5beginE,(_ZN39_INTERNAL_e6e24cfb_4_k_cu_33744bdc_99634cuda3std3__441_GLOBAL__N__e6e24cfb_4_k_cu_33744bdc_99636ignoreE - _ZN39_INTERNAL_e6e24cfb_4_k_cu_33744bdc_99634cuda3std3__45__cpo5beginE)
_ZN39_INTERNAL_e6e24cfb_4_k_cu_33744bdc_99634cuda3std3__45__cpo5beginE:
	.zero		1
	.type		_ZN39_INTERNAL_e6e24cfb_4_k_cu_33744bdc_99634cuda3std3__441_GLOBAL__N__e6e24cfb_4_k_cu_33744bdc_99636ignoreE,@object
	.size		_ZN39_INTERNAL_e6e24cfb_4_k_cu_33744bdc_99634cuda3std3__441_GLOBAL__N__e6e24cfb_4_k_cu_33744bdc_99636ignoreE,(_ZN39_INTERNAL_e6e24cfb_4_k_cu_33744bdc_99634cute7productE - _ZN39_INTERNAL_e6e24cfb_4_k_cu_33744bdc_99634cuda3std3__441_GLOBAL__N__e6e24cfb_4_k_cu_33744bdc_99636ignoreE)
_ZN39_INTERNAL_e6e24cfb_4_k_cu_33744bdc_99634cuda3std3__441_GLOBAL__N__e6e24cfb_4_k_cu_33744bdc_99636ignoreE:
	.zero		1
	.type		_ZN39_INTERNAL_e6e24cfb_4_k_cu_33744bdc_99634cute7productE,@object
	.size		_ZN39_INTERNAL_e6e24cfb_4_k_cu_33744bdc_99634cute7productE,(_ZN39_INTERNAL_e6e24cfb_4_k_cu_33744bdc_99634cuda3std3__45__cpo3endE - _ZN39_INTERNAL_e6e24cfb_4_k_cu_33744bdc_99634cute7productE)
_ZN39_INTERNAL_e6e24cfb_4_k_cu_33744bdc_99634cute7productE:
	.zero		1
	.type		_ZN39_INTERNAL_e6e24cfb_4_k_cu_33744bdc_99634cuda3std3__45__cpo3endE,@object
	.size		_ZN39_INTERNAL_e6e24cfb_4_k_cu_33744bdc_99634cuda3std3__45__cpo3endE,(_ZN39_INTERNAL_e6e24cfb_4_k_cu_33744bdc_99634cuda3std3__419piecewise_constructE - _ZN39_INTERNAL_e6e24cfb_4_k_cu_33744bdc_99634cuda3std3__45__cpo3endE)
_ZN39_INTERNAL_e6e24cfb_4_k_cu_33744bdc_99634cuda3std3__45__cpo3endE:
	.zero		1
	.type		_ZN39_INTERNAL_e6e24cfb_4_k_cu_33744bdc_99634cuda3std3__419piecewise_constructE,@object
	.size		_ZN39_INTERNAL_e6e24cfb_4_k_cu_33744bdc_99634cuda3std3__419piecewise_constructE,(_ZN39_INTERNAL_e6e24cfb_4_k_cu_33744bdc_99634cuda3std3__45__cpo4cendE - _ZN39_INTERNAL_e6e24cfb_4_k_cu_33744bdc_99634cuda3std3__419piecewise_constructE)
_ZN39_INTERNAL_e6e24cfb_4_k_cu_33744bdc_99634cuda3std3__419piecewise_constructE:
	.zero		1
	.type		_ZN39_INTERNAL_e6e24cfb_4_k_cu_33744bdc_99634cuda3std3__45__cpo4cendE,@object
	.size		_ZN39_INTERNAL_e6e24cfb_4_k_cu_33744bdc_99634cuda3std3__45__cpo4cendE,(_ZN39_INTERNAL_e6e24cfb_4_k_cu_33744bdc_99634cuda3std6ranges3__45__cpo4swapE - _ZN39_INTERNAL_e6e24cfb_4_k_cu_33744bdc_99634cuda3std3__45__cpo4cendE)
_ZN39_INTERNAL_e6e24cfb_4_k_cu_33744bdc_99634cuda3std3__45__cpo4cendE:
	.zero		1
	.type		_ZN39_INTERNAL_e6e24cfb_4_k_cu_33744bdc_99634cuda3std6ranges3__45__cpo4swapE,@object
	.size		_ZN39_INTERNAL_e6e24cfb_4_k_cu_33744bdc_99634cuda3std6ranges3__45__cpo4swapE,(.L_8 - _ZN39_INTERNAL_e6e24cfb_4_k_cu_33744bdc_99634cuda3std6ranges3__45__cpo4swapE)
_ZN39_INTERNAL_e6e24cfb_4_k_cu_33744bdc_99634cuda3std6ranges3__45__cpo4swapE:
	.zero		1
.L_8:


//--------------------- .nv.constant0._ZN7cutlass13device_kernelINS_4gemm6kernel13GemmUniversalIN4cute5tupleIJiiiiEEENS1_10collective13CollectiveMmaINS1_34MainloopSm90TmaGmmaWarpSpecializedILi4ENS5_IJNS4_1CILi2EEENSA_ILi1EEESC_EEENS1_35KernelTmaWarpSpecializedCooperativeEEENS5_IJNSA_ILi384EEESG_NSA_ILi32EEEEEENS_6half_tENS5_IJlSC_lEEESJ_SK_NS4_8TiledMMAINS4_8MMA_AtomIJNS4_4SM904GMMA26MMA_64x192x16_F32F16F16_SSILNSO_5MajorE0ELSQ_0ELNSO_7ScaleInE1ELSR_1EEEEEENS4_6LayoutISD_NS5_IJSC_NSA_ILi0EEESV_EEEEENS5_IJNS4_10UnderscoreESY_SY_EEEEENS4_13SM90_TMA_LOADENS4_14ComposedLayoutINS4_7SwizzleILi2ELi4ELi3EEENS4_18smem_ptr_flag_bitsILi16EEENSU_INS5_IJNSA_ILi8EEESH_EEENS5_IJSH_SC_EEEEEEEvNS4_8identityENS4_23SM90_TMA_LOAD_MULTICASTES1B_vS1C_EENS_8epilogue10collective6detail29Sm90TmaWarpSpecializedAdapterINS1G_15DefaultEpilogueISJ_SK_SK_NS1F_6thread17LinearCombinationISJ_Li1EffLNS1K_9ScaleType4KindE0ELNS_15FloatRoundStyleE2ESJ_EENS1_15EpilogueDefaultEEEEEvvEEEEvNT_6ParamsE --------------------------
	.section	.nv.constant0._ZN7cutlass13device_kernelINS_4gemm6kernel13GemmUniversalIN4cute5tupleIJiiiiEEENS1_10collective13CollectiveMmaINS1_34MainloopSm90TmaGmmaWarpSpecializedILi4ENS5_IJNS4_1CILi2EEENSA_ILi1EEESC_EEENS1_35KernelTmaWarpSpecializedCooperativeEEENS5_IJNSA_ILi384EEESG_NSA_ILi32EEEEEENS_6half_tENS5_IJlSC_lEEESJ_SK_NS4_8TiledMMAINS4_8MMA_AtomIJNS4_4SM904GMMA26MMA_64x192x16_F32F16F16_SSILNSO_5MajorE0ELSQ_0ELNSO_7ScaleInE1ELSR_1EEEEEENS4_6LayoutISD_NS5_IJSC_NSA_ILi0EEESV_EEEEENS5_IJNS4_10UnderscoreESY_SY_EEEEENS4_13SM90_TMA_LOADENS4_14ComposedLayoutINS4_7SwizzleILi2ELi4ELi3EEENS4_18smem_ptr_flag_bitsILi16EEENSU_INS5_IJNSA_ILi8EEESH_EEENS5_IJSH_SC_EEEEEEEvNS4_8identityENS4_23SM90_TMA_LOAD_MULTICASTES1B_vS1C_EENS_8epilogue10collective6detail29Sm90TmaWarpSpecializedAdapterINS1G_15DefaultEpilogueISJ_SK_SK_NS1F_6thread17LinearCombinationISJ_Li1EffLNS1K_9ScaleType4KindE0ELNS_15FloatRoundStyleE2ESJ_EENS1_15EpilogueDefaultEEEEEvvEEEEvNT_6ParamsE,"a",@progbits
	.sectionflags	@""
	.align	4
.nv.constant0._ZN7cutlass13device_kernelINS_4gemm6kernel13GemmUniversalIN4cute5tupleIJiiiiEEENS1_10collective13CollectiveMmaINS1_34MainloopSm90TmaGmmaWarpSpecializedILi4ENS5_IJNS4_1CILi2EEENSA_ILi1EEESC_EEENS1_35KernelTmaWarpSpecializedCooperativeEEENS5_IJNSA_ILi384EEESG_NSA_ILi32EEEEEENS_6half_tENS5_IJlSC_lEEESJ_SK_NS4_8TiledMMAINS4_8MMA_AtomIJNS4_4SM904GMMA26MMA_64x192x16_F32F16F16_SSILNSO_5MajorE0ELSQ_0ELNSO_7ScaleInE1ELSR_1EEEEEENS4_6LayoutISD_NS5_IJSC_NSA_ILi0EEESV_EEEEENS5_IJNS4_10UnderscoreESY_SY_EEEEENS4_13SM90_TMA_LOADENS4_14ComposedLayoutINS4_7SwizzleILi2ELi4ELi3EEENS4_18smem_ptr_flag_bitsILi16EEENSU_INS5_IJNSA_ILi8EEESH_EEENS5_IJSH_SC_EEEEEEEvNS4_8identityENS4_23SM90_TMA_LOAD_MULTICASTES1B_vS1C_EENS_8epilogue10collective6detail29Sm90TmaWarpSpecializedAdapterINS1G_15DefaultEpilogueISJ_SK_SK_NS1F_6thread17LinearCombinationISJ_Li1EffLNS1K_9ScaleType4KindE0ELNS_15FloatRoundStyleE2ESJ_EENS1_15EpilogueDefaultEEEEEvvEEEEvNT_6ParamsE:
	.zero		1664


//--------------------- SYMBOLS --------------------------

	.type		.nv.reservedSmem.offset0,@object
	.size		.nv.reservedSmem.offset0,0x4
	.type		__assertfail,@function
